	.target	sm_90a

	.elftype	@"ET_EXEC"


//--------------------- .note.nv.tkinfo           --------------------------
	.section	.note.nv.tkinfo,"",@"SHT_NOTE"
	.sectionflags	@"SHF_NOTE_NV_TKINFO"
	.tkinfo
        /*0018*/ 	.word	0x00000002
        /*0030*/ 	.string	""
        /*0030*/ 	.string	"ptxas"
        /*0030*/ 	.string	"Cuda compilation tools, release 13.0, V13.0.88"
        /*0030*/ 	.string	"Build cuda_13.0.r13.0/compiler.36424714_0"
        /*0030*/ 	.string	"-arch sm_90a -m 64 "



//--------------------- .note.nv.cuinfo           --------------------------
	.section	.note.nv.cuinfo,"",@"SHT_NOTE"
	.sectionflags	@"SHF_NOTE_NV_CUINFO"
        /*0018*/ 	.short	0x0002
        /*001a*/ 	.short	0x005a
        /*001c*/ 	.short	0x0082
	.zero		2


//--------------------- .nv.info                  --------------------------
	.section	.nv.info,"",@"SHT_CUDA_INFO"
	.align	4


	//----- nvinfo : EIATTR_REGCOUNT
	.align		4
        /*0000*/ 	.byte	0x04, 0x2f
        /*0002*/ 	.short	(.L_38 - .L_37)
	.align		4
.L_37:
        /*0004*/ 	.word	index@(_ZN7cutlass17dequantize_kernelINS_15integer_subbyteILi4ELb1EEENS_10bfloat16_tEN4cute6LayoutINS4_5tupleIJiiNS4_1CILi1EEEEEENS6_IJlS8_NS7_ILi0EEEEEEEES3_S3_NS5_INS6_IJiNS6_IJiiEEES8_EEENS6_IJS8_NS6_IJilEEElEEEEENS5_INS6_IJNS7_ILi128EEEEEENS6_IJS8_EEEEEEEvPT0_PKT_T1_PKT2_PKT3_T4_T5_)
        /*0008*/ 	.word	0x0000001d


	//----- nvinfo : EIATTR_FRAME_SIZE
	.align		4
.L_38:
        /*000c*/ 	.byte	0x04, 0x11
        /*000e*/ 	.short	(.L_40 - .L_39)
	.align		4
.L_39:
        /*0010*/ 	.word	index@(_ZN7cutlass17dequantize_kernelINS_15integer_subbyteILi4ELb1EEENS_10bfloat16_tEN4cute6LayoutINS4_5tupleIJiiNS4_1CILi1EEEEEENS6_IJlS8_NS7_ILi0EEEEEEEES3_S3_NS5_INS6_IJiNS6_IJiiEEES8_EEENS6_IJS8_NS6_IJilEEElEEEEENS5_INS6_IJNS7_ILi128EEEEEENS6_IJS8_EEEEEEEvPT0_PKT_T1_PKT2_PKT3_T4_T5_)
        /*0014*/ 	.word	0x00000000


	//----- nvinfo : EIATTR_REGCOUNT
	.align		4
.L_40:
        /*0018*/ 	.byte	0x04, 0x2f
        /*001a*/ 	.short	(.L_42 - .L_41)
	.align		4
.L_41:
        /*001c*/ 	.word	index@(_ZN7cutlass21reorder_tensor_kernelIN4cute5tupleIJNS1_1CILi16EEEEEENS1_10ViewEngineINS1_8gmem_ptrINS1_16subbyte_iteratorIKNS_15integer_subbyteILi4ELb1EEEEEEEEENS1_6LayoutINS2_IJiiNS3_ILi1EEEEEENS2_IJlSG_NS3_ILi0EEEEEEEENS6_INS7_INS8_ISA_EEEEEENSF_INS2_IJNS2_IJNS2_IJNS2_IJNS3_ILi8EEENS3_ILi2EEEEEESG_EEEiEEENS2_IJNS2_IJNS2_IJSP_NS3_ILi4EEESP_EEESG_EEEiEEENS2_IJSG_SG_EEEEEENS2_IJNS2_IJNS2_IJNS2_IJNS3_ILi32EEESG_EEESI_EEENS3_ILi256EEEEEENS2_IJNS2_IJNS2_IJST_SO_SP_EEESI_EEEiEEENS2_IJSI_SI_EEEEEEEENS1_9TiledCopyINS1_9Copy_AtomIJNS1_39AutoVectorizingCopyWithAssumedAlignmentILi8EEESA_EEENSF_INS2_IJNS3_ILi128EEESP_EEENS2_IJSP_SG_EEEEENS2_IJSP_S1F_EEEEEEEvNS1_6TensorIT0_T1_EENS1L_IT2_T3_EET4_)
        /*0020*/ 	.word	0x00000022


	//----- nvinfo : EIATTR_FRAME_SIZE
	.align		4
.L_42:
        /*0024*/ 	.byte	0x04, 0x11
        /*0026*/ 	.short	(.L_44 - .L_43)
	.align		4
.L_43:
        /*0028*/ 	.word	index@(_ZN7cutlass21reorder_tensor_kernelIN4cute5tupleIJNS1_1CILi16EEEEEENS1_10ViewEngineINS1_8gmem_ptrINS1_16subbyte_iteratorIKNS_15integer_subbyteILi4ELb1EEEEEEEEENS1_6LayoutINS2_IJiiNS3_ILi1EEEEEENS2_IJlSG_NS3_ILi0EEEEEEEENS6_INS7_INS8_ISA_EEEEEENSF_INS2_IJNS2_IJNS2_IJNS2_IJNS3_ILi8EEENS3_ILi2EEEEEESG_EEEiEEENS2_IJNS2_IJNS2_IJSP_NS3_ILi4EEESP_EEESG_EEEiEEENS2_IJSG_SG_EEEEEENS2_IJNS2_IJNS2_IJNS2_IJNS3_ILi32EEESG_EEESI_EEENS3_ILi256EEEEEENS2_IJNS2_IJNS2_IJST_SO_SP_EEESI_EEEiEEENS2_IJSI_SI_EEEEEEEENS1_9TiledCopyINS1_9Copy_AtomIJNS1_39AutoVectorizingCopyWithAssumedAlignmentILi8EEESA_EEENSF_INS2_IJNS3_ILi128EEESP_EEENS2_IJSP_SG_EEEEENS2_IJSP_S1F_EEEEEEEvNS1_6TensorIT0_T1_EENS1L_IT2_T3_EET4_)
        /*002c*/ 	.word	0x00000000


	//----- nvinfo : EIATTR_REGCOUNT
	.align		4
.L_44:
        /*0030*/ 	.byte	0x04, 0x2f
        /*0032*/ 	.short	(.L_46 - .L_45)
	.align		4
.L_45:
        /*0034*/ 	.word	index@(_ZN7cutlass13device_kernelINS_4gemm6kernel13GemmUniversalIN4cute5tupleIJiiiEEENS1_10collective13CollectiveMmaINS1_34MainloopSm90TmaGmmaWarpSpecializedILi12ENS5_IJNS4_1CILi1EEESB_SB_EEENS1_35KernelTmaWarpSpecializedCooperativeEEENS5_IJNSA_ILi128EEENSA_ILi16EEENSA_ILi64EEEEEENS_10bfloat16_tENS5_IJlSB_lEEESJ_SK_NS4_8TiledMMAINS4_8MMA_AtomIJNS4_4SM904GMMA27MMA_64x16x16_F32BF16BF16_SSILNSO_5MajorE0ELSQ_0ELNSO_7ScaleInE1ELSR_1EEEEEENS4_6LayoutINS5_IJNSA_ILi2EEESB_SB_EEENS5_IJSB_NSA_ILi0EEESX_EEEEENS5_IJNS4_10UnderscoreES10_S10_EEEEENS4_13SM90_TMA_LOADENS4_14ComposedLayoutINS4_7SwizzleILi3ELi4ELi3EEENS4_18smem_ptr_flag_bitsILi16EEENSU_INS5_IJNSA_ILi8EEESH_EEENS5_IJSH_SB_EEEEEEEvNS4_8identityES13_S1D_vS1E_EENS_8epilogue10collective6detail29Sm90TmaWarpSpecializedAdapterINS1H_15DefaultEpilogueINS_6half_tESK_SK_NS1G_6thread17LinearCombinationIS1L_Li1EffLNS1M_9ScaleType4KindE0ELNS_15FloatRoundStyleE2ES1L_EENS1_15EpilogueDefaultEEEEEvvEEEEvNT_6ParamsE)
        /*0038*/ 	.word	0x000000a8


	//----- nvinfo : EIATTR_FRAME_SIZE
	.align		4
.L_46:
        /*003c*/ 	.byte	0x04, 0x11
        /*003e*/ 	.short	(.L_48 - .L_47)
	.align		4
.L_47:
        /*0040*/ 	.word	index@(_ZN7cutlass13device_kernelINS_4gemm6kernel13GemmUniversalIN4cute5tupleIJiiiEEENS1_10collective13CollectiveMmaINS1_34MainloopSm90TmaGmmaWarpSpecializedILi12ENS5_IJNS4_1CILi1EEESB_SB_EEENS1_35KernelTmaWarpSpecializedCooperativeEEENS5_IJNSA_ILi128EEENSA_ILi16EEENSA_ILi64EEEEEENS_10bfloat16_tENS5_IJlSB_lEEESJ_SK_NS4_8TiledMMAINS4_8MMA_AtomIJNS4_4SM904GMMA27MMA_64x16x16_F32BF16BF16_SSILNSO_5MajorE0ELSQ_0ELNSO_7ScaleInE1ELSR_1EEEEEENS4_6LayoutINS5_IJNSA_ILi2EEESB_SB_EEENS5_IJSB_NSA_ILi0EEESX_EEEEENS5_IJNS4_10UnderscoreES10_S10_EEEEENS4_13SM90_TMA_LOADENS4_14ComposedLayoutINS4_7SwizzleILi3ELi4ELi3EEENS4_18smem_ptr_flag_bitsILi16EEENSU_INS5_IJNSA_ILi8EEESH_EEENS5_IJSH_SB_EEEEEEEvNS4_8identityES13_S1D_vS1E_EENS_8epilogue10collective6detail29Sm90TmaWarpSpecializedAdapterINS1H_15DefaultEpilogueINS_6half_tESK_SK_NS1G_6thread17LinearCombinationIS1L_Li1EffLNS1M_9ScaleType4KindE0ELNS_15FloatRoundStyleE2ES1L_EENS1_15EpilogueDefaultEEEEEvvEEEEvNT_6ParamsE)
        /*0044*/ 	.word	0x00000000


	//----- nvinfo : EIATTR_REGCOUNT
	.align		4
.L_48:
        /*0048*/ 	.byte	0x04, 0x2f
        /*004a*/ 	.short	(.L_50 - .L_49)
	.align		4
.L_49:
        /*004c*/ 	.word	index@(_ZN7cutlass13device_kernelINS_4gemm6kernel13GemmUniversalINS1_17GroupProblemShapeIN4cute5tupleIJiiiEEEEENS1_10collective13CollectiveMmaINS1_49MainloopSm90ArrayTmaGmmaWarpSpecializedMixedInputILi35ENS6_IJNS5_1CILi1EEESD_SD_EEENS1_43KernelPtrArrayTmaWarpSpecializedCooperativeEEENS6_IJNSC_ILi128EEENSC_ILi16EEENSC_ILi64EEEEEENS6_IJNS_15integer_subbyteILi4ELb1EEEEEEPNS5_6LayoutINS6_IJNS6_IJNS6_IJNS6_IJNSC_ILi8EEENSC_ILi2EEEEEESD_EEEiEEENS6_IJNS6_IJNS6_IJSQ_NSC_ILi4EEESQ_EEESD_EEEiEEENS6_IJSD_SD_EEEEEENS6_IJNS6_IJNS6_IJNS6_IJNSC_ILi32EEESD_EEENSC_ILi0EEEEEENSC_ILi256EEEEEENS6_IJNS6_IJNS6_IJSU_SP_SQ_EEES12_EEEiEEENS6_IJS12_S12_EEEEEEEENS_10bfloat16_tEPNS6_IJlSD_S12_EEENS5_8TiledMMAINS5_8MMA_AtomIJNS5_4SM904GMMA27MMA_64x16x16_F32BF16BF16_RSILNS1J_5MajorE0ELS1L_0ELNS1J_7ScaleInE1ELS1M_1EEEEEENSO_INS6_IJSQ_SD_SD_EEENS6_IJSD_S12_S12_EEEEENS6_IJNS5_10UnderscoreES1S_S1S_EEEEENS5_13SM90_TMA_LOADENS5_14ComposedLayoutINS5_7SwizzleILi1ELi4ELi3EEENS5_18smem_ptr_flag_bitsILi4EEENSO_INS6_IJSP_SJ_EEENS6_IJSJ_SD_EEEEEEENS5_9Copy_AtomIJNS5_39AutoVectorizingCopyWithAssumedAlignmentILi128EEESM_EEENS5_8identityES1V_NS1W_INS1X_ILi3ELi4ELi3EEENS1Z_ILi16EEES23_EEvS29_EENS_8epilogue10collective18CollectiveEpilogueINS2E_30Sm90PtrArrayTmaWarpSpecializedILi2ELi1ELi8ELb1ELb0ELi2EEEJSK_NS6_IJSH_SI_EEENS_6half_tEPNS6_IJSD_lS12_EEES2K_S2M_NS2E_6fusion15FusionCallbacksIS2I_NS2N_17LinearCombinationIS2K_fS2K_fLNS_15FloatRoundStyleE2EEESK_S2J_JEEES1V_NS1W_IS2A_S2B_NSO_INS6_IJSJ_SP_EEENS6_IJSD_SJ_EEEEEEENS5_17SM75_U16x8_LDSM_TENS5_14SM90_TMA_STOREES2W_NS5_17SM90_U16x8_STSM_TENS25_IJNS5_17SM90_U32x4_STSM_NES2K_EEEvEEEvvEEEEvNT_6ParamsE)
        /*0050*/ 	.word	0x000000a8


	//----- nvinfo : EIATTR_FRAME_SIZE
	.align		4
.L_50:
        /*0054*/ 	.byte	0x04, 0x11
        /*0056*/ 	.short	(.L_52 - .L_51)
	.align		4
.L_51:
        /*0058*/ 	.word	index@($__internal_3_$__cuda_sm20_div_u64)
        /*005c*/ 	.word	0x00000000


	//----- nvinfo : EIATTR_FRAME_SIZE
	.align		4
.L_52:
        /*0060*/ 	.byte	0x04, 0x11
        /*0062*/ 	.short	(.L_54 - .L_53)
	.align		4
.L_53:
        /*0064*/ 	.word	index@(_ZN7cutlass13device_kernelINS_4gemm6kernel13GemmUniversalINS1_17GroupProblemShapeIN4cute5tupleIJiiiEEEEENS1_10collective13CollectiveMmaINS1_49MainloopSm90ArrayTmaGmmaWarpSpecializedMixedInputILi35ENS6_IJNS5_1CILi1EEESD_SD_EEENS1_43KernelPtrArrayTmaWarpSpecializedCooperativeEEENS6_IJNSC_ILi128EEENSC_ILi16EEENSC_ILi64EEEEEENS6_IJNS_15integer_subbyteILi4ELb1EEEEEEPNS5_6LayoutINS6_IJNS6_IJNS6_IJNS6_IJNSC_ILi8EEENSC_ILi2EEEEEESD_EEEiEEENS6_IJNS6_IJNS6_IJSQ_NSC_ILi4EEESQ_EEESD_EEEiEEENS6_IJSD_SD_EEEEEENS6_IJNS6_IJNS6_IJNS6_IJNSC_ILi32EEESD_EEENSC_ILi0EEEEEENSC_ILi256EEEEEENS6_IJNS6_IJNS6_IJSU_SP_SQ_EEES12_EEEiEEENS6_IJS12_S12_EEEEEEEENS_10bfloat16_tEPNS6_IJlSD_S12_EEENS5_8TiledMMAINS5_8MMA_AtomIJNS5_4SM904GMMA27MMA_64x16x16_F32BF16BF16_RSILNS1J_5MajorE0ELS1L_0ELNS1J_7ScaleInE1ELS1M_1EEEEEENSO_INS6_IJSQ_SD_SD_EEENS6_IJSD_S12_S12_EEEEENS6_IJNS5_10UnderscoreES1S_S1S_EEEEENS5_13SM90_TMA_LOADENS5_14ComposedLayoutINS5_7SwizzleILi1ELi4ELi3EEENS5_18smem_ptr_flag_bitsILi4EEENSO_INS6_IJSP_SJ_EEENS6_IJSJ_SD_EEEEEEENS5_9Copy_AtomIJNS5_39AutoVectorizingCopyWithAssumedAlignmentILi128EEESM_EEENS5_8identityES1V_NS1W_INS1X_ILi3ELi4ELi3EEENS1Z_ILi16EEES23_EEvS29_EENS_8epilogue10collective18CollectiveEpilogueINS2E_30Sm90PtrArrayTmaWarpSpecializedILi2ELi1ELi8ELb1ELb0ELi2EEEJSK_NS6_IJSH_SI_EEENS_6half_tEPNS6_IJSD_lS12_EEES2K_S2M_NS2E_6fusion15FusionCallbacksIS2I_NS2N_17LinearCombinationIS2K_fS2K_fLNS_15FloatRoundStyleE2EEESK_S2J_JEEES1V_NS1W_IS2A_S2B_NSO_INS6_IJSJ_SP_EEENS6_IJSD_SJ_EEEEEEENS5_17SM75_U16x8_LDSM_TENS5_14SM90_TMA_STOREES2W_NS5_17SM90_U16x8_STSM_TENS25_IJNS5_17SM90_U32x4_STSM_NES2K_EEEvEEEvvEEEEvNT_6ParamsE)
        /*0068*/ 	.word	0x00000000


	//----- nvinfo : EIATTR_REGCOUNT
	.align		4
.L_54:
        /*006c*/ 	.byte	0x04, 0x2f
        /*006e*/ 	.short	(.L_56 - .L_55)
	.align		4
.L_55:
        /*0070*/ 	.word	index@(_ZN7cutlass13device_kernelINS_4gemm6kernel13GemmUniversalINS1_17GroupProblemShapeIN4cute5tupleIJiiiEEEEENS1_10collective13CollectiveMmaINS1_49MainloopSm90ArrayTmaGmmaWarpSpecializedMixedInputILi35ENS6_IJNS5_1CILi1EEESD_SD_EEENS1_43KernelPtrArrayTmaWarpSpecializedCooperativeEEENS6_IJNSC_ILi128EEENSC_ILi16EEENSC_ILi64EEEEEENS6_IJNS_15integer_subbyteILi4ELb1EEEEEEPNS6_IJlSD_NSC_ILi0EEEEEENS_10bfloat16_tESQ_NS5_8TiledMMAINS5_8MMA_AtomIJNS5_4SM904GMMA27MMA_64x16x16_F32BF16BF16_RSILNSV_5MajorE0ELSX_0ELNSV_7ScaleInE1ELSY_1EEEEEENS5_6LayoutINS6_IJNSC_ILi2EEESD_SD_EEENS6_IJSD_SO_SO_EEEEENS6_IJNS5_10UnderscoreES16_S16_EEEEENS5_13SM90_TMA_LOADENS5_14ComposedLayoutINS5_7SwizzleILi1ELi4ELi3EEENS5_18smem_ptr_flag_bitsILi4EEENS11_INS6_IJNSC_ILi8EEESJ_EEENS6_IJSJ_SD_EEEEEEENS5_9Copy_AtomIJNS5_39AutoVectorizingCopyWithAssumedAlignmentILi128EEESM_EEENS5_8identityES19_NS1A_INS1B_ILi3ELi4ELi3EEENS1D_ILi16EEES1I_EEvS1O_EENS_8epilogue10collective18CollectiveEpilogueINS1T_30Sm90PtrArrayTmaWarpSpecializedILi2ELi1ELi8ELb1ELb0ELi2EEEJSK_NS6_IJSH_SI_EEENS_6half_tEPNS6_IJSD_lSO_EEES1Z_S21_NS1T_6fusion15FusionCallbacksIS1X_NS22_17LinearCombinationIS1Z_fS1Z_fLNS_15FloatRoundStyleE2EEESK_S1Y_JEEES19_NS1A_IS1P_S1Q_NS11_INS6_IJSJ_S1F_EEENS6_IJSD_SJ_EEEEEEENS5_17SM75_U16x8_LDSM_TENS5_14SM90_TMA_STOREES2B_NS5_17SM90_U16x8_STSM_TENS1K_IJNS5_17SM90_U32x4_STSM_NES1Z_EEEvEEEvvEEEEvNT_6ParamsE)
        /*0074*/ 	.word	0x000000a8


	//----- nvinfo : EIATTR_FRAME_SIZE
	.align		4
.L_56:
        /*0078*/ 	.byte	0x04, 0x11
        /*007a*/ 	.short	(.L_58 - .L_57)
	.align		4
.L_57:
        /*007c*/ 	.word	index@($__internal_2_$__cuda_sm20_div_u64)
        /*0080*/ 	.word	0x00000000


	//----- nvinfo : EIATTR_FRAME_SIZE
	.align		4
.L_58:
        /*0084*/ 	.byte	0x04, 0x11
        /*0086*/ 	.short	(.L_60 - .L_59)
	.align		4
.L_59:
        /*0088*/ 	.word	index@(_ZN7cutlass13device_kernelINS_4gemm6kernel13GemmUniversalINS1_17GroupProblemShapeIN4cute5tupleIJiiiEEEEENS1_10collective13CollectiveMmaINS1_49MainloopSm90ArrayTmaGmmaWarpSpecializedMixedInputILi35ENS6_IJNS5_1CILi1EEESD_SD_EEENS1_43KernelPtrArrayTmaWarpSpecializedCooperativeEEENS6_IJNSC_ILi128EEENSC_ILi16EEENSC_ILi64EEEEEENS6_IJNS_15integer_subbyteILi4ELb1EEEEEEPNS6_IJlSD_NSC_ILi0EEEEEENS_10bfloat16_tESQ_NS5_8TiledMMAINS5_8MMA_AtomIJNS5_4SM904GMMA27MMA_64x16x16_F32BF16BF16_RSILNSV_5MajorE0ELSX_0ELNSV_7ScaleInE1ELSY_1EEEEEENS5_6LayoutINS6_IJNSC_ILi2EEESD_SD_EEENS6_IJSD_SO_SO_EEEEENS6_IJNS5_10UnderscoreES16_S16_EEEEENS5_13SM90_TMA_LOADENS5_14ComposedLayoutINS5_7SwizzleILi1ELi4ELi3EEENS5_18smem_ptr_flag_bitsILi4EEENS11_INS6_IJNSC_ILi8EEESJ_EEENS6_IJSJ_SD_EEEEEEENS5_9Copy_AtomIJNS5_39AutoVectorizingCopyWithAssumedAlignmentILi128EEESM_EEENS5_8identityES19_NS1A_INS1B_ILi3ELi4ELi3EEENS1D_ILi16EEES1I_EEvS1O_EENS_8epilogue10collective18CollectiveEpilogueINS1T_30Sm90PtrArrayTmaWarpSpecializedILi2ELi1ELi8ELb1ELb0ELi2EEEJSK_NS6_IJSH_SI_EEENS_6half_tEPNS6_IJSD_lSO_EEES1Z_S21_NS1T_6fusion15FusionCallbacksIS1X_NS22_17LinearCombinationIS1Z_fS1Z_fLNS_15FloatRoundStyleE2EEESK_S1Y_JEEES19_NS1A_IS1P_S1Q_NS11_INS6_IJSJ_S1F_EEENS6_IJSD_SJ_EEEEEEENS5_17SM75_U16x8_LDSM_TENS5_14SM90_TMA_STOREES2B_NS5_17SM90_U16x8_STSM_TENS1K_IJNS5_17SM90_U32x4_STSM_NES1Z_EEEvEEEvvEEEEvNT_6ParamsE)
        /*008c*/ 	.word	0x00000000


	//----- nvinfo : EIATTR_REGCOUNT
	.align		4
.L_60:
        /*0090*/ 	.byte	0x04, 0x2f
        /*0092*/ 	.short	(.L_62 - .L_61)
	.align		4
.L_61:
        /*0094*/ 	.word	index@(_ZN7cutlass13device_kernelINS_4gemm6kernel13GemmUniversalINS1_17GroupProblemShapeIN4cute5tupleIJiiiEEEEENS1_10collective13CollectiveMmaINS1_49MainloopSm90ArrayTmaGmmaWarpSpecializedMixedInputILi30ENS6_IJNS5_1CILi1EEESD_SD_EEENS1_43KernelPtrArrayTmaWarpSpecializedCooperativeEEENS6_IJNSC_ILi128EEENSC_ILi16EEENSC_ILi64EEEEEENS6_IJNS_15integer_subbyteILi4ELb1EEENS_10bfloat16_tEEEEPNS5_6LayoutINS6_IJNS6_IJNS6_IJNS6_IJNSC_ILi8EEENSC_ILi2EEEEEESD_EEEiEEENS6_IJNS6_IJNS6_IJSR_NSC_ILi4EEESR_EEESD_EEEiEEENS6_IJSD_SD_EEEEEENS6_IJNS6_IJNS6_IJNS6_IJNSC_ILi32EEESD_EEENSC_ILi0EEEEEENSC_ILi256EEEEEENS6_IJNS6_IJNS6_IJSV_SQ_SR_EEES13_EEEiEEENS6_IJS13_S13_EEEEEEEESN_PNS6_IJlSD_S13_EEENS5_8TiledMMAINS5_8MMA_AtomIJNS5_4SM904GMMA27MMA_64x16x16_F32BF16BF16_RSILNS1J_5MajorE0ELS1L_0ELNS1J_7ScaleInE1ELS1M_1EEEEEENSP_INS6_IJSR_SD_SD_EEENS6_IJSD_S13_S13_EEEEENS6_IJNS5_10UnderscoreES1S_S1S_EEEEENS5_13SM90_TMA_LOADENS5_14ComposedLayoutINS5_7SwizzleILi1ELi4ELi3EEENS5_18smem_ptr_flag_bitsILi4EEENSP_INS6_IJSQ_SJ_EEENS6_IJSJ_SD_EEEEEEENS5_9Copy_AtomIJNS5_39AutoVectorizingCopyWithAssumedAlignmentILi128EEESM_EEENS5_8identityES1V_NS1W_INS1X_ILi3ELi4ELi3EEENS1Z_ILi16EEES23_EEvS29_EENS_8epilogue10collective18CollectiveEpilogueINS2E_30Sm90PtrArrayTmaWarpSpecializedILi2ELi1ELi8ELb1ELb0ELi2EEEJSK_NS6_IJSH_SI_EEENS_6half_tEPNS6_IJSD_lS13_EEES2K_S2M_NS2E_6fusion15FusionCallbacksIS2I_NS2N_17LinearCombinationIS2K_fS2K_fLNS_15FloatRoundStyleE2EEESK_S2J_JEEES1V_NS1W_IS2A_S2B_NSP_INS6_IJSJ_SQ_EEENS6_IJSD_SJ_EEEEEEENS5_17SM75_U16x8_LDSM_TENS5_14SM90_TMA_STOREES2W_NS5_17SM90_U16x8_STSM_TENS25_IJNS5_17SM90_U32x4_STSM_NES2K_EEEvEEEvvEEEEvNT_6ParamsE)
        /*0098*/ 	.word	0x000000a8


	//----- nvinfo : EIATTR_FRAME_SIZE
	.align		4
.L_62:
        /*009c*/ 	.byte	0x04, 0x11
        /*009e*/ 	.short	(.L_64 - .L_63)
	.align		4
.L_63:
        /*00a0*/ 	.word	index@($__internal_1_$__cuda_sm20_div_u64)
        /*00a4*/ 	.word	0x00000000


	//----- nvinfo : EIATTR_FRAME_SIZE
	.align		4
.L_64:
        /*00a8*/ 	.byte	0x04, 0x11
        /*00aa*/ 	.short	(.L_66 - .L_65)
	.align		4
.L_65:
        /*00ac*/ 	.word	index@(_ZN7cutlass13device_kernelINS_4gemm6kernel13GemmUniversalINS1_17GroupProblemShapeIN4cute5tupleIJiiiEEEEENS1_10collective13CollectiveMmaINS1_49MainloopSm90ArrayTmaGmmaWarpSpecializedMixedInputILi30ENS6_IJNS5_1CILi1EEESD_SD_EEENS1_43KernelPtrArrayTmaWarpSpecializedCooperativeEEENS6_IJNSC_ILi128EEENSC_ILi16EEENSC_ILi64EEEEEENS6_IJNS_15integer_subbyteILi4ELb1EEENS_10bfloat16_tEEEEPNS5_6LayoutINS6_IJNS6_IJNS6_IJNS6_IJNSC_ILi8EEENSC_ILi2EEEEEESD_EEEiEEENS6_IJNS6_IJNS6_IJSR_NSC_ILi4EEESR_EEESD_EEEiEEENS6_IJSD_SD_EEEEEENS6_IJNS6_IJNS6_IJNS6_IJNSC_ILi32EEESD_EEENSC_ILi0EEEEEENSC_ILi256EEEEEENS6_IJNS6_IJNS6_IJSV_SQ_SR_EEES13_EEEiEEENS6_IJS13_S13_EEEEEEEESN_PNS6_IJlSD_S13_EEENS5_8TiledMMAINS5_8MMA_AtomIJNS5_4SM904GMMA27MMA_64x16x16_F32BF16BF16_RSILNS1J_5MajorE0ELS1L_0ELNS1J_7ScaleInE1ELS1M_1EEEEEENSP_INS6_IJSR_SD_SD_EEENS6_IJSD_S13_S13_EEEEENS6_IJNS5_10UnderscoreES1S_S1S_EEEEENS5_13SM90_TMA_LOADENS5_14ComposedLayoutINS5_7SwizzleILi1ELi4ELi3EEENS5_18smem_ptr_flag_bitsILi4EEENSP_INS6_IJSQ_SJ_EEENS6_IJSJ_SD_EEEEEEENS5_9Copy_AtomIJNS5_39AutoVectorizingCopyWithAssumedAlignmentILi128EEESM_EEENS5_8identityES1V_NS1W_INS1X_ILi3ELi4ELi3EEENS1Z_ILi16EEES23_EEvS29_EENS_8epilogue10collective18CollectiveEpilogueINS2E_30Sm90PtrArrayTmaWarpSpecializedILi2ELi1ELi8ELb1ELb0ELi2EEEJSK_NS6_IJSH_SI_EEENS_6half_tEPNS6_IJSD_lS13_EEES2K_S2M_NS2E_6fusion15FusionCallbacksIS2I_NS2N_17LinearCombinationIS2K_fS2K_fLNS_15FloatRoundStyleE2EEESK_S2J_JEEES1V_NS1W_IS2A_S2B_NSP_INS6_IJSJ_SQ_EEENS6_IJSD_SJ_EEEEEEENS5_17SM75_U16x8_LDSM_TENS5_14SM90_TMA_STOREES2W_NS5_17SM90_U16x8_STSM_TENS25_IJNS5_17SM90_U32x4_STSM_NES2K_EEEvEEEvvEEEEvNT_6ParamsE)
        /*00b0*/ 	.word	0x00000000


	//----- nvinfo : EIATTR_REGCOUNT
	.align		4
.L_66:
        /*00b4*/ 	.byte	0x04, 0x2f
        /*00b6*/ 	.short	(.L_68 - .L_67)
	.align		4
.L_67:
        /*00b8*/ 	.word	index@(_ZN7cutlass13device_kernelINS_4gemm6kernel13GemmUniversalINS1_17GroupProblemShapeIN4cute5tupleIJiiiEEEEENS1_10collective13CollectiveMmaINS1_49MainloopSm90ArrayTmaGmmaWarpSpecializedMixedInputILi30ENS6_IJNS5_1CILi1EEESD_SD_EEENS1_43KernelPtrArrayTmaWarpSpecializedCooperativeEEENS6_IJNSC_ILi128EEENSC_ILi16EEENSC_ILi64EEEEEENS6_IJNS_15integer_subbyteILi4ELb1EEENS_10bfloat16_tEEEEPNS6_IJlSD_NSC_ILi0EEEEEESN_SR_NS5_8TiledMMAINS5_8MMA_AtomIJNS5_4SM904GMMA27MMA_64x16x16_F32BF16BF16_RSILNSV_5MajorE0ELSX_0ELNSV_7ScaleInE1ELSY_1EEEEEENS5_6LayoutINS6_IJNSC_ILi2EEESD_SD_EEENS6_IJSD_SP_SP_EEEEENS6_IJNS5_10UnderscoreES16_S16_EEEEENS5_13SM90_TMA_LOADENS5_14ComposedLayoutINS5_7SwizzleILi1ELi4ELi3EEENS5_18smem_ptr_flag_bitsILi4EEENS11_INS6_IJNSC_ILi8EEESJ_EEENS6_IJSJ_SD_EEEEEEENS5_9Copy_AtomIJNS5_39AutoVectorizingCopyWithAssumedAlignmentILi128EEESM_EEENS5_8identityES19_NS1A_INS1B_ILi3ELi4ELi3EEENS1D_ILi16EEES1I_EEvS1O_EENS_8epilogue10collective18CollectiveEpilogueINS1T_30Sm90PtrArrayTmaWarpSpecializedILi2ELi1ELi8ELb1ELb0ELi2EEEJSK_NS6_IJSH_SI_EEENS_6half_tEPNS6_IJSD_lSP_EEES1Z_S21_NS1T_6fusion15FusionCallbacksIS1X_NS22_17LinearCombinationIS1Z_fS1Z_fLNS_15FloatRoundStyleE2EEESK_S1Y_JEEES19_NS1A_IS1P_S1Q_NS11_INS6_IJSJ_S1F_EEENS6_IJSD_SJ_EEEEEEENS5_17SM75_U16x8_LDSM_TENS5_14SM90_TMA_STOREES2B_NS5_17SM90_U16x8_STSM_TENS1K_IJNS5_17SM90_U32x4_STSM_NES1Z_EEEvEEEvvEEEEvNT_6ParamsE)
        /*00bc*/ 	.word	0x000000a8


	//----- nvinfo : EIATTR_FRAME_SIZE
	.align		4
.L_68:
        /*00c0*/ 	.byte	0x04, 0x11
        /*00c2*/ 	.short	(.L_70 - .L_69)
	.align		4
.L_69:
        /*00c4*/ 	.word	index@($__internal_0_$__cuda_sm20_div_u64)
        /*00c8*/ 	.word	0x00000000


	//----- nvinfo : EIATTR_FRAME_SIZE
	.align		4
.L_70:
        /*00cc*/ 	.byte	0x04, 0x11
        /*00ce*/ 	.short	(.L_72 - .L_71)
	.align		4
.L_71:
        /*00d0*/ 	.word	index@(_ZN7cutlass13device_kernelINS_4gemm6kernel13GemmUniversalINS1_17GroupProblemShapeIN4cute5tupleIJiiiEEEEENS1_10collective13CollectiveMmaINS1_49MainloopSm90ArrayTmaGmmaWarpSpecializedMixedInputILi30ENS6_IJNS5_1CILi1EEESD_SD_EEENS1_43KernelPtrArrayTmaWarpSpecializedCooperativeEEENS6_IJNSC_ILi128EEENSC_ILi16EEENSC_ILi64EEEEEENS6_IJNS_15integer_subbyteILi4ELb1EEENS_10bfloat16_tEEEEPNS6_IJlSD_NSC_ILi0EEEEEESN_SR_NS5_8TiledMMAINS5_8MMA_AtomIJNS5_4SM904GMMA27MMA_64x16x16_F32BF16BF16_RSILNSV_5MajorE0ELSX_0ELNSV_7ScaleInE1ELSY_1EEEEEENS5_6LayoutINS6_IJNSC_ILi2EEESD_SD_EEENS6_IJSD_SP_SP_EEEEENS6_IJNS5_10UnderscoreES16_S16_EEEEENS5_13SM90_TMA_LOADENS5_14ComposedLayoutINS5_7SwizzleILi1ELi4ELi3EEENS5_18smem_ptr_flag_bitsILi4EEENS11_INS6_IJNSC_ILi8EEESJ_EEENS6_IJSJ_SD_EEEEEEENS5_9Copy_AtomIJNS5_39AutoVectorizingCopyWithAssumedAlignmentILi128EEESM_EEENS5_8identityES19_NS1A_INS1B_ILi3ELi4ELi3EEENS1D_ILi16EEES1I_EEvS1O_EENS_8epilogue10collective18CollectiveEpilogueINS1T_30Sm90PtrArrayTmaWarpSpecializedILi2ELi1ELi8ELb1ELb0ELi2EEEJSK_NS6_IJSH_SI_EEENS_6half_tEPNS6_IJSD_lSP_EEES1Z_S21_NS1T_6fusion15FusionCallbacksIS1X_NS22_17LinearCombinationIS1Z_fS1Z_fLNS_15FloatRoundStyleE2EEESK_S1Y_JEEES19_NS1A_IS1P_S1Q_NS11_INS6_IJSJ_S1F_EEENS6_IJSD_SJ_EEEEEEENS5_17SM75_U16x8_LDSM_TENS5_14SM90_TMA_STOREES2B_NS5_17SM90_U16x8_STSM_TENS1K_IJNS5_17SM90_U32x4_STSM_NES1Z_EEEvEEEvvEEEEvNT_6ParamsE)
        /*00d4*/ 	.word	0x00000000


	//----- nvinfo : EIATTR_REGCOUNT
	.align		4
.L_72:
        /*00d8*/ 	.byte	0x04, 0x2f
        /*00da*/ 	.short	(.L_74 - .L_73)
	.align		4
.L_73:
        /*00dc*/ 	.word	index@(_ZN7cutlass9reference6device6kernel12BlockForEachINS_10bfloat16_tENS1_6detail17RandomUniformFuncIS4_EEEEvPT_mNT0_6ParamsE)
        /*00e0*/ 	.word	0x00000020


	//----- nvinfo : EIATTR_FRAME_SIZE
	.align		4
.L_74:
        /*00e4*/ 	.byte	0x04, 0x11
        /*00e6*/ 	.short	(.L_76 - .L_75)
	.align		4
.L_75:
        /*00e8*/ 	.word	index@(_ZN7cutlass9reference6device6kernel12BlockForEachINS_10bfloat16_tENS1_6detail17RandomUniformFuncIS4_EEEEvPT_mNT0_6ParamsE)
        /*00ec*/ 	.word	0x00000060


	//----- nvinfo : EIATTR_REGCOUNT
	.align		4
.L_76:
        /*00f0*/ 	.byte	0x04, 0x2f
        /*00f2*/ 	.short	(.L_78 - .L_77)
	.align		4
.L_77:
        /*00f4*/ 	.word	index@(_ZN7cutlass9reference6device6kernel12BlockForEachINS_15integer_subbyteILi4ELb1EEENS1_6detail17RandomUniformFuncIS5_EEEEvPT_mNT0_6ParamsE)
        /*00f8*/ 	.word	0x00000020


	//----- nvinfo : EIATTR_FRAME_SIZE
	.align		4
.L_78:
        /*00fc*/ 	.byte	0x04, 0x11
        /*00fe*/ 	.short	(.L_80 - .L_79)
	.align		4
.L_79:
        /*0100*/ 	.word	index@(_ZN7cutlass9reference6device6kernel12BlockForEachINS_15integer_subbyteILi4ELb1EEENS1_6detail17RandomUniformFuncIS5_EEEEvPT_mNT0_6ParamsE)
        /*0104*/ 	.word	0x00000060


	//----- nvinfo : EIATTR_REGCOUNT
	.align		4
.L_80:
        /*0108*/ 	.byte	0x04, 0x2f
        /*010a*/ 	.short	(.L_82 - .L_81)
	.align		4
.L_81:
        /*010c*/ 	.word	index@(_ZN7cutlass9reference6device6kernel12BlockForEachINS_6half_tENS1_6detail17RandomUniformFuncIS4_EEEEvPT_mNT0_6ParamsE)
        /*0110*/ 	.word	0x00000020


	//----- nvinfo : EIATTR_FRAME_SIZE
	.align		4
.L_82:
        /*0114*/ 	.byte	0x04, 0x11
        /*0116*/ 	.short	(.L_84 - .L_83)
	.align		4
.L_83:
        /*0118*/ 	.word	index@(_ZN7cutlass9reference6device6kernel12BlockForEachINS_6half_tENS1_6detail17RandomUniformFuncIS4_EEEEvPT_mNT0_6ParamsE)
        /*011c*/ 	.word	0x00000060


	//----- nvinfo : EIATTR_REGCOUNT
	.align		4
.L_84:
        /*0120*/ 	.byte	0x04, 0x2f
        /*0122*/ 	.short	(.L_86 - .L_85)
	.align		4
.L_85:
        /*0124*/ 	.word	index@(_ZN7cutlass9reference6device6kernel27BlockCompareRelativelyEqualINS_6half_tEEEvPiPKT_S8_mS6_S6_)
        /*0128*/ 	.word	0x0000000b


	//----- nvinfo : EIATTR_FRAME_SIZE
	.align		4
.L_86:
        /*012c*/ 	.byte	0x04, 0x11
        /*012e*/ 	.short	(.L_88 - .L_87)
	.align		4
.L_87:
        /*0130*/ 	.word	index@(_ZN7cutlass9reference6device6kernel27BlockCompareRelativelyEqualINS_6half_tEEEvPiPKT_S8_mS6_S6_)
        /*0134*/ 	.word	0x00000000


	//----- nvinfo : EIATTR_MIN_STACK_SIZE
	.align		4
.L_88:
        /*0138*/ 	.byte	0x04, 0x12
        /*013a*/ 	.short	(.L_90 - .L_89)
	.align		4
.L_89:
        /*013c*/ 	.word	index@(_ZN7cutlass13device_kernelINS_4gemm6kernel13GemmUniversalINS1_17GroupProblemShapeIN4cute5tupleIJiiiEEEEENS1_10collective13CollectiveMmaINS1_49MainloopSm90ArrayTmaGmmaWarpSpecializedMixedInputILi30ENS6_IJNS5_1CILi1EEESD_SD_EEENS1_43KernelPtrArrayTmaWarpSpecializedCooperativeEEENS6_IJNSC_ILi128EEENSC_ILi16EEENSC_ILi64EEEEEENS6_IJNS_15integer_subbyteILi4ELb1EEENS_10bfloat16_tEEEEPNS6_IJlSD_NSC_ILi0EEEEEESN_SR_NS5_8TiledMMAINS5_8MMA_AtomIJNS5_4SM904GMMA27MMA_64x16x16_F32BF16BF16_RSILNSV_5MajorE0ELSX_0ELNSV_7ScaleInE1ELSY_1EEEEEENS5_6LayoutINS6_IJNSC_ILi2EEESD_SD_EEENS6_IJSD_SP_SP_EEEEENS6_IJNS5_10UnderscoreES16_S16_EEEEENS5_13SM90_TMA_LOADENS5_14ComposedLayoutINS5_7SwizzleILi1ELi4ELi3EEENS5_18smem_ptr_flag_bitsILi4EEENS11_INS6_IJNSC_ILi8EEESJ_EEENS6_IJSJ_SD_EEEEEEENS5_9Copy_AtomIJNS5_39AutoVectorizingCopyWithAssumedAlignmentILi128EEESM_EEENS5_8identityES19_NS1A_INS1B_ILi3ELi4ELi3EEENS1D_ILi16EEES1I_EEvS1O_EENS_8epilogue10collective18CollectiveEpilogueINS1T_30Sm90PtrArrayTmaWarpSpecializedILi2ELi1ELi8ELb1ELb0ELi2EEEJSK_NS6_IJSH_SI_EEENS_6half_tEPNS6_IJSD_lSP_EEES1Z_S21_NS1T_6fusion15FusionCallbacksIS1X_NS22_17LinearCombinationIS1Z_fS1Z_fLNS_15FloatRoundStyleE2EEESK_S1Y_JEEES19_NS1A_IS1P_S1Q_NS11_INS6_IJSJ_S1F_EEENS6_IJSD_SJ_EEEEEEENS5_17SM75_U16x8_LDSM_TENS5_14SM90_TMA_STOREES2B_NS5_17SM90_U16x8_STSM_TENS1K_IJNS5_17SM90_U32x4_STSM_NES1Z_EEEvEEEvvEEEEvNT_6ParamsE)
        /*0140*/ 	.word	0x00000000


	//----- nvinfo : EIATTR_MIN_STACK_SIZE
	.align		4
.L_90:
        /*0144*/ 	.byte	0x04, 0x12
        /*0146*/ 	.short	(.L_92 - .L_91)
	.align		4
.L_91:
        /*0148*/ 	.word	index@(_ZN7cutlass13device_kernelINS_4gemm6kernel13GemmUniversalINS1_17GroupProblemShapeIN4cute5tupleIJiiiEEEEENS1_10collective13CollectiveMmaINS1_49MainloopSm90ArrayTmaGmmaWarpSpecializedMixedInputILi30ENS6_IJNS5_1CILi1EEESD_SD_EEENS1_43KernelPtrArrayTmaWarpSpecializedCooperativeEEENS6_IJNSC_ILi128EEENSC_ILi16EEENSC_ILi64EEEEEENS6_IJNS_15integer_subbyteILi4ELb1EEENS_10bfloat16_tEEEEPNS5_6LayoutINS6_IJNS6_IJNS6_IJNS6_IJNSC_ILi8EEENSC_ILi2EEEEEESD_EEEiEEENS6_IJNS6_IJNS6_IJSR_NSC_ILi4EEESR_EEESD_EEEiEEENS6_IJSD_SD_EEEEEENS6_IJNS6_IJNS6_IJNS6_IJNSC_ILi32EEESD_EEENSC_ILi0EEEEEENSC_ILi256EEEEEENS6_IJNS6_IJNS6_IJSV_SQ_SR_EEES13_EEEiEEENS6_IJS13_S13_EEEEEEEESN_PNS6_IJlSD_S13_EEENS5_8TiledMMAINS5_8MMA_AtomIJNS5_4SM904GMMA27MMA_64x16x16_F32BF16BF16_RSILNS1J_5MajorE0ELS1L_0ELNS1J_7ScaleInE1ELS1M_1EEEEEENSP_INS6_IJSR_SD_SD_EEENS6_IJSD_S13_S13_EEEEENS6_IJNS5_10UnderscoreES1S_S1S_EEEEENS5_13SM90_TMA_LOADENS5_14ComposedLayoutINS5_7SwizzleILi1ELi4ELi3EEENS5_18smem_ptr_flag_bitsILi4EEENSP_INS6_IJSQ_SJ_EEENS6_IJSJ_SD_EEEEEEENS5_9Copy_AtomIJNS5_39AutoVectorizingCopyWithAssumedAlignmentILi128EEESM_EEENS5_8identityES1V_NS1W_INS1X_ILi3ELi4ELi3EEENS1Z_ILi16EEES23_EEvS29_EENS_8epilogue10collective18CollectiveEpilogueINS2E_30Sm90PtrArrayTmaWarpSpecializedILi2ELi1ELi8ELb1ELb0ELi2EEEJSK_NS6_IJSH_SI_EEENS_6half_tEPNS6_IJSD_lS13_EEES2K_S2M_NS2E_6fusion15FusionCallbacksIS2I_NS2N_17LinearCombinationIS2K_fS2K_fLNS_15FloatRoundStyleE2EEESK_S2J_JEEES1V_NS1W_IS2A_S2B_NSP_INS6_IJSJ_SQ_EEENS6_IJSD_SJ_EEEEEEENS5_17SM75_U16x8_LDSM_TENS5_14SM90_TMA_STOREES2W_NS5_17SM90_U16x8_STSM_TENS25_IJNS5_17SM90_U32x4_STSM_NES2K_EEEvEEEvvEEEEvNT_6ParamsE)
        /*014c*/ 	.word	0x00000000


	//----- nvinfo : EIATTR_MIN_STACK_SIZE
	.align		4
.L_92:
        /*0150*/ 	.byte	0x04, 0x12
        /*0152*/ 	.short	(.L_94 - .L_93)
	.align		4
.L_93:
        /*0154*/ 	.word	index@(_ZN7cutlass13device_kernelINS_4gemm6kernel13GemmUniversalINS1_17GroupProblemShapeIN4cute5tupleIJiiiEEEEENS1_10collective13CollectiveMmaINS1_49MainloopSm90ArrayTmaGmmaWarpSpecializedMixedInputILi35ENS6_IJNS5_1CILi1EEESD_SD_EEENS1_43KernelPtrArrayTmaWarpSpecializedCooperativeEEENS6_IJNSC_ILi128EEENSC_ILi16EEENSC_ILi64EEEEEENS6_IJNS_15integer_subbyteILi4ELb1EEEEEEPNS6_IJlSD_NSC_ILi0EEEEEENS_10bfloat16_tESQ_NS5_8TiledMMAINS5_8MMA_AtomIJNS5_4SM904GMMA27MMA_64x16x16_F32BF16BF16_RSILNSV_5MajorE0ELSX_0ELNSV_7ScaleInE1ELSY_1EEEEEENS5_6LayoutINS6_IJNSC_ILi2EEESD_SD_EEENS6_IJSD_SO_SO_EEEEENS6_IJNS5_10UnderscoreES16_S16_EEEEENS5_13SM90_TMA_LOADENS5_14ComposedLayoutINS5_7SwizzleILi1ELi4ELi3EEENS5_18smem_ptr_flag_bitsILi4EEENS11_INS6_IJNSC_ILi8EEESJ_EEENS6_IJSJ_SD_EEEEEEENS5_9Copy_AtomIJNS5_39AutoVectorizingCopyWithAssumedAlignmentILi128EEESM_EEENS5_8identityES19_NS1A_INS1B_ILi3ELi4ELi3EEENS1D_ILi16EEES1I_EEvS1O_EENS_8epilogue10collective18CollectiveEpilogueINS1T_30Sm90PtrArrayTmaWarpSpecializedILi2ELi1ELi8ELb1ELb0ELi2EEEJSK_NS6_IJSH_SI_EEENS_6half_tEPNS6_IJSD_lSO_EEES1Z_S21_NS1T_6fusion15FusionCallbacksIS1X_NS22_17LinearCombinationIS1Z_fS1Z_fLNS_15FloatRoundStyleE2EEESK_S1Y_JEEES19_NS1A_IS1P_S1Q_NS11_INS6_IJSJ_S1F_EEENS6_IJSD_SJ_EEEEEEENS5_17SM75_U16x8_LDSM_TENS5_14SM90_TMA_STOREES2B_NS5_17SM90_U16x8_STSM_TENS1K_IJNS5_17SM90_U32x4_STSM_NES1Z_EEEvEEEvvEEEEvNT_6ParamsE)
        /*0158*/ 	.word	0x00000000


	//----- nvinfo : EIATTR_MIN_STACK_SIZE
	.align		4
.L_94:
        /*015c*/ 	.byte	0x04, 0x12
        /*015e*/ 	.short	(.L_96 - .L_95)
	.align		4
.L_95:
        /*0160*/ 	.word	index@(_ZN7cutlass13device_kernelINS_4gemm6kernel13GemmUniversalINS1_17GroupProblemShapeIN4cute5tupleIJiiiEEEEENS1_10collective13CollectiveMmaINS1_49MainloopSm90ArrayTmaGmmaWarpSpecializedMixedInputILi35ENS6_IJNS5_1CILi1EEESD_SD_EEENS1_43KernelPtrArrayTmaWarpSpecializedCooperativeEEENS6_IJNSC_ILi128EEENSC_ILi16EEENSC_ILi64EEEEEENS6_IJNS_15integer_subbyteILi4ELb1EEEEEEPNS5_6LayoutINS6_IJNS6_IJNS6_IJNS6_IJNSC_ILi8EEENSC_ILi2EEEEEESD_EEEiEEENS6_IJNS6_IJNS6_IJSQ_NSC_ILi4EEESQ_EEESD_EEEiEEENS6_IJSD_SD_EEEEEENS6_IJNS6_IJNS6_IJNS6_IJNSC_ILi32EEESD_EEENSC_ILi0EEEEEENSC_ILi256EEEEEENS6_IJNS6_IJNS6_IJSU_SP_SQ_EEES12_EEEiEEENS6_IJS12_S12_EEEEEEEENS_10bfloat16_tEPNS6_IJlSD_S12_EEENS5_8TiledMMAINS5_8MMA_AtomIJNS5_4SM904GMMA27MMA_64x16x16_F32BF16BF16_RSILNS1J_5MajorE0ELS1L_0ELNS1J_7ScaleInE1ELS1M_1EEEEEENSO_INS6_IJSQ_SD_SD_EEENS6_IJSD_S12_S12_EEEEENS6_IJNS5_10UnderscoreES1S_S1S_EEEEENS5_13SM90_TMA_LOADENS5_14ComposedLayoutINS5_7SwizzleILi1ELi4ELi3EEENS5_18smem_ptr_flag_bitsILi4EEENSO_INS6_IJSP_SJ_EEENS6_IJSJ_SD_EEEEEEENS5_9Copy_AtomIJNS5_39AutoVectorizingCopyWithAssumedAlignmentILi128EEESM_EEENS5_8identityES1V_NS1W_INS1X_ILi3ELi4ELi3EEENS1Z_ILi16EEES23_EEvS29_EENS_8epilogue10collective18CollectiveEpilogueINS2E_30Sm90PtrArrayTmaWarpSpecializedILi2ELi1ELi8ELb1ELb0ELi2EEEJSK_NS6_IJSH_SI_EEENS_6half_tEPNS6_IJSD_lS12_EEES2K_S2M_NS2E_6fusion15FusionCallbacksIS2I_NS2N_17LinearCombinationIS2K_fS2K_fLNS_15FloatRoundStyleE2EEESK_S2J_JEEES1V_NS1W_IS2A_S2B_NSO_INS6_IJSJ_SP_EEENS6_IJSD_SJ_EEEEEEENS5_17SM75_U16x8_LDSM_TENS5_14SM90_TMA_STOREES2W_NS5_17SM90_U16x8_STSM_TENS25_IJNS5_17SM90_U32x4_STSM_NES2K_EEEvEEEvvEEEEvNT_6ParamsE)
        /*0164*/ 	.word	0x00000000


	//----- nvinfo : EIATTR_MIN_STACK_SIZE
	.align		4
.L_96:
        /*0168*/ 	.byte	0x04, 0x12
        /*016a*/ 	.short	(.L_98 - .L_97)
	.align		4
.L_97:
        /*016c*/ 	.word	index@(_ZN7cutlass13device_kernelINS_4gemm6kernel13GemmUniversalIN4cute5tupleIJiiiEEENS1_10collective13CollectiveMmaINS1_34MainloopSm90TmaGmmaWarpSpecializedILi12ENS5_IJNS4_1CILi1EEESB_SB_EEENS1_35KernelTmaWarpSpecializedCooperativeEEENS5_IJNSA_ILi128EEENSA_ILi16EEENSA_ILi64EEEEEENS_10bfloat16_tENS5_IJlSB_lEEESJ_SK_NS4_8TiledMMAINS4_8MMA_AtomIJNS4_4SM904GMMA27MMA_64x16x16_F32BF16BF16_SSILNSO_5MajorE0ELSQ_0ELNSO_7ScaleInE1ELSR_1EEEEEENS4_6LayoutINS5_IJNSA_ILi2EEESB_SB_EEENS5_IJSB_NSA_ILi0EEESX_EEEEENS5_IJNS4_10UnderscoreES10_S10_EEEEENS4_13SM90_TMA_LOADENS4_14ComposedLayoutINS4_7SwizzleILi3ELi4ELi3EEENS4_18smem_ptr_flag_bitsILi16EEENSU_INS5_IJNSA_ILi8EEESH_EEENS5_IJSH_SB_EEEEEEEvNS4_8identityES13_S1D_vS1E_EENS_8epilogue10collective6detail29Sm90TmaWarpSpecializedAdapterINS1H_15DefaultEpilogueINS_6half_tESK_SK_NS1G_6thread17LinearCombinationIS1L_Li1EffLNS1M_9ScaleType4KindE0ELNS_15FloatRoundStyleE2ES1L_EENS1_15EpilogueDefaultEEEEEvvEEEEvNT_6ParamsE)
        /*0170*/ 	.word	0x00000000


	//----- nvinfo : EIATTR_MIN_STACK_SIZE
	.align		4
.L_98:
        /*0174*/ 	.byte	0x04, 0x12
        /*0176*/ 	.short	(.L_100 - .L_99)
	.align		4
.L_99:
        /*0178*/ 	.word	index@(_ZN7cutlass9reference6device6kernel27BlockCompareRelativelyEqualINS_6half_tEEEvPiPKT_S8_mS6_S6_)
        /*017c*/ 	.word	0x00000000


	//----- nvinfo : EIATTR_MIN_STACK_SIZE
	.align		4
.L_100:
        /*0180*/ 	.byte	0x04, 0x12
        /*0182*/ 	.short	(.L_102 - .L_101)
	.align		4
.L_101:
        /*0184*/ 	.word	index@(_ZN7cutlass9reference6device6kernel12BlockForEachINS_6half_tENS1_6detail17RandomUniformFuncIS4_EEEEvPT_mNT0_6ParamsE)
        /*0188*/ 	.word	0x00000060


	//----- nvinfo : EIATTR_MIN_STACK_SIZE
	.align		4
.L_102:
        /*018c*/ 	.byte	0x04, 0x12
        /*018e*/ 	.short	(.L_104 - .L_103)
	.align		4
.L_103:
        /*0190*/ 	.word	index@(_ZN7cutlass9reference6device6kernel12BlockForEachINS_15integer_subbyteILi4ELb1EEENS1_6detail17RandomUniformFuncIS5_EEEEvPT_mNT0_6ParamsE)
        /*0194*/ 	.word	0x00000060


	//----- nvinfo : EIATTR_MIN_STACK_SIZE
	.align		4
.L_104:
        /*0198*/ 	.byte	0x04, 0x12
        /*019a*/ 	.short	(.L_106 - .L_105)
	.align		4
.L_105:
        /*019c*/ 	.word	index@(_ZN7cutlass9reference6device6kernel12BlockForEachINS_10bfloat16_tENS1_6detail17RandomUniformFuncIS4_EEEEvPT_mNT0_6ParamsE)
        /*01a0*/ 	.word	0x00000060


	//----- nvinfo : EIATTR_MIN_STACK_SIZE
	.align		4
.L_106:
        /*01a4*/ 	.byte	0x04, 0x12
        /*01a6*/ 	.short	(.L_108 - .L_107)
	.align		4
.L_107:
        /*01a8*/ 	.word	index@(_ZN7cutlass21reorder_tensor_kernelIN4cute5tupleIJNS1_1CILi16EEEEEENS1_10ViewEngineINS1_8gmem_ptrINS1_16subbyte_iteratorIKNS_15integer_subbyteILi4ELb1EEEEEEEEENS1_6LayoutINS2_IJiiNS3_ILi1EEEEEENS2_IJlSG_NS3_ILi0EEEEEEEENS6_INS7_INS8_ISA_EEEEEENSF_INS2_IJNS2_IJNS2_IJNS2_IJNS3_ILi8EEENS3_ILi2EEEEEESG_EEEiEEENS2_IJNS2_IJNS2_IJSP_NS3_ILi4EEESP_EEESG_EEEiEEENS2_IJSG_SG_EEEEEENS2_IJNS2_IJNS2_IJNS2_IJNS3_ILi32EEESG_EEESI_EEENS3_ILi256EEEEEENS2_IJNS2_IJNS2_IJST_SO_SP_EEESI_EEEiEEENS2_IJSI_SI_EEEEEEEENS1_9TiledCopyINS1_9Copy_AtomIJNS1_39AutoVectorizingCopyWithAssumedAlignmentILi8EEESA_EEENSF_INS2_IJNS3_ILi128EEESP_EEENS2_IJSP_SG_EEEEENS2_IJSP_S1F_EEEEEEEvNS1_6TensorIT0_T1_EENS1L_IT2_T3_EET4_)
        /*01ac*/ 	.word	0x00000000


	//----- nvinfo : EIATTR_MIN_STACK_SIZE
	.align		4
.L_108:
        /*01b0*/ 	.byte	0x04, 0x12
        /*01b2*/ 	.short	(.L_110 - .L_109)
	.align		4
.L_109:
        /*01b4*/ 	.word	index@(_ZN7cutlass17dequantize_kernelINS_15integer_subbyteILi4ELb1EEENS_10bfloat16_tEN4cute6LayoutINS4_5tupleIJiiNS4_1CILi1EEEEEENS6_IJlS8_NS7_ILi0EEEEEEEES3_S3_NS5_INS6_IJiNS6_IJiiEEES8_EEENS6_IJS8_NS6_IJilEEElEEEEENS5_INS6_IJNS7_ILi128EEEEEENS6_IJS8_EEEEEEEvPT0_PKT_T1_PKT2_PKT3_T4_T5_)
        /*01b8*/ 	.word	0x00000000
.L_110:


//--------------------- .nv.compat                --------------------------
	.section	.nv.compat,"",@"SHT_CUDA_COMPAT_INFO"
	.align	4
        /*0000*/ 	.byte	0x02, 0x09, 0x01, 0x00, 0x02, 0x02, 0x04, 0x00, 0x02, 0x05, 0x05, 0x00, 0x03, 0x07, 0x01, 0x01
        /*0010*/ 	.byte	0x02, 0x03, 0x03, 0x00, 0x02, 0x06, 0x01, 0x00, 0x04, 0x0b, 0x08, 0x00, 0x00, 0x00, 0x00, 0x00
        /*0020*/ 	.byte	0x00, 0x00, 0x00, 0x00


//--------------------- .nv.info._ZN7cutlass9reference6device6kernel27BlockCompareRelativelyEqualINS_6half_tEEEvPiPKT_S8_mS6_S6_ --------------------------
	.section	.nv.info._ZN7cutlass9reference6device6kernel27BlockCompareRelativelyEqualINS_6half_tEEEvPiPKT_S8_mS6_S6_,"",@"SHT_CUDA_INFO"
	.sectionflags	@""
	.align	4


	//----- nvinfo : EIATTR_CUDA_API_VERSION
	.align		4
        /*0000*/ 	.byte	0x04, 0x37
        /*0002*/ 	.short	(.L_112 - .L_111)
.L_111:
        /*0004*/ 	.word	0x00000082


	//----- nvinfo : EIATTR_KPARAM_INFO
	.align		4
.L_112:
        /*0008*/ 	.byte	0x04, 0x17
        /*000a*/ 	.short	(.L_114 - .L_113)
.L_113:
        /*000c*/ 	.word	0x00000000
        /*0010*/ 	.short	0x0005
        /*0012*/ 	.short	0x0022
        /*0014*/ 	.byte	0x00, 0xf0, 0x09, 0x00


	//----- nvinfo : EIATTR_KPARAM_INFO
	.align		4
.L_114:
        /*0018*/ 	.byte	0x04, 0x17
        /*001a*/ 	.short	(.L_116 - .L_115)
.L_115:
        /*001c*/ 	.word	0x00000000
        /*0020*/ 	.short	0x0004
        /*0022*/ 	.short	0x0020
        /*0024*/ 	.byte	0x00, 0xf0, 0x09, 0x00


	//----- nvinfo : EIATTR_KPARAM_INFO
	.align		4
.L_116:
        /*0028*/ 	.byte	0x04, 0x17
        /*002a*/ 	.short	(.L_118 - .L_117)
.L_117:
        /*002c*/ 	.word	0x00000000
        /*0030*/ 	.short	0x0003
        /*0032*/ 	.short	0x0018
        /*0034*/ 	.byte	0x00, 0xf0, 0x21, 0x00


	//----- nvinfo : EIATTR_KPARAM_INFO
	.align		4
.L_118:
        /*0038*/ 	.byte	0x04, 0x17
        /*003a*/ 	.short	(.L_120 - .L_119)
.L_119:
        /*003c*/ 	.word	0x00000000
        /*0040*/ 	.short	0x0002
        /*0042*/ 	.short	0x0010
        /*0044*/ 	.byte	0x00, 0xf0, 0x21, 0x00


	//----- nvinfo : EIATTR_KPARAM_INFO
	.align		4
.L_120:
        /*0048*/ 	.byte	0x04, 0x17
        /*004a*/ 	.short	(.L_122 - .L_121)
.L_121:
        /*004c*/ 	.word	0x00000000
        /*0050*/ 	.short	0x0001
        /*0052*/ 	.short	0x0008
        /*0054*/ 	.byte	0x00, 0xf0, 0x21, 0x00


	//----- nvinfo : EIATTR_KPARAM_INFO
	.align		4
.L_122:
        /*0058*/ 	.byte	0x04, 0x17
        /*005a*/ 	.short	(.L_124 - .L_123)
.L_123:
        /*005c*/ 	.word	0x00000000
        /*0060*/ 	.short	0x0000
        /*0062*/ 	.short	0x0000
        /*0064*/ 	.byte	0x00, 0xf0, 0x21, 0x00


	//----- nvinfo : EIATTR_SPARSE_MMA_MASK
	.align		4
.L_124:
        /*0068*/ 	.byte	0x03, 0x50
        /*006a*/ 	.short	0x0000


	//----- nvinfo : EIATTR_MAXREG_COUNT
	.align		4
        /*006c*/ 	.byte	0x03, 0x1b
        /*006e*/ 	.short	0x00ff


	//----- nvinfo : EIATTR_MERCURY_ISA_VERSION
	.align		4
        /*0070*/ 	.byte	0x03, 0x5f
        /*0072*/ 	.short	0x0101


	//----- nvinfo : EIATTR_EXIT_INSTR_OFFSETS
	.align		4
        /*0074*/ 	.byte	0x04, 0x1c
        /*0076*/ 	.short	(.L_126 - .L_125)


	//   ....[0]....
.L_125:
        /*0078*/ 	.word	0x00000080


	//   ....[1]....
        /*007c*/ 	.word	0x000003c0


	//   ....[2]....
        /*0080*/ 	.word	0x000003f0


	//----- nvinfo : EIATTR_CRS_STACK_SIZE
	.align		4
.L_126:
        /*0084*/ 	.byte	0x04, 0x1e
        /*0086*/ 	.short	(.L_128 - .L_127)
.L_127:
        /*0088*/ 	.word	0x00000000


	//----- nvinfo : EIATTR_CBANK_PARAM_SIZE
	.align		4
.L_128:
        /*008c*/ 	.byte	0x03, 0x19
        /*008e*/ 	.short	0x0024


	//----- nvinfo : EIATTR_PARAM_CBANK
	.align		4
        /*0090*/ 	.byte	0x04, 0x0a
        /*0092*/ 	.short	(.L_130 - .L_129)
	.align		4
.L_129:
        /*0094*/ 	.word	index@(.nv.constant0._ZN7cutlass9reference6device6kernel27BlockCompareRelativelyEqualINS_6half_tEEEvPiPKT_S8_mS6_S6_)
        /*0098*/ 	.short	0x0210
        /*009a*/ 	.short	0x0024


	//----- nvinfo : EIATTR_SW_WAR
	.align		4
.L_130:
        /*009c*/ 	.byte	0x04, 0x36
        /*009e*/ 	.short	(.L_132 - .L_131)
.L_131:
        /*00a0*/ 	.word	0x00000008
.L_132:


//--------------------- .nv.info._ZN7cutlass9reference6device6kernel12BlockForEachINS_6half_tENS1_6detail17RandomUniformFuncIS4_EEEEvPT_mNT0_6ParamsE --------------------------
	.section	.nv.info._ZN7cutlass9reference6device6kernel12BlockForEachINS_6half_tENS1_6detail17RandomUniformFuncIS4_EEEEvPT_mNT0_6ParamsE,"",@"SHT_CUDA_INFO"
	.sectionflags	@""
	.align	4


	//----- nvinfo : EIATTR_CUDA_API_VERSION
	.align		4
        /*0000*/ 	.byte	0x04, 0x37
        /*0002*/ 	.short	(.L_134 - .L_133)
.L_133:
        /*0004*/ 	.word	0x00000082


	//----- nvinfo : EIATTR_KPARAM_INFO
	.align		4
.L_134:
        /*0008*/ 	.byte	0x04, 0x17
        /*000a*/ 	.short	(.L_136 - .L_135)
.L_135:
        /*000c*/ 	.word	0x00000000
        /*0010*/ 	.short	0x0002
        /*0012*/ 	.short	0x0010
        /*0014*/ 	.byte	0x00, 0xf0, 0xc1, 0x00


	//----- nvinfo : EIATTR_KPARAM_INFO
	.align		4
.L_136:
        /*0018*/ 	.byte	0x04, 0x17
        /*001a*/ 	.short	(.L_138 - .L_137)
.L_137:
        /*001c*/ 	.word	0x00000000
        /*0020*/ 	.short	0x0001
        /*0022*/ 	.short	0x0008
        /*0024*/ 	.byte	0x00, 0xf0, 0x21, 0x00


	//----- nvinfo : EIATTR_KPARAM_INFO
	.align		4
.L_138:
        /*0028*/ 	.byte	0x04, 0x17
        /*002a*/ 	.short	(.L_140 - .L_139)
.L_139:
        /*002c*/ 	.word	0x00000000
        /*0030*/ 	.short	0x0000
        /*0032*/ 	.short	0x0000
        /*0034*/ 	.byte	0x00, 0xf0, 0x21, 0x00


	//----- nvinfo : EIATTR_SPARSE_MMA_MASK
	.align		4
.L_140:
        /*0038*/ 	.byte	0x03, 0x50
        /*003a*/ 	.short	0x0000


	//----- nvinfo : EIATTR_MAXREG_COUNT
	.align		4
        /*003c*/ 	.byte	0x03, 0x1b
        /*003e*/ 	.short	0x00ff


	//----- nvinfo : EIATTR_MERCURY_ISA_VERSION
	.align		4
        /*0040*/ 	.byte	0x03, 0x5f
        /*0042*/ 	.short	0x0101


	//----- nvinfo : EIATTR_EXIT_INSTR_OFFSETS
	.align		4
        /*0044*/ 	.byte	0x04, 0x1c
        /*0046*/ 	.short	(.L_142 - .L_141)


	//   ....[0]....
.L_141:
        /*0048*/ 	.word	0x00001310


	//   ....[1]....
        /*004c*/ 	.word	0x00001c70


	//----- nvinfo : EIATTR_CRS_STACK_SIZE
	.align		4
.L_142:
        /*0050*/ 	.byte	0x04, 0x1e
        /*0052*/ 	.short	(.L_144 - .L_143)
.L_143:
        /*0054*/ 	.word	0x00000000


	//----- nvinfo : EIATTR_CBANK_PARAM_SIZE
	.align		4
.L_144:
        /*0058*/ 	.byte	0x03, 0x19
        /*005a*/ 	.short	0x0040


	//----- nvinfo : EIATTR_PARAM_CBANK
	.align		4
        /*005c*/ 	.byte	0x04, 0x0a
        /*005e*/ 	.short	(.L_146 - .L_145)
	.align		4
.L_145:
        /*0060*/ 	.word	index@(.nv.constant0._ZN7cutlass9reference6device6kernel12BlockForEachINS_6half_tENS1_6detail17RandomUniformFuncIS4_EEEEvPT_mNT0_6ParamsE)
        /*0064*/ 	.short	0x0210
        /*0066*/ 	.short	0x0040


	//----- nvinfo : EIATTR_SW_WAR
	.align		4
.L_146:
        /*0068*/ 	.byte	0x04, 0x36
        /*006a*/ 	.short	(.L_148 - .L_147)
.L_147:
        /*006c*/ 	.word	0x00000008
.L_148:


//--------------------- .nv.info._ZN7cutlass9reference6device6kernel12BlockForEachINS_15integer_subbyteILi4ELb1EEENS1_6detail17RandomUniformFuncIS5_EEEEvPT_mNT0_6ParamsE --------------------------
	.section	.nv.info._ZN7cutlass9reference6device6kernel12BlockForEachINS_15integer_subbyteILi4ELb1EEENS1_6detail17RandomUniformFuncIS5_EEEEvPT_mNT0_6ParamsE,"",@"SHT_CUDA_INFO"
	.sectionflags	@""
	.align	4


	//----- nvinfo : EIATTR_CUDA_API_VERSION
	.align		4
        /*0000*/ 	.byte	0x04, 0x37
        /*0002*/ 	.short	(.L_150 - .L_149)
.L_149:
        /*0004*/ 	.word	0x00000082


	//----- nvinfo : EIATTR_KPARAM_INFO
	.align		4
.L_150:
        /*0008*/ 	.byte	0x04, 0x17
        /*000a*/ 	.short	(.L_152 - .L_151)
.L_151:
        /*000c*/ 	.word	0x00000000
        /*0010*/ 	.short	0x0002
        /*0012*/ 	.short	0x0010
        /*0014*/ 	.byte	0x00, 0xf0, 0xc1, 0x00


	//----- nvinfo : EIATTR_KPARAM_INFO
	.align		4
.L_152:
        /*0018*/ 	.byte	0x04, 0x17
        /*001a*/ 	.short	(.L_154 - .L_153)
.L_153:
        /*001c*/ 	.word	0x00000000
        /*0020*/ 	.short	0x0001
        /*0022*/ 	.short	0x0008
        /*0024*/ 	.byte	0x00, 0xf0, 0x21, 0x00


	//----- nvinfo : EIATTR_KPARAM_INFO
	.align		4
.L_154:
        /*0028*/ 	.byte	0x04, 0x17
        /*002a*/ 	.short	(.L_156 - .L_155)
.L_155:
        /*002c*/ 	.word	0x00000000
        /*0030*/ 	.short	0x0000
        /*0032*/ 	.short	0x0000
        /*0034*/ 	.byte	0x00, 0xf0, 0x21, 0x00


	//----- nvinfo : EIATTR_SPARSE_MMA_MASK
	.align		4
.L_156:
        /*0038*/ 	.byte	0x03, 0x50
        /*003a*/ 	.short	0x0000


	//----- nvinfo : EIATTR_MAXREG_COUNT
	.align		4
        /*003c*/ 	.byte	0x03, 0x1b
        /*003e*/ 	.short	0x00ff


	//----- nvinfo : EIATTR_EXTERNS
	.align		4
        /*0040*/ 	.byte	0x04, 0x0f
        /*0042*/ 	.short	(.L_158 - .L_157)


	//   ....[0]....
	.align		4
.L_157:
        /*0044*/ 	.word	index@(__assertfail)


	//----- nvinfo : EIATTR_MERCURY_ISA_VERSION
	.align		4
.L_158:
        /*0048*/ 	.byte	0x03, 0x5f
        /*004a*/ 	.short	0x0101


	//----- nvinfo : EIATTR_SYSCALL_OFFSETS
	.align		4
        /*004c*/ 	.byte	0x04, 0x46
        /*004e*/ 	.short	(.L_160 - .L_159)


	//   ....[0]....
.L_159:
        /*0050*/ 	.word	0x00001610


	//   ....[1]....
        /*0054*/ 	.word	0x00001740


	//   ....[2]....
        /*0058*/ 	.word	0x00001b50


	//   ....[3]....
        /*005c*/ 	.word	0x00001c80


	//   ....[4]....
        /*0060*/ 	.word	0x00001eb0


	//   ....[5]....
        /*0064*/ 	.word	0x00002000


	//----- nvinfo : EIATTR_ATOM16_EMUL_INSTR_REG_MAP
	.align		4
.L_160:
        /*0068*/ 	.byte	0x04, 0x2e
        /*006a*/ 	.short	(.L_162 - .L_161)


	//   ....[0]....
.L_161:
        /*006c*/ 	.word	0x00002190
        /*0070*/ 	.short	0x0004
        /*0072*/ 	.short	0x0000


	//   ....[1]....
        /*0074*/ 	.word	0x00002230
        /*0078*/ 	.short	0x0004
        /*007a*/ 	.short	0x0000


	//----- nvinfo : EIATTR_EXIT_INSTR_OFFSETS
	.align		4
.L_162:
        /*007c*/ 	.byte	0x04, 0x1c
        /*007e*/ 	.short	(.L_164 - .L_163)


	//   ....[0]....
.L_163:
        /*0080*/ 	.word	0x00001300


	//   ....[1]....
        /*0084*/ 	.word	0x000023c0


	//----- nvinfo : EIATTR_CRS_STACK_SIZE
	.align		4
.L_164:
        /*0088*/ 	.byte	0x04, 0x1e
        /*008a*/ 	.short	(.L_166 - .L_165)
.L_165:
        /*008c*/ 	.word	0x00000000


	//----- nvinfo : EIATTR_CBANK_PARAM_SIZE
	.align		4
.L_166:
        /*0090*/ 	.byte	0x03, 0x19
        /*0092*/ 	.short	0x0040


	//----- nvinfo : EIATTR_PARAM_CBANK
	.align		4
        /*0094*/ 	.byte	0x04, 0x0a
        /*0096*/ 	.short	(.L_168 - .L_167)
	.align		4
.L_167:
        /*0098*/ 	.word	index@(.nv.constant0._ZN7cutlass9reference6device6kernel12BlockForEachINS_15integer_subbyteILi4ELb1EEENS1_6detail17RandomUniformFuncIS5_EEEEvPT_mNT0_6ParamsE)
        /*009c*/ 	.short	0x0210
        /*009e*/ 	.short	0x0040


	//----- nvinfo : EIATTR_SW_WAR
	.align		4
.L_168:
        /*00a0*/ 	.byte	0x04, 0x36
        /*00a2*/ 	.short	(.L_170 - .L_169)
.L_169:
        /*00a4*/ 	.word	0x00000008
.L_170:


//--------------------- .nv.info._ZN7cutlass9reference6device6kernel12BlockForEachINS_10bfloat16_tENS1_6detail17RandomUniformFuncIS4_EEEEvPT_mNT0_6ParamsE --------------------------
	.section	.nv.info._ZN7cutlass9reference6device6kernel12BlockForEachINS_10bfloat16_tENS1_6detail17RandomUniformFuncIS4_EEEEvPT_mNT0_6ParamsE,"",@"SHT_CUDA_INFO"
	.sectionflags	@""
	.align	4


	//----- nvinfo : EIATTR_CUDA_API_VERSION
	.align		4
        /*0000*/ 	.byte	0x04, 0x37
        /*0002*/ 	.short	(.L_172 - .L_171)
.L_171:
        /*0004*/ 	.word	0x00000082


	//----- nvinfo : EIATTR_KPARAM_INFO
	.align		4
.L_172:
        /*0008*/ 	.byte	0x04, 0x17
        /*000a*/ 	.short	(.L_174 - .L_173)
.L_173:
        /*000c*/ 	.word	0x00000000
        /*0010*/ 	.short	0x0002
        /*0012*/ 	.short	0x0010
        /*0014*/ 	.byte	0x00, 0xf0, 0xc1, 0x00


	//----- nvinfo : EIATTR_KPARAM_INFO
	.align		4
.L_174:
        /*0018*/ 	.byte	0x04, 0x17
        /*001a*/ 	.short	(.L_176 - .L_175)
.L_175:
        /*001c*/ 	.word	0x00000000
        /*0020*/ 	.short	0x0001
        /*0022*/ 	.short	0x0008
        /*0024*/ 	.byte	0x00, 0xf0, 0x21, 0x00


	//----- nvinfo : EIATTR_KPARAM_INFO
	.align		4
.L_176:
        /*0028*/ 	.byte	0x04, 0x17
        /*002a*/ 	.short	(.L_178 - .L_177)
.L_177:
        /*002c*/ 	.word	0x00000000
        /*0030*/ 	.short	0x0000
        /*0032*/ 	.short	0x0000
        /*0034*/ 	.byte	0x00, 0xf0, 0x21, 0x00


	//----- nvinfo : EIATTR_SPARSE_MMA_MASK
	.align		4
.L_178:
        /*0038*/ 	.byte	0x03, 0x50
        /*003a*/ 	.short	0x0000


	//----- nvinfo : EIATTR_MAXREG_COUNT
	.align		4
        /*003c*/ 	.byte	0x03, 0x1b
        /*003e*/ 	.short	0x00ff


	//----- nvinfo : EIATTR_MERCURY_ISA_VERSION
	.align		4
        /*0040*/ 	.byte	0x03, 0x5f
        /*0042*/ 	.short	0x0101


	//----- nvinfo : EIATTR_EXIT_INSTR_OFFSETS
	.align		4
        /*0044*/ 	.byte	0x04, 0x1c
        /*0046*/ 	.short	(.L_180 - .L_179)


	//   ....[0]....
.L_179:
        /*0048*/ 	.word	0x00001310


	//   ....[1]....
        /*004c*/ 	.word	0x00001c70


	//----- nvinfo : EIATTR_CRS_STACK_SIZE
	.align		4
.L_180:
        /*0050*/ 	.byte	0x04, 0x1e
        /*0052*/ 	.short	(.L_182 - .L_181)
.L_181:
        /*0054*/ 	.word	0x00000000


	//----- nvinfo : EIATTR_CBANK_PARAM_SIZE
	.align		4
.L_182:
        /*0058*/ 	.byte	0x03, 0x19
        /*005a*/ 	.short	0x0040


	//----- nvinfo : EIATTR_PARAM_CBANK
	.align		4
        /*005c*/ 	.byte	0x04, 0x0a
        /*005e*/ 	.short	(.L_184 - .L_183)
	.align		4
.L_183:
        /*0060*/ 	.word	index@(.nv.constant0._ZN7cutlass9reference6device6kernel12BlockForEachINS_10bfloat16_tENS1_6detail17RandomUniformFuncIS4_EEEEvPT_mNT0_6ParamsE)
        /*0064*/ 	.short	0x0210
        /*0066*/ 	.short	0x0040


	//----- nvinfo : EIATTR_SW_WAR
	.align		4
.L_184:
        /*0068*/ 	.byte	0x04, 0x36
        /*006a*/ 	.short	(.L_186 - .L_185)
.L_185:
        /*006c*/ 	.word	0x00000008
.L_186:


//--------------------- .nv.info._ZN7cutlass13device_kernelINS_4gemm6kernel13GemmUniversalINS1_17GroupProblemShapeIN4cute5tupleIJiiiEEEEENS1_10collective13CollectiveMmaINS1_49MainloopSm90ArrayTmaGmmaWarpSpecializedMixedInputILi30ENS6_IJNS5_1CILi1EEESD_SD_EEENS1_43KernelPtrArrayTmaWarpSpecializedCooperativeEEENS6_IJNSC_ILi128EEENSC_ILi16EEENSC_ILi64EEEEEENS6_IJNS_15integer_subbyteILi4ELb1EEENS_10bfloat16_tEEEEPNS6_IJlSD_NSC_ILi0EEEEEESN_SR_NS5_8TiledMMAINS5_8MMA_AtomIJNS5_4SM904GMMA27MMA_64x16x16_F32BF16BF16_RSILNSV_5MajorE0ELSX_0ELNSV_7ScaleInE1ELSY_1EEEEEENS5_6LayoutINS6_IJNSC_ILi2EEESD_SD_EEENS6_IJSD_SP_SP_EEEEENS6_IJNS5_10UnderscoreES16_S16_EEEEENS5_13SM90_TMA_LOADENS5_14ComposedLayoutINS5_7SwizzleILi1ELi4ELi3EEENS5_18smem_ptr_flag_bitsILi4EEENS11_INS6_IJNSC_ILi8EEESJ_EEENS6_IJSJ_SD_EEEEEEENS5_9Copy_AtomIJNS5_39AutoVectorizingCopyWithAssumedAlignmentILi128EEESM_EEENS5_8identityES19_NS1A_INS1B_ILi3ELi4ELi3EEENS1D_ILi16EEES1I_EEvS1O_EENS_8epilogue10collective18CollectiveEpilogueINS1T_30Sm90PtrArrayTmaWarpSpecializedILi2ELi1ELi8ELb1ELb0ELi2EEEJSK_NS6_IJSH_SI_EEENS_6half_tEPNS6_IJSD_lSP_EEES1Z_S21_NS1T_6fusion15FusionCallbacksIS1X_NS22_17LinearCombinationIS1Z_fS1Z_fLNS_15FloatRoundStyleE2EEESK_S1Y_JEEES19_NS1A_IS1P_S1Q_NS11_INS6_IJSJ_S1F_EEENS6_IJSD_SJ_EEEEEEENS5_17SM75_U16x8_LDSM_TENS5_14SM90_TMA_STOREES2B_NS5_17SM90_U16x8_STSM_TENS1K_IJNS5_17SM90_U32x4_STSM_NES1Z_EEEvEEEvvEEEEvNT_6ParamsE --------------------------
	.section	.nv.info._ZN7cutlass13device_kernelINS_4gemm6kernel13GemmUniversalINS1_17GroupProblemShapeIN4cute5tupleIJiiiEEEEENS1_10collective13CollectiveMmaINS1_49MainloopSm90ArrayTmaGmmaWarpSpecializedMixedInputILi30ENS6_IJNS5_1CILi1EEESD_SD_EEENS1_43KernelPtrArrayTmaWarpSpecializedCooperativeEEENS6_IJNSC_ILi128EEENSC_ILi16EEENSC_ILi64EEEEEENS6_IJNS_15integer_subbyteILi4ELb1EEENS_10bfloat16_tEEEEPNS6_IJlSD_NSC_ILi0EEEEEESN_SR_NS5_8TiledMMAINS5_8MMA_AtomIJNS5_4SM904GMMA27MMA_64x16x16_F32BF16BF16_RSILNSV_5MajorE0ELSX_0ELNSV_7ScaleInE1ELSY_1EEEEEENS5_6LayoutINS6_IJNSC_ILi2EEESD_SD_EEENS6_IJSD_SP_SP_EEEEENS6_IJNS5_10UnderscoreES16_S16_EEEEENS5_13SM90_TMA_LOADENS5_14ComposedLayoutINS5_7SwizzleILi1ELi4ELi3EEENS5_18smem_ptr_flag_bitsILi4EEENS11_INS6_IJNSC_ILi8EEESJ_EEENS6_IJSJ_SD_EEEEEEENS5_9Copy_AtomIJNS5_39AutoVectorizingCopyWithAssumedAlignmentILi128EEESM_EEENS5_8identityES19_NS1A_INS1B_ILi3ELi4ELi3EEENS1D_ILi16EEES1I_EEvS1O_EENS_8epilogue10collective18CollectiveEpilogueINS1T_30Sm90PtrArrayTmaWarpSpecializedILi2ELi1ELi8ELb1ELb0ELi2EEEJSK_NS6_IJSH_SI_EEENS_6half_tEPNS6_IJSD_lSP_EEES1Z_S21_NS1T_6fusion15FusionCallbacksIS1X_NS22_17LinearCombinationIS1Z_fS1Z_fLNS_15FloatRoundStyleE2EEESK_S1Y_JEEES19_NS1A_IS1P_S1Q_NS11_INS6_IJSJ_S1F_EEENS6_IJSD_SJ_EEEEEEENS5_17SM75_U16x8_LDSM_TENS5_14SM90_TMA_STOREES2B_NS5_17SM90_U16x8_STSM_TENS1K_IJNS5_17SM90_U32x4_STSM_NES1Z_EEEvEEEvvEEEEvNT_6ParamsE,"",@"SHT_CUDA_INFO"
	.sectionflags	@""
	.align	4


	//----- nvinfo : EIATTR_CUDA_API_VERSION
	.align		4
        /*0000*/ 	.byte	0x04, 0x37
        /*0002*/ 	.short	(.L_188 - .L_187)
.L_187:
        /*0004*/ 	.word	0x00000082


	//----- nvinfo : EIATTR_KPARAM_INFO
	.align		4
.L_188:
        /*0008*/ 	.byte	0x04, 0x17
        /*000a*/ 	.short	(.L_190 - .L_189)
.L_189:
        /*000c*/ 	.word	0x00000000
        /*0010*/ 	.short	0x0000
        /*0012*/ 	.short	0x0070
        /*0014*/ 	.byte	0x00, 0xf0, 0x01, 0x26


	//----- nvinfo : EIATTR_SPARSE_MMA_MASK
	.align		4
.L_190:
        /*0018*/ 	.byte	0x03, 0x50
        /*001a*/ 	.short	0x0000


	//----- nvinfo : EIATTR_MAXREG_COUNT
	.align		4
        /*001c*/ 	.byte	0x03, 0x1b
        /*001e*/ 	.short	0x00a8


	//----- nvinfo : EIATTR_NUM_BARRIERS
	.align		4
        /*0020*/ 	.byte	0x02, 0x4c
        /*0022*/ 	.byte	0x02
	.zero		1


	//----- nvinfo : EIATTR_EXTERNS
	.align		4
        /*0024*/ 	.byte	0x04, 0x0f
        /*0026*/ 	.short	(.L_192 - .L_191)


	//   ....[0]....
	.align		4
.L_191:
        /*0028*/ 	.word	index@(__assertfail)


	//----- nvinfo : EIATTR_MERCURY_ISA_VERSION
	.align		4
.L_192:
        /*002c*/ 	.byte	0x03, 0x5f
        /*002e*/ 	.short	0x0101


	//----- nvinfo : EIATTR_INT_WARP_WIDE_INSTR_OFFSETS
	.align		4
        /*0030*/ 	.byte	0x04, 0x31
        /*0032*/ 	.short	(.L_194 - .L_193)


	//   ....[0]....
.L_193:
        /*0034*/ 	.word	0x00001400


	//   ....[1]....
        /*0038*/ 	.word	0x00001410


	//   ....[2]....
        /*003c*/ 	.word	0x00001480


	//   ....[3]....
        /*0040*/ 	.word	0x0000b100


	//   ....[4]....
        /*0044*/ 	.word	0x0000b180


	//   ....[5]....
        /*0048*/ 	.word	0x0000fde0


	//   ....[6]....
        /*004c*/ 	.word	0x0000ff00


	//----- nvinfo : EIATTR_COOP_GROUP_MASK_REGIDS
	.align		4
.L_194:
        /*0050*/ 	.byte	0x04, 0x29
        /*0052*/ 	.short	(.L_196 - .L_195)


	//   ....[0]....
.L_195:
        /*0054*/ 	.word	0xffffffff


	//   ....[1]....
        /*0058*/ 	.word	0xffffffff


	//   ....[2]....
        /*005c*/ 	.word	0xffffffff


	//   ....[3]....
        /*0060*/ 	.word	0xffffffff


	//   ....[4]....
        /*0064*/ 	.word	0xffffffff


	//   ....[5]....
        /*0068*/ 	.word	0xffffffff


	//   ....[6]....
        /*006c*/ 	.word	0xffffffff


	//   ....[7]....
        /*0070*/ 	.word	0xffffffff


	//   ....[8]....
        /*0074*/ 	.word	0xffffffff


	//   ....[9]....
        /*0078*/ 	.word	0xffffffff


	//   ....[10]....
        /*007c*/ 	.word	0xffffffff


	//   ....[11]....
        /*0080*/ 	.word	0xffffffff


	//   ....[12]....
        /*0084*/ 	.word	0xffffffff


	//   ....[13]....
        /*0088*/ 	.word	0xffffffff


	//   ....[14]....
        /*008c*/ 	.word	0xffffffff


	//   ....[15]....
        /*0090*/ 	.word	0xffffffff


	//   ....[16]....
        /*0094*/ 	.word	0xffffffff


	//   ....[17]....
        /*0098*/ 	.word	0xffffffff


	//   ....[18]....
        /*009c*/ 	.word	0xffffffff


	//   ....[19]....
        /*00a0*/ 	.word	0xffffffff


	//   ....[20]....
        /*00a4*/ 	.word	0xffffffff


	//   ....[21]....
        /*00a8*/ 	.word	0xffffffff


	//   ....[22]....
        /*00ac*/ 	.word	0xffffffff


	//   ....[23]....
        /*00b0*/ 	.word	0xffffffff


	//   ....[24]....
        /*00b4*/ 	.word	0xffffffff


	//   ....[25]....
        /*00b8*/ 	.word	0xffffffff


	//   ....[26]....
        /*00bc*/ 	.word	0xffffffff


	//   ....[27]....
        /*00c0*/ 	.word	0xffffffff


	//   ....[28]....
        /*00c4*/ 	.word	0xffffffff


	//   ....[29]....
        /*00c8*/ 	.word	0xffffffff


	//   ....[30]....
        /*00cc*/ 	.word	0xffffffff


	//   ....[31]....
        /*00d0*/ 	.word	0xffffffff


	//   ....[32]....
        /*00d4*/ 	.word	0xffffffff


	//   ....[33]....
        /*00d8*/ 	.word	0xffffffff


	//   ....[34]....
        /*00dc*/ 	.word	0xffffffff


	//   ....[35]....
        /*00e0*/ 	.word	0xffffffff


	//   ....[36]....
        /*00e4*/ 	.word	0xffffffff


	//   ....[37]....
        /*00e8*/ 	.word	0xffffffff


	//   ....[38]....
        /*00ec*/ 	.word	0xffffffff


	//   ....[39]....
        /*00f0*/ 	.word	0xffffffff


	//   ....[40]....
        /*00f4*/ 	.word	0xffffffff


	//   ....[41]....
        /*00f8*/ 	.word	0xffffffff


	//   ....[42]....
        /*00fc*/ 	.word	0xffffffff


	//   ....[43]....
        /*0100*/ 	.word	0xffffffff


	//   ....[44]....
        /*0104*/ 	.word	0xffffffff


	//   ....[45]....
        /*0108*/ 	.word	0xffffffff


	//   ....[46]....
        /*010c*/ 	.word	0xffffffff


	//   ....[47]....
        /*0110*/ 	.word	0xffffffff


	//   ....[48]....
        /*0114*/ 	.word	0xffffffff


	//   ....[49]....
        /*0118*/ 	.word	0xffffffff


	//   ....[50]....
        /*011c*/ 	.word	0xffffffff


	//   ....[51]....
        /*0120*/ 	.word	0xffffffff


	//   ....[52]....
        /*0124*/ 	.word	0xffffffff


	//   ....[53]....
        /*0128*/ 	.word	0xffffffff


	//   ....[54]....
        /*012c*/ 	.word	0xffffffff


	//   ....[55]....
        /*0130*/ 	.word	0xffffffff


	//   ....[56]....
        /*0134*/ 	.word	0xffffffff


	//   ....[57]....
        /*0138*/ 	.word	0xffffffff


	//   ....[58]....
        /*013c*/ 	.word	0xffffffff


	//   ....[59]....
        /*0140*/ 	.word	0xffffffff


	//   ....[60]....
        /*0144*/ 	.word	0xffffffff


	//   ....[61]....
        /*0148*/ 	.word	0xffffffff


	//   ....[62]....
        /*014c*/ 	.word	0xffffffff


	//   ....[63]....
        /*0150*/ 	.word	0xffffffff


	//   ....[64]....
        /*0154*/ 	.word	0xffffffff


	//   ....[65]....
        /*0158*/ 	.word	0xffffffff


	//   ....[66]....
        /*015c*/ 	.word	0xffffffff


	//   ....[67]....
        /*0160*/ 	.word	0xffffffff


	//   ....[68]....
        /*0164*/ 	.word	0xffffffff


	//   ....[69]....
        /*0168*/ 	.word	0xffffffff


	//   ....[70]....
        /*016c*/ 	.word	0xffffffff


	//   ....[71]....
        /*0170*/ 	.word	0xffffffff


	//   ....[72]....
        /*0174*/ 	.word	0xffffffff


	//   ....[73]....
        /*0178*/ 	.word	0xffffffff


	//   ....[74]....
        /*017c*/ 	.word	0xffffffff


	//   ....[75]....
        /*0180*/ 	.word	0xffffffff


	//   ....[76]....
        /*0184*/ 	.word	0xffffffff


	//   ....[77]....
        /*0188*/ 	.word	0x0500000f


	//   ....[78]....
        /*018c*/ 	.word	0x0500000f


	//----- nvinfo : EIATTR_COOP_GROUP_INSTR_OFFSETS
	.align		4
.L_196:
        /*0190*/ 	.byte	0x04, 0x28
        /*0192*/ 	.short	(.L_198 - .L_197)


	//   ....[0]....
.L_197:
        /*0194*/ 	.word	0x00000750


	//   ....[1]....
        /*0198*/ 	.word	0x00000820


	//   ....[2]....
        /*019c*/ 	.word	0x00000c80


	//   ....[3]....
        /*01a0*/ 	.word	0x000011e0


	//   ....[4]....
        /*01a4*/ 	.word	0x00001370


	//   ....[5]....
        /*01a8*/ 	.word	0x00001bc0


	//   ....[6]....
        /*01ac*/ 	.word	0x00001bf0


	//   ....[7]....
        /*01b0*/ 	.word	0x00001c70


	//   ....[8]....
        /*01b4*/ 	.word	0x00001c80


	//   ....[9]....
        /*01b8*/ 	.word	0x00001cc0


	//   ....[10]....
        /*01bc*/ 	.word	0x00001ce0


	//   ....[11]....
        /*01c0*/ 	.word	0x00001d20


	//   ....[12]....
        /*01c4*/ 	.word	0x00001d40


	//   ....[13]....
        /*01c8*/ 	.word	0x00001d80


	//   ....[14]....
        /*01cc*/ 	.word	0x00001da0


	//   ....[15]....
        /*01d0*/ 	.word	0x00001e10


	//   ....[16]....
        /*01d4*/ 	.word	0x00001f10


	//   ....[17]....
        /*01d8*/ 	.word	0x00001f80


	//   ....[18]....
        /*01dc*/ 	.word	0x00002580


	//   ....[19]....
        /*01e0*/ 	.word	0x00002590


	//   ....[20]....
        /*01e4*/ 	.word	0x000025e0


	//   ....[21]....
        /*01e8*/ 	.word	0x000025f0


	//   ....[22]....
        /*01ec*/ 	.word	0x00002640


	//   ....[23]....
        /*01f0*/ 	.word	0x00002650


	//   ....[24]....
        /*01f4*/ 	.word	0x000026a0


	//   ....[25]....
        /*01f8*/ 	.word	0x000026b0


	//   ....[26]....
        /*01fc*/ 	.word	0x00002700


	//   ....[27]....
        /*0200*/ 	.word	0x00002710


	//   ....[28]....
        /*0204*/ 	.word	0x000027a0


	//   ....[29]....
        /*0208*/ 	.word	0x00002810


	//   ....[30]....
        /*020c*/ 	.word	0x000028a0


	//   ....[31]....
        /*0210*/ 	.word	0x000028c0


	//   ....[32]....
        /*0214*/ 	.word	0x000028d0


	//   ....[33]....
        /*0218*/ 	.word	0x000028e0


	//   ....[34]....
        /*021c*/ 	.word	0x000028f0


	//   ....[35]....
        /*0220*/ 	.word	0x00002900


	//   ....[36]....
        /*0224*/ 	.word	0x00002fc0


	//   ....[37]....
        /*0228*/ 	.word	0x00003260


	//   ....[38]....
        /*022c*/ 	.word	0x00003620


	//   ....[39]....
        /*0230*/ 	.word	0x00008180


	//   ....[40]....
        /*0234*/ 	.word	0x00008630


	//   ....[41]....
        /*0238*/ 	.word	0x000089f0


	//   ....[42]....
        /*023c*/ 	.word	0x00009540


	//   ....[43]....
        /*0240*/ 	.word	0x00009e30


	//   ....[44]....
        /*0244*/ 	.word	0x0000a840


	//   ....[45]....
        /*0248*/ 	.word	0x0000c160


	//   ....[46]....
        /*024c*/ 	.word	0x0000dec0


	//   ....[47]....
        /*0250*/ 	.word	0x0000def0


	//   ....[48]....
        /*0254*/ 	.word	0x0000df70


	//   ....[49]....
        /*0258*/ 	.word	0x0000df80


	//   ....[50]....
        /*025c*/ 	.word	0x0000dfc0


	//   ....[51]....
        /*0260*/ 	.word	0x0000dfe0


	//   ....[52]....
        /*0264*/ 	.word	0x0000e020


	//   ....[53]....
        /*0268*/ 	.word	0x0000e040


	//   ....[54]....
        /*026c*/ 	.word	0x0000e080


	//   ....[55]....
        /*0270*/ 	.word	0x0000e0a0


	//   ....[56]....
        /*0274*/ 	.word	0x0000e130


	//   ....[57]....
        /*0278*/ 	.word	0x0000e250


	//   ....[58]....
        /*027c*/ 	.word	0x0000e270


	//   ....[59]....
        /*0280*/ 	.word	0x0000e8c0


	//   ....[60]....
        /*0284*/ 	.word	0x0000e8d0


	//   ....[61]....
        /*0288*/ 	.word	0x0000e920


	//   ....[62]....
        /*028c*/ 	.word	0x0000e930


	//   ....[63]....
        /*0290*/ 	.word	0x0000e980


	//   ....[64]....
        /*0294*/ 	.word	0x0000e990


	//   ....[65]....
        /*0298*/ 	.word	0x0000e9e0


	//   ....[66]....
        /*029c*/ 	.word	0x0000e9f0


	//   ....[67]....
        /*02a0*/ 	.word	0x0000ea40


	//   ....[68]....
        /*02a4*/ 	.word	0x0000ea50


	//   ....[69]....
        /*02a8*/ 	.word	0x0000eae0


	//   ....[70]....
        /*02ac*/ 	.word	0x0000eb50


	//   ....[71]....
        /*02b0*/ 	.word	0x0000ebe0


	//   ....[72]....
        /*02b4*/ 	.word	0x0000ec00


	//   ....[73]....
        /*02b8*/ 	.word	0x0000ec10


	//   ....[74]....
        /*02bc*/ 	.word	0x0000ec20


	//   ....[75]....
        /*02c0*/ 	.word	0x0000ec30


	//   ....[76]....
        /*02c4*/ 	.word	0x0000ec40


	//   ....[77]....
        /*02c8*/ 	.word	0x0000f960


	//   ....[78]....
        /*02cc*/ 	.word	0x00010090


	//----- nvinfo : EIATTR_REG_RECONFIG
	.align		4
.L_198:
        /*02d0*/ 	.byte	0x01, 0x54
	.zero		2


	//----- nvinfo : EIATTR_SYSCALL_OFFSETS
	.align		4
        /*02d4*/ 	.byte	0x04, 0x46
        /*02d6*/ 	.short	(.L_200 - .L_199)


	//   ....[0]....
.L_199:
        /*02d8*/ 	.word	0x00003e70


	//   ....[1]....
        /*02dc*/ 	.word	0x000041d0


	//   ....[2]....
        /*02e0*/ 	.word	0x00004430


	//   ....[3]....
        /*02e4*/ 	.word	0x000047f0


	//   ....[4]....
        /*02e8*/ 	.word	0x00004b50


	//   ....[5]....
        /*02ec*/ 	.word	0x000050f0


	//   ....[6]....
        /*02f0*/ 	.word	0x00005330


	//   ....[7]....
        /*02f4*/ 	.word	0x00005830


	//   ....[8]....
        /*02f8*/ 	.word	0x00005bb0


	//   ....[9]....
        /*02fc*/ 	.word	0x00006240


	//   ....[10]....
        /*0300*/ 	.word	0x00006490


	//   ....[11]....
        /*0304*/ 	.word	0x00006850


	//   ....[12]....
        /*0308*/ 	.word	0x00006bd0


	//   ....[13]....
        /*030c*/ 	.word	0x00007350


	//   ....[14]....
        /*0310*/ 	.word	0x00007440


	//   ....[15]....
        /*0314*/ 	.word	0x0000acf0


	//   ....[16]....
        /*0318*/ 	.word	0x0000ae30


	//----- nvinfo : EIATTR_MBARRIER_INSTR_OFFSETS
	.align		4
.L_200:
        /*031c*/ 	.byte	0x04, 0x39
        /*031e*/ 	.short	(.L_202 - .L_201)


	//   ....[0]....
.L_201:
        /*0320*/ 	.word	0x00000b60
        /*0324*/ 	.word	0x000000ff
        /*0328*/ 	.word	0x00031400
        /*032c*/ 	.short	0x0100
        /*032e*/ 	.byte	0x12
	.zero		1


	//   ....[1]....
        /*0330*/ 	.word	0x00000b70
        /*0334*/ 	.word	0x000000ff
        /*0338*/ 	.word	0x00031440
        /*033c*/ 	.short	0x0100
        /*033e*/ 	.byte	0x12
	.zero		1


	//   ....[2]....
        /*0340*/ 	.word	0x00000b80
        /*0344*/ 	.word	0x000000ff
        /*0348*/ 	.word	0x00031408
        /*034c*/ 	.short	0x0100
        /*034e*/ 	.byte	0x12
	.zero		1


	//   ....[3]....
        /*0350*/ 	.word	0x00000b90
        /*0354*/ 	.word	0x000000ff
        /*0358*/ 	.word	0x00031448
        /*035c*/ 	.short	0x0100
        /*035e*/ 	.byte	0x12
	.zero		1


	//   ....[4]....
        /*0360*/ 	.word	0x00000ba0
        /*0364*/ 	.word	0x000000ff
        /*0368*/ 	.word	0x00031410
        /*036c*/ 	.short	0x0100
        /*036e*/ 	.byte	0x12
	.zero		1


	//   ....[5]....
        /*0370*/ 	.word	0x00000bb0
        /*0374*/ 	.word	0x000000ff
        /*0378*/ 	.word	0x00031450
        /*037c*/ 	.short	0x0100
        /*037e*/ 	.byte	0x12
	.zero		1


	//   ....[6]....
        /*0380*/ 	.word	0x00000bc0
        /*0384*/ 	.word	0x000000ff
        /*0388*/ 	.word	0x00031418
        /*038c*/ 	.short	0x0100
        /*038e*/ 	.byte	0x12
	.zero		1


	//   ....[7]....
        /*0390*/ 	.word	0x00000bd0
        /*0394*/ 	.word	0x000000ff
        /*0398*/ 	.word	0x00031458
        /*039c*/ 	.short	0x0100
        /*039e*/ 	.byte	0x12
	.zero		1


	//   ....[8]....
        /*03a0*/ 	.word	0x00000be0
        /*03a4*/ 	.word	0x000000ff
        /*03a8*/ 	.word	0x00031420
        /*03ac*/ 	.short	0x0100
        /*03ae*/ 	.byte	0x12
	.zero		1


	//   ....[9]....
        /*03b0*/ 	.word	0x00000bf0
        /*03b4*/ 	.word	0x000000ff
        /*03b8*/ 	.word	0x00031460
        /*03bc*/ 	.short	0x0100
        /*03be*/ 	.byte	0x12
	.zero		1


	//   ....[10]....
        /*03c0*/ 	.word	0x00000c00
        /*03c4*/ 	.word	0x000000ff
        /*03c8*/ 	.word	0x00031428
        /*03cc*/ 	.short	0x0100
        /*03ce*/ 	.byte	0x12
	.zero		1


	//   ....[11]....
        /*03d0*/ 	.word	0x00000c10
        /*03d4*/ 	.word	0x000000ff
        /*03d8*/ 	.word	0x00031468
        /*03dc*/ 	.short	0x0100
        /*03de*/ 	.byte	0x12
	.zero		1


	//   ....[12]....
        /*03e0*/ 	.word	0x00000c20
        /*03e4*/ 	.word	0x000000ff
        /*03e8*/ 	.word	0x00031430
        /*03ec*/ 	.short	0x0100
        /*03ee*/ 	.byte	0x12
	.zero		1


	//   ....[13]....
        /*03f0*/ 	.word	0x00000c30
        /*03f4*/ 	.word	0x000000ff
        /*03f8*/ 	.word	0x00031470
        /*03fc*/ 	.short	0x0100
        /*03fe*/ 	.byte	0x12
	.zero		1


	//   ....[14]....
        /*0400*/ 	.word	0x00000c40
        /*0404*/ 	.word	0x000000ff
        /*0408*/ 	.word	0x00031438
        /*040c*/ 	.short	0x0100
        /*040e*/ 	.byte	0x12
	.zero		1


	//   ....[15]....
        /*0410*/ 	.word	0x00000c50
        /*0414*/ 	.word	0x000000ff
        /*0418*/ 	.word	0x00031478
        /*041c*/ 	.short	0x0100
        /*041e*/ 	.byte	0x12
	.zero		1


	//   ....[16]....
        /*0420*/ 	.word	0x00000e00
        /*0424*/ 	.word	0x000000ff
        /*0428*/ 	.word	0x00031480
        /*042c*/ 	.short	0x0100
        /*042e*/ 	.byte	0x12
	.zero		1


	//   ....[17]....
        /*0430*/ 	.word	0x00000e10
        /*0434*/ 	.word	0x000000ff
        /*0438*/ 	.word	0x00031570
        /*043c*/ 	.short	0x0100
        /*043e*/ 	.byte	0x12
	.zero		1


	//   ....[18]....
        /*0440*/ 	.word	0x00000e20
        /*0444*/ 	.word	0x000000ff
        /*0448*/ 	.word	0x00031488
        /*044c*/ 	.short	0x0100
        /*044e*/ 	.byte	0x12
	.zero		1


	//   ....[19]....
        /*0450*/ 	.word	0x00000e30
        /*0454*/ 	.word	0x000000ff
        /*0458*/ 	.word	0x00031578
        /*045c*/ 	.short	0x0100
        /*045e*/ 	.byte	0x12
	.zero		1


	//   ....[20]....
        /*0460*/ 	.word	0x00000e40
        /*0464*/ 	.word	0x000000ff
        /*0468*/ 	.word	0x00031490
        /*046c*/ 	.short	0x0100
        /*046e*/ 	.byte	0x12
	.zero		1


	//   ....[21]....
        /*0470*/ 	.word	0x00000e50
        /*0474*/ 	.word	0x000000ff
        /*0478*/ 	.word	0x00031580
        /*047c*/ 	.short	0x0100
        /*047e*/ 	.byte	0x12
	.zero		1


	//   ....[22]....
        /*0480*/ 	.word	0x00000e60
        /*0484*/ 	.word	0x000000ff
        /*0488*/ 	.word	0x00031498
        /*048c*/ 	.short	0x0100
        /*048e*/ 	.byte	0x12
	.zero		1


	//   ....[23]....
        /*0490*/ 	.word	0x00000e70
        /*0494*/ 	.word	0x000000ff
        /*0498*/ 	.word	0x00031588
        /*049c*/ 	.short	0x0100
        /*049e*/ 	.byte	0x12
	.zero		1


	//   ....[24]....
        /*04a0*/ 	.word	0x00000e80
        /*04a4*/ 	.word	0x000000ff
        /*04a8*/ 	.word	0x000314a0
        /*04ac*/ 	.short	0x0100
        /*04ae*/ 	.byte	0x12
	.zero		1


	//   ....[25]....
        /*04b0*/ 	.word	0x00000e90
        /*04b4*/ 	.word	0x000000ff
        /*04b8*/ 	.word	0x00031590
        /*04bc*/ 	.short	0x0100
        /*04be*/ 	.byte	0x12
	.zero		1


	//   ....[26]....
        /*04c0*/ 	.word	0x00000ea0
        /*04c4*/ 	.word	0x000000ff
        /*04c8*/ 	.word	0x000314a8
        /*04cc*/ 	.short	0x0100
        /*04ce*/ 	.byte	0x12
	.zero		1


	//   ....[27]....
        /*04d0*/ 	.word	0x00000eb0
        /*04d4*/ 	.word	0x000000ff
        /*04d8*/ 	.word	0x00031598
        /*04dc*/ 	.short	0x0100
        /*04de*/ 	.byte	0x12
	.zero		1


	//   ....[28]....
        /*04e0*/ 	.word	0x00000ec0
        /*04e4*/ 	.word	0x000000ff
        /*04e8*/ 	.word	0x000314b0
        /*04ec*/ 	.short	0x0100
        /*04ee*/ 	.byte	0x12
	.zero		1


	//   ....[29]....
        /*04f0*/ 	.word	0x00000ed0
        /*04f4*/ 	.word	0x000000ff
        /*04f8*/ 	.word	0x000315a0
        /*04fc*/ 	.short	0x0100
        /*04fe*/ 	.byte	0x12
	.zero		1


	//   ....[30]....
        /*0500*/ 	.word	0x00000ee0
        /*0504*/ 	.word	0x000000ff
        /*0508*/ 	.word	0x000314b8
        /*050c*/ 	.short	0x0100
        /*050e*/ 	.byte	0x12
	.zero		1


	//   ....[31]....
        /*0510*/ 	.word	0x00000ef0
        /*0514*/ 	.word	0x000000ff
        /*0518*/ 	.word	0x000315a8
        /*051c*/ 	.short	0x0100
        /*051e*/ 	.byte	0x12
	.zero		1


	//   ....[32]....
        /*0520*/ 	.word	0x00000f00
        /*0524*/ 	.word	0x000000ff
        /*0528*/ 	.word	0x000314c0
        /*052c*/ 	.short	0x0100
        /*052e*/ 	.byte	0x12
	.zero		1


	//   ....[33]....
        /*0530*/ 	.word	0x00000f10
        /*0534*/ 	.word	0x000000ff
        /*0538*/ 	.word	0x000315b0
        /*053c*/ 	.short	0x0100
        /*053e*/ 	.byte	0x12
	.zero		1


	//   ....[34]....
        /*0540*/ 	.word	0x00000f20
        /*0544*/ 	.word	0x000000ff
        /*0548*/ 	.word	0x000314c8
        /*054c*/ 	.short	0x0100
        /*054e*/ 	.byte	0x12
	.zero		1


	//   ....[35]....
        /*0550*/ 	.word	0x00000f30
        /*0554*/ 	.word	0x000000ff
        /*0558*/ 	.word	0x000315b8
        /*055c*/ 	.short	0x0100
        /*055e*/ 	.byte	0x12
	.zero		1


	//   ....[36]....
        /*0560*/ 	.word	0x00000f40
        /*0564*/ 	.word	0x000000ff
        /*0568*/ 	.word	0x000314d0
        /*056c*/ 	.short	0x0100
        /*056e*/ 	.byte	0x12
	.zero		1


	//   ....[37]....
        /*0570*/ 	.word	0x00000f50
        /*0574*/ 	.word	0x000000ff
        /*0578*/ 	.word	0x000315c0
        /*057c*/ 	.short	0x0100
        /*057e*/ 	.byte	0x12
	.zero		1


	//   ....[38]....
        /*0580*/ 	.word	0x00000f60
        /*0584*/ 	.word	0x000000ff
        /*0588*/ 	.word	0x000314d8
        /*058c*/ 	.short	0x0100
        /*058e*/ 	.byte	0x12
	.zero		1


	//   ....[39]....
        /*0590*/ 	.word	0x00000f70
        /*0594*/ 	.word	0x000000ff
        /*0598*/ 	.word	0x000315c8
        /*059c*/ 	.short	0x0100
        /*059e*/ 	.byte	0x12
	.zero		1


	//   ....[40]....
        /*05a0*/ 	.word	0x00000f80
        /*05a4*/ 	.word	0x000000ff
        /*05a8*/ 	.word	0x000314e0
        /*05ac*/ 	.short	0x0100
        /*05ae*/ 	.byte	0x12
	.zero		1


	//   ....[41]....
        /*05b0*/ 	.word	0x00000f90
        /*05b4*/ 	.word	0x000000ff
        /*05b8*/ 	.word	0x000315d0
        /*05bc*/ 	.short	0x0100
        /*05be*/ 	.byte	0x12
	.zero		1


	//   ....[42]....
        /*05c0*/ 	.word	0x00000fa0
        /*05c4*/ 	.word	0x000000ff
        /*05c8*/ 	.word	0x000314e8
        /*05cc*/ 	.short	0x0100
        /*05ce*/ 	.byte	0x12
	.zero		1


	//   ....[43]....
        /*05d0*/ 	.word	0x00000fb0
        /*05d4*/ 	.word	0x000000ff
        /*05d8*/ 	.word	0x000315d8
        /*05dc*/ 	.short	0x0100
        /*05de*/ 	.byte	0x12
	.zero		1


	//   ....[44]....
        /*05e0*/ 	.word	0x00000fc0
        /*05e4*/ 	.word	0x000000ff
        /*05e8*/ 	.word	0x000314f0
        /*05ec*/ 	.short	0x0100
        /*05ee*/ 	.byte	0x12
	.zero		1


	//   ....[45]....
        /*05f0*/ 	.word	0x00000fd0
        /*05f4*/ 	.word	0x000000ff
        /*05f8*/ 	.word	0x000315e0
        /*05fc*/ 	.short	0x0100
        /*05fe*/ 	.byte	0x12
	.zero		1


	//   ....[46]....
        /*0600*/ 	.word	0x00000fe0
        /*0604*/ 	.word	0x000000ff
        /*0608*/ 	.word	0x000314f8
        /*060c*/ 	.short	0x0100
        /*060e*/ 	.byte	0x12
	.zero		1


	//   ....[47]....
        /*0610*/ 	.word	0x00000ff0
        /*0614*/ 	.word	0x000000ff
        /*0618*/ 	.word	0x000315e8
        /*061c*/ 	.short	0x0100
        /*061e*/ 	.byte	0x12
	.zero		1


	//   ....[48]....
        /*0620*/ 	.word	0x00001000
        /*0624*/ 	.word	0x000000ff
        /*0628*/ 	.word	0x00031500
        /*062c*/ 	.short	0x0100
        /*062e*/ 	.byte	0x12
	.zero		1


	//   ....[49]....
        /*0630*/ 	.word	0x00001010
        /*0634*/ 	.word	0x000000ff
        /*0638*/ 	.word	0x000315f0
        /*063c*/ 	.short	0x0100
        /*063e*/ 	.byte	0x12
	.zero		1


	//   ....[50]....
        /*0640*/ 	.word	0x00001020
        /*0644*/ 	.word	0x000000ff
        /*0648*/ 	.word	0x00031508
        /*064c*/ 	.short	0x0100
        /*064e*/ 	.byte	0x12
	.zero		1


	//   ....[51]....
        /*0650*/ 	.word	0x00001030
        /*0654*/ 	.word	0x000000ff
        /*0658*/ 	.word	0x000315f8
        /*065c*/ 	.short	0x0100
        /*065e*/ 	.byte	0x12
	.zero		1


	//   ....[52]....
        /*0660*/ 	.word	0x00001040
        /*0664*/ 	.word	0x000000ff
        /*0668*/ 	.word	0x00031510
        /*066c*/ 	.short	0x0100
        /*066e*/ 	.byte	0x12
	.zero		1


	//   ....[53]....
        /*0670*/ 	.word	0x00001050
        /*0674*/ 	.word	0x000000ff
        /*0678*/ 	.word	0x00031600
        /*067c*/ 	.short	0x0100
        /*067e*/ 	.byte	0x12
	.zero		1


	//   ....[54]....
        /*0680*/ 	.word	0x00001060
        /*0684*/ 	.word	0x000000ff
        /*0688*/ 	.word	0x00031518
        /*068c*/ 	.short	0x0100
        /*068e*/ 	.byte	0x12
	.zero		1


	//   ....[55]....
        /*0690*/ 	.word	0x00001070
        /*0694*/ 	.word	0x000000ff
        /*0698*/ 	.word	0x00031608
        /*069c*/ 	.short	0x0100
        /*069e*/ 	.byte	0x12
	.zero		1


	//   ....[56]....
        /*06a0*/ 	.word	0x00001080
        /*06a4*/ 	.word	0x000000ff
        /*06a8*/ 	.word	0x00031520
        /*06ac*/ 	.short	0x0100
        /*06ae*/ 	.byte	0x12
	.zero		1


	//   ....[57]....
        /*06b0*/ 	.word	0x00001090
        /*06b4*/ 	.word	0x000000ff
        /*06b8*/ 	.word	0x00031610
        /*06bc*/ 	.short	0x0100
        /*06be*/ 	.byte	0x12
	.zero		1


	//   ....[58]....
        /*06c0*/ 	.word	0x000010a0
        /*06c4*/ 	.word	0x000000ff
        /*06c8*/ 	.word	0x00031528
        /*06cc*/ 	.short	0x0100
        /*06ce*/ 	.byte	0x12
	.zero		1


	//   ....[59]....
        /*06d0*/ 	.word	0x000010b0
        /*06d4*/ 	.word	0x000000ff
        /*06d8*/ 	.word	0x00031618
        /*06dc*/ 	.short	0x0100
        /*06de*/ 	.byte	0x12
	.zero		1


	//   ....[60]....
        /*06e0*/ 	.word	0x000010c0
        /*06e4*/ 	.word	0x000000ff
        /*06e8*/ 	.word	0x00031530
        /*06ec*/ 	.short	0x0100
        /*06ee*/ 	.byte	0x12
	.zero		1


	//   ....[61]....
        /*06f0*/ 	.word	0x000010d0
        /*06f4*/ 	.word	0x000000ff
        /*06f8*/ 	.word	0x00031620
        /*06fc*/ 	.short	0x0100
        /*06fe*/ 	.byte	0x12
	.zero		1


	//   ....[62]....
        /*0700*/ 	.word	0x000010e0
        /*0704*/ 	.word	0x000000ff
        /*0708*/ 	.word	0x00031538
        /*070c*/ 	.short	0x0100
        /*070e*/ 	.byte	0x12
	.zero		1


	//   ....[63]....
        /*0710*/ 	.word	0x000010f0
        /*0714*/ 	.word	0x000000ff
        /*0718*/ 	.word	0x00031628
        /*071c*/ 	.short	0x0100
        /*071e*/ 	.byte	0x12
	.zero		1


	//   ....[64]....
        /*0720*/ 	.word	0x00001100
        /*0724*/ 	.word	0x000000ff
        /*0728*/ 	.word	0x00031540
        /*072c*/ 	.short	0x0100
        /*072e*/ 	.byte	0x12
	.zero		1


	//   ....[65]....
        /*0730*/ 	.word	0x00001110
        /*0734*/ 	.word	0x000000ff
        /*0738*/ 	.word	0x00031630
        /*073c*/ 	.short	0x0100
        /*073e*/ 	.byte	0x12
	.zero		1


	//   ....[66]....
        /*0740*/ 	.word	0x00001120
        /*0744*/ 	.word	0x000000ff
        /*0748*/ 	.word	0x00031548
        /*074c*/ 	.short	0x0100
        /*074e*/ 	.byte	0x12
	.zero		1


	//   ....[67]....
        /*0750*/ 	.word	0x00001130
        /*0754*/ 	.word	0x000000ff
        /*0758*/ 	.word	0x00031638
        /*075c*/ 	.short	0x0100
        /*075e*/ 	.byte	0x12
	.zero		1


	//   ....[68]....
        /*0760*/ 	.word	0x00001140
        /*0764*/ 	.word	0x000000ff
        /*0768*/ 	.word	0x00031550
        /*076c*/ 	.short	0x0100
        /*076e*/ 	.byte	0x12
	.zero		1


	//   ....[69]....
        /*0770*/ 	.word	0x00001150
        /*0774*/ 	.word	0x000000ff
        /*0778*/ 	.word	0x00031640
        /*077c*/ 	.short	0x0100
        /*077e*/ 	.byte	0x12
	.zero		1


	//   ....[70]....
        /*0780*/ 	.word	0x00001160
        /*0784*/ 	.word	0x000000ff
        /*0788*/ 	.word	0x00031558
        /*078c*/ 	.short	0x0100
        /*078e*/ 	.byte	0x12
	.zero		1


	//   ....[71]....
        /*0790*/ 	.word	0x00001170
        /*0794*/ 	.word	0x000000ff
        /*0798*/ 	.word	0x00031648
        /*079c*/ 	.short	0x0100
        /*079e*/ 	.byte	0x12
	.zero		1


	//   ....[72]....
        /*07a0*/ 	.word	0x00001180
        /*07a4*/ 	.word	0x000000ff
        /*07a8*/ 	.word	0x00031560
        /*07ac*/ 	.short	0x0100
        /*07ae*/ 	.byte	0x12
	.zero		1


	//   ....[73]....
        /*07b0*/ 	.word	0x00001190
        /*07b4*/ 	.word	0x000000ff
        /*07b8*/ 	.word	0x00031650
        /*07bc*/ 	.short	0x0100
        /*07be*/ 	.byte	0x12
	.zero		1


	//   ....[74]....
        /*07c0*/ 	.word	0x000011a0
        /*07c4*/ 	.word	0x000000ff
        /*07c8*/ 	.word	0x00031568
        /*07cc*/ 	.short	0x0100
        /*07ce*/ 	.byte	0x12
	.zero		1


	//   ....[75]....
        /*07d0*/ 	.word	0x000011b0
        /*07d4*/ 	.word	0x000000ff
        /*07d8*/ 	.word	0x00031658
        /*07dc*/ 	.short	0x0100
        /*07de*/ 	.byte	0x12
	.zero		1


	//   ....[76]....
        /*07e0*/ 	.word	0x00001320
        /*07e4*/ 	.word	0x000000ff
        /*07e8*/ 	.word	0x00031660
        /*07ec*/ 	.short	0x0100
        /*07ee*/ 	.byte	0x12
	.zero		1


	//   ....[77]....
        /*07f0*/ 	.word	0x00001330
        /*07f4*/ 	.word	0x000000ff
        /*07f8*/ 	.word	0x00031670
        /*07fc*/ 	.short	0x0100
        /*07fe*/ 	.byte	0x12
	.zero		1


	//   ....[78]....
        /*0800*/ 	.word	0x00001340
        /*0804*/ 	.word	0x000000ff
        /*0808*/ 	.word	0x00031668
        /*080c*/ 	.short	0x0100
        /*080e*/ 	.byte	0x12
	.zero		1


	//   ....[79]....
        /*0810*/ 	.word	0x00001350
        /*0814*/ 	.word	0x000000ff
        /*0818*/ 	.word	0x00031678
        /*081c*/ 	.short	0x0100
        /*081e*/ 	.byte	0x12
	.zero		1


	//   ....[80]....
        /*0820*/ 	.word	0x000014d0
        /*0824*/ 	.word	0x000000ff
        /*0828*/ 	.word	0x00031680
        /*082c*/ 	.short	0x0100
        /*082e*/ 	.byte	0x12
	.zero		1


	//   ....[81]....
        /*0830*/ 	.word	0x00001520
        /*0834*/ 	.word	0x000000ff
        /*0838*/ 	.word	0x00031688
        /*083c*/ 	.short	0x0100
        /*083e*/ 	.byte	0x12
	.zero		1


	//   ....[82]....
        /*0840*/ 	.word	0x00003f30
        /*0844*/ 	.word	0x00000003
        /*0848*/ 	.word	0x00031480
        /*084c*/ 	.short	0x010a
        /*084e*/ 	.byte	0x3f
	.zero		1


	//   ....[83]....
        /*0850*/ 	.word	0x00003f70
        /*0854*/ 	.word	0x00000003
        /*0858*/ 	.word	0x00031480
        /*085c*/ 	.short	0x010a
        /*085e*/ 	.byte	0x3f
	.zero		1


	//   ....[84]....
        /*0860*/ 	.word	0x00004090
        /*0864*/ 	.word	0x00000035
        /*0868*/ 	.word	0x00031480
        /*086c*/ 	.short	0x010a
        /*086e*/ 	.byte	0x3f
	.zero		1


	//   ....[85]....
        /*0870*/ 	.word	0x00004fa0
        /*0874*/ 	.word	0x00000035
        /*0878*/ 	.word	0x00031480
        /*087c*/ 	.short	0x010a
        /*087e*/ 	.byte	0x3f
	.zero		1


	//   ....[86]....
        /*0880*/ 	.word	0x00005700
        /*0884*/ 	.word	0x00000027
        /*0888*/ 	.word	0x00031480
        /*088c*/ 	.short	0x010a
        /*088e*/ 	.byte	0x3f
	.zero		1


	//   ....[87]....
        /*0890*/ 	.word	0x00006000
        /*0894*/ 	.word	0x000000ff
        /*0898*/ 	.word	0x00000000
        /*089c*/ 	.short	0x0101
        /*089e*/ 	.byte	0x04
	.zero		1


	//   ....[88]....
        /*08a0*/ 	.word	0x000060e0
        /*08a4*/ 	.word	0x00000027
        /*08a8*/ 	.word	0x00031480
        /*08ac*/ 	.short	0x010a
        /*08ae*/ 	.byte	0x3f
	.zero		1


	//   ....[89]....
        /*08b0*/ 	.word	0x00007020
        /*08b4*/ 	.word	0x000000ff
        /*08b8*/ 	.word	0x00000000
        /*08bc*/ 	.short	0x0101
        /*08be*/ 	.byte	0x04
	.zero		1


	//   ....[90]....
        /*08c0*/ 	.word	0x00007110
        /*08c4*/ 	.word	0x000000ff
        /*08c8*/ 	.word	0x00000000
        /*08cc*/ 	.short	0x0101
        /*08ce*/ 	.byte	0x3a
	.zero		1


	//   ....[91]....
        /*08d0*/ 	.word	0x00007830
        /*08d4*/ 	.word	0x00000007
        /*08d8*/ 	.word	0x00031660
        /*08dc*/ 	.short	0x010a
        /*08de*/ 	.byte	0x3f
	.zero		1


	//   ....[92]....
        /*08e0*/ 	.word	0x00007cc0
        /*08e4*/ 	.word	0x000000ff
        /*08e8*/ 	.word	0x00000000
        /*08ec*/ 	.short	0x0101
        /*08ee*/ 	.byte	0x04
	.zero		1


	//   ....[93]....
        /*08f0*/ 	.word	0x00007d10
        /*08f4*/ 	.word	0x000000ff
        /*08f8*/ 	.word	0x00031400
        /*08fc*/ 	.short	0x010a
        /*08fe*/ 	.byte	0x04
	.zero		1


	//   ....[94]....
        /*0900*/ 	.word	0x00007e20
        /*0904*/ 	.word	0x000000ff
        /*0908*/ 	.word	0x00000000
        /*090c*/ 	.short	0x0101
        /*090e*/ 	.byte	0x04
	.zero		1


	//   ....[95]....
        /*0910*/ 	.word	0x00008af0
        /*0914*/ 	.word	0x000000ff
        /*0918*/ 	.word	0x00031688
        /*091c*/ 	.short	0x010a
        /*091e*/ 	.byte	0x0c
	.zero		1


	//   ....[96]....
        /*0920*/ 	.word	0x00008c50
        /*0924*/ 	.word	0x000000ff
        /*0928*/ 	.word	0x00031400
        /*092c*/ 	.short	0x010a
        /*092e*/ 	.byte	0x08
	.zero		1


	//   ....[97]....
        /*0930*/ 	.word	0x00008d70
        /*0934*/ 	.word	0x000000ff
        /*0938*/ 	.word	0x00000000
        /*093c*/ 	.short	0x0101
        /*093e*/ 	.byte	0x08
	.zero		1


	//   ....[98]....
        /*0940*/ 	.word	0x00008f40
        /*0944*/ 	.word	0x000000ff
        /*0948*/ 	.word	0x00031670
        /*094c*/ 	.short	0x010a
        /*094e*/ 	.byte	0x0d
	.zero		1


	//   ....[99]....
        /*0950*/ 	.word	0x000090a0
        /*0954*/ 	.word	0x000000ff
        /*0958*/ 	.word	0x00031660
        /*095c*/ 	.short	0x010b
        /*095e*/ 	.byte	0x0d
	.zero		1


	//   ....[100]....
        /*0960*/ 	.word	0x00009160
        /*0964*/ 	.word	0x000000ff
        /*0968*/ 	.word	0x00000000
        /*096c*/ 	.short	0x0101
        /*096e*/ 	.byte	0x08
	.zero		1


	//   ....[101]....
        /*0970*/ 	.word	0x00009730
        /*0974*/ 	.word	0x00000003
        /*0978*/ 	.word	0x00031670
        /*097c*/ 	.short	0x010a
        /*097e*/ 	.byte	0x3f
	.zero		1


	//   ....[102]....
        /*0980*/ 	.word	0x000097f0
        /*0984*/ 	.word	0x00000003
        /*0988*/ 	.word	0x00031670
        /*098c*/ 	.short	0x010a
        /*098e*/ 	.byte	0x3f
	.zero		1


	//   ....[103]....
        /*0990*/ 	.word	0x0000af30
        /*0994*/ 	.word	0x00000007
        /*0998*/ 	.word	0x00031570
        /*099c*/ 	.short	0x010a
        /*099e*/ 	.byte	0x3f
	.zero		1


	//   ....[104]....
        /*09a0*/ 	.word	0x0000b540
        /*09a4*/ 	.word	0x000000ff
        /*09a8*/ 	.word	0x00031688
        /*09ac*/ 	.short	0x0101
        /*09ae*/ 	.byte	0x26
	.zero		1


	//   ....[105]....
        /*09b0*/ 	.word	0x0000b600
        /*09b4*/ 	.word	0x00000003
        /*09b8*/ 	.word	0x00031400
        /*09bc*/ 	.short	0x010a
        /*09be*/ 	.byte	0x3f
	.zero		1


	//   ....[106]....
        /*09c0*/ 	.word	0x0000b740
        /*09c4*/ 	.word	0x00000000
        /*09c8*/ 	.word	0x00000000
        /*09cc*/ 	.short	0x0101
        /*09ce*/ 	.byte	0x3f
	.zero		1


	//   ....[107]....
        /*09d0*/ 	.word	0x0000c430
        /*09d4*/ 	.word	0x00000006
        /*09d8*/ 	.word	0x00000000
        /*09dc*/ 	.short	0x010a
        /*09de*/ 	.byte	0x3f
	.zero		1


	//   ....[108]....
        /*09e0*/ 	.word	0x0000c4b0
        /*09e4*/ 	.word	0x00000007
        /*09e8*/ 	.word	0x00000000
        /*09ec*/ 	.short	0x010a
        /*09ee*/ 	.byte	0x3f
	.zero		1


	//   ....[109]....
        /*09f0*/ 	.word	0x0000c540
        /*09f4*/ 	.word	0x00000006
        /*09f8*/ 	.word	0x00000000
        /*09fc*/ 	.short	0x010a
        /*09fe*/ 	.byte	0x3f
	.zero		1


	//   ....[110]....
        /*0a00*/ 	.word	0x0000c5d0
        /*0a04*/ 	.word	0x00000009
        /*0a08*/ 	.word	0x00000000
        /*0a0c*/ 	.short	0x010a
        /*0a0e*/ 	.byte	0x3f
	.zero		1


	//   ....[111]....
        /*0a10*/ 	.word	0x0000c660
        /*0a14*/ 	.word	0x00000006
        /*0a18*/ 	.word	0x00000000
        /*0a1c*/ 	.short	0x010a
        /*0a1e*/ 	.byte	0x3f
	.zero		1


	//   ....[112]....
        /*0a20*/ 	.word	0x0000c6f0
        /*0a24*/ 	.word	0x00000009
        /*0a28*/ 	.word	0x00000000
        /*0a2c*/ 	.short	0x010a
        /*0a2e*/ 	.byte	0x3f
	.zero		1


	//   ....[113]....
        /*0a30*/ 	.word	0x0000c780
        /*0a34*/ 	.word	0x00000006
        /*0a38*/ 	.word	0x00000000
        /*0a3c*/ 	.short	0x010a
        /*0a3e*/ 	.byte	0x3f
	.zero		1


	//   ....[114]....
        /*0a40*/ 	.word	0x0000c810
        /*0a44*/ 	.word	0x00000009
        /*0a48*/ 	.word	0x00000000
        /*0a4c*/ 	.short	0x010a
        /*0a4e*/ 	.byte	0x3f
	.zero		1


	//   ....[115]....
        /*0a50*/ 	.word	0x0000c8a0
        /*0a54*/ 	.word	0x00000006
        /*0a58*/ 	.word	0x00000000
        /*0a5c*/ 	.short	0x010a
        /*0a5e*/ 	.byte	0x3f
	.zero		1


	//   ....[116]....
        /*0a60*/ 	.word	0x0000c930
        /*0a64*/ 	.word	0x00000009
        /*0a68*/ 	.word	0x00000000
        /*0a6c*/ 	.short	0x010a
        /*0a6e*/ 	.byte	0x3f
	.zero		1


	//   ....[117]....
        /*0a70*/ 	.word	0x0000c9c0
        /*0a74*/ 	.word	0x00000006
        /*0a78*/ 	.word	0x00000000
        /*0a7c*/ 	.short	0x010a
        /*0a7e*/ 	.byte	0x3f
	.zero		1


	//   ....[118]....
        /*0a80*/ 	.word	0x0000ca50
        /*0a84*/ 	.word	0x00000009
        /*0a88*/ 	.word	0x00000000
        /*0a8c*/ 	.short	0x010a
        /*0a8e*/ 	.byte	0x3f
	.zero		1


	//   ....[119]....
        /*0a90*/ 	.word	0x0000cae0
        /*0a94*/ 	.word	0x00000006
        /*0a98*/ 	.word	0x00000000
        /*0a9c*/ 	.short	0x010a
        /*0a9e*/ 	.byte	0x3f
	.zero		1


	//   ....[120]....
        /*0aa0*/ 	.word	0x0000cb70
        /*0aa4*/ 	.word	0x00000009
        /*0aa8*/ 	.word	0x00000000
        /*0aac*/ 	.short	0x010a
        /*0aae*/ 	.byte	0x3f
	.zero		1


	//   ....[121]....
        /*0ab0*/ 	.word	0x0000cc00
        /*0ab4*/ 	.word	0x00000006
        /*0ab8*/ 	.word	0x00000000
        /*0abc*/ 	.short	0x010a
        /*0abe*/ 	.byte	0x3f
	.zero		1


	//   ....[122]....
        /*0ac0*/ 	.word	0x0000cc90
        /*0ac4*/ 	.word	0x00000009
        /*0ac8*/ 	.word	0x00000000
        /*0acc*/ 	.short	0x010a
        /*0ace*/ 	.byte	0x3f
	.zero		1


	//   ....[123]....
        /*0ad0*/ 	.word	0x0000cd20
        /*0ad4*/ 	.word	0x00000006
        /*0ad8*/ 	.word	0x00000000
        /*0adc*/ 	.short	0x010a
        /*0ade*/ 	.byte	0x3f
	.zero		1


	//   ....[124]....
        /*0ae0*/ 	.word	0x0000cdb0
        /*0ae4*/ 	.word	0x00000009
        /*0ae8*/ 	.word	0x00000000
        /*0aec*/ 	.short	0x010a
        /*0aee*/ 	.byte	0x3f
	.zero		1


	//   ....[125]....
        /*0af0*/ 	.word	0x0000ce40
        /*0af4*/ 	.word	0x00000006
        /*0af8*/ 	.word	0x00000000
        /*0afc*/ 	.short	0x010a
        /*0afe*/ 	.byte	0x3f
	.zero		1


	//   ....[126]....
        /*0b00*/ 	.word	0x0000ced0
        /*0b04*/ 	.word	0x00000009
        /*0b08*/ 	.word	0x00000000
        /*0b0c*/ 	.short	0x010a
        /*0b0e*/ 	.byte	0x3f
	.zero		1


	//   ....[127]....
        /*0b10*/ 	.word	0x0000cf60
        /*0b14*/ 	.word	0x00000006
        /*0b18*/ 	.word	0x00000000
        /*0b1c*/ 	.short	0x010a
        /*0b1e*/ 	.byte	0x3f
	.zero		1


	//   ....[128]....
        /*0b20*/ 	.word	0x0000cff0
        /*0b24*/ 	.word	0x00000009
        /*0b28*/ 	.word	0x00000000
        /*0b2c*/ 	.short	0x010a
        /*0b2e*/ 	.byte	0x3f
	.zero		1


	//   ....[129]....
        /*0b30*/ 	.word	0x0000d080
        /*0b34*/ 	.word	0x00000006
        /*0b38*/ 	.word	0x00000000
        /*0b3c*/ 	.short	0x010a
        /*0b3e*/ 	.byte	0x3f
	.zero		1


	//   ....[130]....
        /*0b40*/ 	.word	0x0000d110
        /*0b44*/ 	.word	0x00000009
        /*0b48*/ 	.word	0x00000000
        /*0b4c*/ 	.short	0x010a
        /*0b4e*/ 	.byte	0x3f
	.zero		1


	//   ....[131]....
        /*0b50*/ 	.word	0x0000d1a0
        /*0b54*/ 	.word	0x00000006
        /*0b58*/ 	.word	0x00000000
        /*0b5c*/ 	.short	0x010a
        /*0b5e*/ 	.byte	0x3f
	.zero		1


	//   ....[132]....
        /*0b60*/ 	.word	0x0000d230
        /*0b64*/ 	.word	0x00000009
        /*0b68*/ 	.word	0x00000000
        /*0b6c*/ 	.short	0x010a
        /*0b6e*/ 	.byte	0x3f
	.zero		1


	//   ....[133]....
        /*0b70*/ 	.word	0x0000d2c0
        /*0b74*/ 	.word	0x00000006
        /*0b78*/ 	.word	0x00000000
        /*0b7c*/ 	.short	0x010a
        /*0b7e*/ 	.byte	0x3f
	.zero		1


	//   ....[134]....
        /*0b80*/ 	.word	0x0000d350
        /*0b84*/ 	.word	0x00000009
        /*0b88*/ 	.word	0x00000000
        /*0b8c*/ 	.short	0x010a
        /*0b8e*/ 	.byte	0x3f
	.zero		1


	//   ....[135]....
        /*0b90*/ 	.word	0x0000d3e0
        /*0b94*/ 	.word	0x00000006
        /*0b98*/ 	.word	0x00000000
        /*0b9c*/ 	.short	0x010a
        /*0b9e*/ 	.byte	0x3f
	.zero		1


	//   ....[136]....
        /*0ba0*/ 	.word	0x0000d470
        /*0ba4*/ 	.word	0x00000003
        /*0ba8*/ 	.word	0x00000000
        /*0bac*/ 	.short	0x010a
        /*0bae*/ 	.byte	0x3f
	.zero		1


	//   ....[137]....
        /*0bb0*/ 	.word	0x0000f170
        /*0bb4*/ 	.word	0x000000ff
        /*0bb8*/ 	.word	0x00031440
        /*0bbc*/ 	.short	0x010a
        /*0bbe*/ 	.byte	0x1f
	.zero		1


	//   ....[138]....
        /*0bc0*/ 	.word	0x0000f290
        /*0bc4*/ 	.word	0x000000ff
        /*0bc8*/ 	.word	0x00031400
        /*0bcc*/ 	.short	0x0101
        /*0bce*/ 	.byte	0x1f
	.zero		1


	//   ....[139]....
        /*0bd0*/ 	.word	0x0000f370
        /*0bd4*/ 	.word	0x000000ff
        /*0bd8*/ 	.word	0x00031440
        /*0bdc*/ 	.short	0x010a
        /*0bde*/ 	.byte	0x04
	.zero		1


	//   ....[140]....
        /*0be0*/ 	.word	0x0000f430
        /*0be4*/ 	.word	0x000000ff
        /*0be8*/ 	.word	0x00031440
        /*0bec*/ 	.short	0x010a
        /*0bee*/ 	.byte	0x05
	.zero		1


	//   ....[141]....
        /*0bf0*/ 	.word	0x0000f4f0
        /*0bf4*/ 	.word	0x000000ff
        /*0bf8*/ 	.word	0x00031440
        /*0bfc*/ 	.short	0x010a
        /*0bfe*/ 	.byte	0x05
	.zero		1


	//   ....[142]....
        /*0c00*/ 	.word	0x0000f5b0
        /*0c04*/ 	.word	0x000000ff
        /*0c08*/ 	.word	0x00031440
        /*0c0c*/ 	.short	0x010a
        /*0c0e*/ 	.byte	0x05
	.zero		1


	//   ....[143]....
        /*0c10*/ 	.word	0x0000f670
        /*0c14*/ 	.word	0x000000ff
        /*0c18*/ 	.word	0x00031440
        /*0c1c*/ 	.short	0x010a
        /*0c1e*/ 	.byte	0x05
	.zero		1


	//   ....[144]....
        /*0c20*/ 	.word	0x0000f730
        /*0c24*/ 	.word	0x000000ff
        /*0c28*/ 	.word	0x00031440
        /*0c2c*/ 	.short	0x010a
        /*0c2e*/ 	.byte	0x05
	.zero		1


	//   ....[145]....
        /*0c30*/ 	.word	0x0000f7f0
        /*0c34*/ 	.word	0x000000ff
        /*0c38*/ 	.word	0x00031440
        /*0c3c*/ 	.short	0x010a
        /*0c3e*/ 	.byte	0x05
	.zero		1


	//   ....[146]....
        /*0c40*/ 	.word	0x0000f8c0
        /*0c44*/ 	.word	0x00000003
        /*0c48*/ 	.word	0x00031440
        /*0c4c*/ 	.short	0x010a
        /*0c4e*/ 	.byte	0x3f
	.zero		1


	//   ....[147]....
        /*0c50*/ 	.word	0x0000f990
        /*0c54*/ 	.word	0x00000003
        /*0c58*/ 	.word	0x00031480
        /*0c5c*/ 	.short	0x010a
        /*0c5e*/ 	.byte	0x3f
	.zero		1


	//   ....[148]....
        /*0c60*/ 	.word	0x0000f9e0
        /*0c64*/ 	.word	0x00000035
        /*0c68*/ 	.word	0x00031480
        /*0c6c*/ 	.short	0x010a
        /*0c6e*/ 	.byte	0x3f
	.zero		1


	//   ....[149]....
        /*0c70*/ 	.word	0x0000fa30
        /*0c74*/ 	.word	0x00000027
        /*0c78*/ 	.word	0x00031480
        /*0c7c*/ 	.short	0x010a
        /*0c7e*/ 	.byte	0x3f
	.zero		1


	//   ....[150]....
        /*0c80*/ 	.word	0x0000fae0
        /*0c84*/ 	.word	0x00000007
        /*0c88*/ 	.word	0x00031660
        /*0c8c*/ 	.short	0x010a
        /*0c8e*/ 	.byte	0x3f
	.zero		1


	//   ....[151]....
        /*0c90*/ 	.word	0x0000fb40
        /*0c94*/ 	.word	0x00000003
        /*0c98*/ 	.word	0x00031400
        /*0c9c*/ 	.short	0x010a
        /*0c9e*/ 	.byte	0x3f
	.zero		1


	//   ....[152]....
        /*0ca0*/ 	.word	0x0000fba0
        /*0ca4*/ 	.word	0x00000003
        /*0ca8*/ 	.word	0x00031688
        /*0cac*/ 	.short	0x010a
        /*0cae*/ 	.byte	0x3f
	.zero		1


	//   ....[153]....
        /*0cb0*/ 	.word	0x0000fc00
        /*0cb4*/ 	.word	0x00000004
        /*0cb8*/ 	.word	0x00031400
        /*0cbc*/ 	.short	0x010a
        /*0cbe*/ 	.byte	0x3f
	.zero		1


	//   ....[154]....
        /*0cc0*/ 	.word	0x0000fc60
        /*0cc4*/ 	.word	0x00000003
        /*0cc8*/ 	.word	0x00031670
        /*0ccc*/ 	.short	0x010a
        /*0cce*/ 	.byte	0x3f
	.zero		1


	//   ....[155]....
        /*0cd0*/ 	.word	0x0000fcb0
        /*0cd4*/ 	.word	0x00000003
        /*0cd8*/ 	.word	0x00031670
        /*0cdc*/ 	.short	0x010a
        /*0cde*/ 	.byte	0x3f
	.zero		1


	//   ....[156]....
        /*0ce0*/ 	.word	0x0000fd00
        /*0ce4*/ 	.word	0x00000007
        /*0ce8*/ 	.word	0x00031570
        /*0cec*/ 	.short	0x010a
        /*0cee*/ 	.byte	0x3f
	.zero		1


	//   ....[157]....
        /*0cf0*/ 	.word	0x0000ff90
        /*0cf4*/ 	.word	0x00000003
        /*0cf8*/ 	.word	0x00031400
        /*0cfc*/ 	.short	0x010a
        /*0cfe*/ 	.byte	0x3f
	.zero		1


	//   ....[158]....
        /*0d00*/ 	.word	0x000101a0
        /*0d04*/ 	.word	0x00000006
        /*0d08*/ 	.word	0x00000000
        /*0d0c*/ 	.short	0x010a
        /*0d0e*/ 	.byte	0x3f
	.zero		1


	//   ....[159]....
        /*0d10*/ 	.word	0x000101f0
        /*0d14*/ 	.word	0x00000007
        /*0d18*/ 	.word	0x00000000
        /*0d1c*/ 	.short	0x010a
        /*0d1e*/ 	.byte	0x3f
	.zero		1


	//   ....[160]....
        /*0d20*/ 	.word	0x00010240
        /*0d24*/ 	.word	0x00000006
        /*0d28*/ 	.word	0x00000000
        /*0d2c*/ 	.short	0x010a
        /*0d2e*/ 	.byte	0x3f
	.zero		1


	//   ....[161]....
        /*0d30*/ 	.word	0x00010290
        /*0d34*/ 	.word	0x00000009
        /*0d38*/ 	.word	0x00000000
        /*0d3c*/ 	.short	0x010a
        /*0d3e*/ 	.byte	0x3f
	.zero		1


	//   ....[162]....
        /*0d40*/ 	.word	0x000102e0
        /*0d44*/ 	.word	0x00000006
        /*0d48*/ 	.word	0x00000000
        /*0d4c*/ 	.short	0x010a
        /*0d4e*/ 	.byte	0x3f
	.zero		1


	//   ....[163]....
        /*0d50*/ 	.word	0x00010330
        /*0d54*/ 	.word	0x00000009
        /*0d58*/ 	.word	0x00000000
        /*0d5c*/ 	.short	0x010a
        /*0d5e*/ 	.byte	0x3f
	.zero		1


	//   ....[164]....
        /*0d60*/ 	.word	0x00010380
        /*0d64*/ 	.word	0x00000006
        /*0d68*/ 	.word	0x00000000
        /*0d6c*/ 	.short	0x010a
        /*0d6e*/ 	.byte	0x3f
	.zero		1


	//   ....[165]....
        /*0d70*/ 	.word	0x000103d0
        /*0d74*/ 	.word	0x00000009
        /*0d78*/ 	.word	0x00000000
        /*0d7c*/ 	.short	0x010a
        /*0d7e*/ 	.byte	0x3f
	.zero		1


	//   ....[166]....
        /*0d80*/ 	.word	0x00010420
        /*0d84*/ 	.word	0x00000006
        /*0d88*/ 	.word	0x00000000
        /*0d8c*/ 	.short	0x010a
        /*0d8e*/ 	.byte	0x3f
	.zero		1


	//   ....[167]....
        /*0d90*/ 	.word	0x00010470
        /*0d94*/ 	.word	0x00000009
        /*0d98*/ 	.word	0x00000000
        /*0d9c*/ 	.short	0x010a
        /*0d9e*/ 	.byte	0x3f
	.zero		1


	//   ....[168]....
        /*0da0*/ 	.word	0x000104c0
        /*0da4*/ 	.word	0x00000006
        /*0da8*/ 	.word	0x00000000
        /*0dac*/ 	.short	0x010a
        /*0dae*/ 	.byte	0x3f
	.zero		1


	//   ....[169]....
        /*0db0*/ 	.word	0x00010510
        /*0db4*/ 	.word	0x00000009
        /*0db8*/ 	.word	0x00000000
        /*0dbc*/ 	.short	0x010a
        /*0dbe*/ 	.byte	0x3f
	.zero		1


	//   ....[170]....
        /*0dc0*/ 	.word	0x00010560
        /*0dc4*/ 	.word	0x00000006
        /*0dc8*/ 	.word	0x00000000
        /*0dcc*/ 	.short	0x010a
        /*0dce*/ 	.byte	0x3f
	.zero		1


	//   ....[171]....
        /*0dd0*/ 	.word	0x000105b0
        /*0dd4*/ 	.word	0x00000009
        /*0dd8*/ 	.word	0x00000000
        /*0ddc*/ 	.short	0x010a
        /*0dde*/ 	.byte	0x3f
	.zero		1


	//   ....[172]....
        /*0de0*/ 	.word	0x00010600
        /*0de4*/ 	.word	0x00000006
        /*0de8*/ 	.word	0x00000000
        /*0dec*/ 	.short	0x010a
        /*0dee*/ 	.byte	0x3f
	.zero		1


	//   ....[173]....
        /*0df0*/ 	.word	0x00010650
        /*0df4*/ 	.word	0x00000009
        /*0df8*/ 	.word	0x00000000
        /*0dfc*/ 	.short	0x010a
        /*0dfe*/ 	.byte	0x3f
	.zero		1


	//   ....[174]....
        /*0e00*/ 	.word	0x000106a0
        /*0e04*/ 	.word	0x00000006
        /*0e08*/ 	.word	0x00000000
        /*0e0c*/ 	.short	0x010a
        /*0e0e*/ 	.byte	0x3f
	.zero		1


	//   ....[175]....
        /*0e10*/ 	.word	0x000106f0
        /*0e14*/ 	.word	0x00000009
        /*0e18*/ 	.word	0x00000000
        /*0e1c*/ 	.short	0x010a
        /*0e1e*/ 	.byte	0x3f
	.zero		1


	//   ....[176]....
        /*0e20*/ 	.word	0x00010740
        /*0e24*/ 	.word	0x00000006
        /*0e28*/ 	.word	0x00000000
        /*0e2c*/ 	.short	0x010a
        /*0e2e*/ 	.byte	0x3f
	.zero		1


	//   ....[177]....
        /*0e30*/ 	.word	0x00010790
        /*0e34*/ 	.word	0x00000009
        /*0e38*/ 	.word	0x00000000
        /*0e3c*/ 	.short	0x010a
        /*0e3e*/ 	.byte	0x3f
	.zero		1


	//   ....[178]....
        /*0e40*/ 	.word	0x000107e0
        /*0e44*/ 	.word	0x00000006
        /*0e48*/ 	.word	0x00000000
        /*0e4c*/ 	.short	0x010a
        /*0e4e*/ 	.byte	0x3f
	.zero		1


	//   ....[179]....
        /*0e50*/ 	.word	0x00010830
        /*0e54*/ 	.word	0x00000009
        /*0e58*/ 	.word	0x00000000
        /*0e5c*/ 	.short	0x010a
        /*0e5e*/ 	.byte	0x3f
	.zero		1


	//   ....[180]....
        /*0e60*/ 	.word	0x00010880
        /*0e64*/ 	.word	0x00000006
        /*0e68*/ 	.word	0x00000000
        /*0e6c*/ 	.short	0x010a
        /*0e6e*/ 	.byte	0x3f
	.zero		1


	//   ....[181]....
        /*0e70*/ 	.word	0x000108d0
        /*0e74*/ 	.word	0x00000009
        /*0e78*/ 	.word	0x00000000
        /*0e7c*/ 	.short	0x010a
        /*0e7e*/ 	.byte	0x3f
	.zero		1


	//   ....[182]....
        /*0e80*/ 	.word	0x00010920
        /*0e84*/ 	.word	0x00000006
        /*0e88*/ 	.word	0x00000000
        /*0e8c*/ 	.short	0x010a
        /*0e8e*/ 	.byte	0x3f
	.zero		1


	//   ....[183]....
        /*0e90*/ 	.word	0x00010970
        /*0e94*/ 	.word	0x00000009
        /*0e98*/ 	.word	0x00000000
        /*0e9c*/ 	.short	0x010a
        /*0e9e*/ 	.byte	0x3f
	.zero		1


	//   ....[184]....
        /*0ea0*/ 	.word	0x000109c0
        /*0ea4*/ 	.word	0x00000006
        /*0ea8*/ 	.word	0x00000000
        /*0eac*/ 	.short	0x010a
        /*0eae*/ 	.byte	0x3f
	.zero		1


	//   ....[185]....
        /*0eb0*/ 	.word	0x00010a10
        /*0eb4*/ 	.word	0x00000009
        /*0eb8*/ 	.word	0x00000000
        /*0ebc*/ 	.short	0x010a
        /*0ebe*/ 	.byte	0x3f
	.zero		1


	//   ....[186]....
        /*0ec0*/ 	.word	0x00010a60
        /*0ec4*/ 	.word	0x00000006
        /*0ec8*/ 	.word	0x00000000
        /*0ecc*/ 	.short	0x010a
        /*0ece*/ 	.byte	0x3f
	.zero		1


	//   ....[187]....
        /*0ed0*/ 	.word	0x00010ac0
        /*0ed4*/ 	.word	0x00000003
        /*0ed8*/ 	.word	0x00031440
        /*0edc*/ 	.short	0x010a
        /*0ede*/ 	.byte	0x3f
	.zero		1


	//   ....[188]....
        /*0ee0*/ 	.word	0x00010b20
        /*0ee4*/ 	.word	0x00000003
        /*0ee8*/ 	.word	0x00031440
        /*0eec*/ 	.short	0x010a
        /*0eee*/ 	.byte	0x3f
	.zero		1


	//   ....[189]....
        /*0ef0*/ 	.word	0x00010b80
        /*0ef4*/ 	.word	0x00000003
        /*0ef8*/ 	.word	0x00031440
        /*0efc*/ 	.short	0x010a
        /*0efe*/ 	.byte	0x3f
	.zero		1


	//   ....[190]....
        /*0f00*/ 	.word	0x00010be0
        /*0f04*/ 	.word	0x00000003
        /*0f08*/ 	.word	0x00031440
        /*0f0c*/ 	.short	0x010a
        /*0f0e*/ 	.byte	0x3f
	.zero		1


	//   ....[191]....
        /*0f10*/ 	.word	0x00010c40
        /*0f14*/ 	.word	0x00000003
        /*0f18*/ 	.word	0x00031440
        /*0f1c*/ 	.short	0x010a
        /*0f1e*/ 	.byte	0x3f
	.zero		1


	//   ....[192]....
        /*0f20*/ 	.word	0x00010ca0
        /*0f24*/ 	.word	0x00000003
        /*0f28*/ 	.word	0x00031440
        /*0f2c*/ 	.short	0x010a
        /*0f2e*/ 	.byte	0x3f
	.zero		1


	//   ....[193]....
        /*0f30*/ 	.word	0x00010d00
        /*0f34*/ 	.word	0x00000003
        /*0f38*/ 	.word	0x00031440
        /*0f3c*/ 	.short	0x010a
        /*0f3e*/ 	.byte	0x3f
	.zero		1


	//   ....[194]....
        /*0f40*/ 	.word	0x00010d60
        /*0f44*/ 	.word	0x00000003
        /*0f48*/ 	.word	0x00031440
        /*0f4c*/ 	.short	0x010a
        /*0f4e*/ 	.byte	0x3f
	.zero		1


	//----- nvinfo : EIATTR_NUM_MBARRIERS
	.align		4
.L_202:
        /*0f50*/ 	.byte	0x03, 0x38
        /*0f52*/ 	.short	0x0052


	//----- nvinfo : EIATTR_EXIT_INSTR_OFFSETS
	.align		4
        /*0f54*/ 	.byte	0x04, 0x1c
        /*0f56*/ 	.short	(.L_204 - .L_203)


	//   ....[0]....
.L_203:
        /*0f58*/ 	.word	0x00002e80


	//   ....[1]....
        /*0f5c*/ 	.word	0x00002f60


	//   ....[2]....
        /*0f60*/ 	.word	0x00008370


	//   ....[3]....
        /*0f64*/ 	.word	0x00008400


	//   ....[4]....
        /*0f68*/ 	.word	0x00009840


	//   ....[5]....
        /*0f6c*/ 	.word	0x0000d4c0


	//   ....[6]....
        /*0f70*/ 	.word	0x0000f8f0


	//----- nvinfo : EIATTR_MAX_THREADS
	.align		4
.L_204:
        /*0f74*/ 	.byte	0x04, 0x05
        /*0f76*/ 	.short	(.L_206 - .L_205)
.L_205:
        /*0f78*/ 	.word	0x00000180
        /*0f7c*/ 	.word	0x00000001
        /*0f80*/ 	.word	0x00000001


	//----- nvinfo : EIATTR_CRS_STACK_SIZE
	.align		4
.L_206:
        /*0f84*/ 	.byte	0x04, 0x1e
        /*0f86*/ 	.short	(.L_208 - .L_207)
.L_207:
        /*0f88*/ 	.word	0x00000000


	//----- nvinfo : EIATTR_CBANK_PARAM_SIZE
	.align		4
.L_208:
        /*0f8c*/ 	.byte	0x03, 0x19
        /*0f8e*/ 	.short	0x09f0


	//----- nvinfo : EIATTR_PARAM_CBANK
	.align		4
        /*0f90*/ 	.byte	0x04, 0x0a
        /*0f92*/ 	.short	(.L_210 - .L_209)
	.align		4
.L_209:
        /*0f94*/ 	.word	index@(.nv.constant0._ZN7cutlass13device_kernelINS_4gemm6kernel13GemmUniversalINS1_17GroupProblemShapeIN4cute5tupleIJiiiEEEEENS1_10collective13CollectiveMmaINS1_49MainloopSm90ArrayTmaGmmaWarpSpecializedMixedInputILi30ENS6_IJNS5_1CILi1EEESD_SD_EEENS1_43KernelPtrArrayTmaWarpSpecializedCooperativeEEENS6_IJNSC_ILi128EEENSC_ILi16EEENSC_ILi64EEEEEENS6_IJNS_15integer_subbyteILi4ELb1EEENS_10bfloat16_tEEEEPNS6_IJlSD_NSC_ILi0EEEEEESN_SR_NS5_8TiledMMAINS5_8MMA_AtomIJNS5_4SM904GMMA27MMA_64x16x16_F32BF16BF16_RSILNSV_5MajorE0ELSX_0ELNSV_7ScaleInE1ELSY_1EEEEEENS5_6LayoutINS6_IJNSC_ILi2EEESD_SD_EEENS6_IJSD_SP_SP_EEEEENS6_IJNS5_10UnderscoreES16_S16_EEEEENS5_13SM90_TMA_LOADENS5_14ComposedLayoutINS5_7SwizzleILi1ELi4ELi3EEENS5_18smem_ptr_flag_bitsILi4EEENS11_INS6_IJNSC_ILi8EEESJ_EEENS6_IJSJ_SD_EEEEEEENS5_9Copy_AtomIJNS5_39AutoVectorizingCopyWithAssumedAlignmentILi128EEESM_EEENS5_8identityES19_NS1A_INS1B_ILi3ELi4ELi3EEENS1D_ILi16EEES1I_EEvS1O_EENS_8epilogue10collective18CollectiveEpilogueINS1T_30Sm90PtrArrayTmaWarpSpecializedILi2ELi1ELi8ELb1ELb0ELi2EEEJSK_NS6_IJSH_SI_EEENS_6half_tEPNS6_IJSD_lSP_EEES1Z_S21_NS1T_6fusion15FusionCallbacksIS1X_NS22_17LinearCombinationIS1Z_fS1Z_fLNS_15FloatRoundStyleE2EEESK_S1Y_JEEES19_NS1A_IS1P_S1Q_NS11_INS6_IJSJ_S1F_EEENS6_IJSD_SJ_EEEEEEENS5_17SM75_U16x8_LDSM_TENS5_14SM90_TMA_STOREES2B_NS5_17SM90_U16x8_STSM_TENS1K_IJNS5_17SM90_U32x4_STSM_NES1Z_EEEvEEEvvEEEEvNT_6ParamsE)
        /*0f98*/ 	.short	0x0210
        /*0f9a*/ 	.short	0x09f0


	//----- nvinfo : EIATTR_SW_WAR
	.align		4
.L_210:
        /*0f9c*/ 	.byte	0x04, 0x36
        /*0f9e*/ 	.short	(.L_212 - .L_211)
.L_211:
        /*0fa0*/ 	.word	0x00000008
.L_212:


//--------------------- .nv.info._ZN7cutlass13device_kernelINS_4gemm6kernel13GemmUniversalINS1_17GroupProblemShapeIN4cute5tupleIJiiiEEEEENS1_10collective13CollectiveMmaINS1_49MainloopSm90ArrayTmaGmmaWarpSpecializedMixedInputILi30ENS6_IJNS5_1CILi1EEESD_SD_EEENS1_43KernelPtrArrayTmaWarpSpecializedCooperativeEEENS6_IJNSC_ILi128EEENSC_ILi16EEENSC_ILi64EEEEEENS6_IJNS_15integer_subbyteILi4ELb1EEENS_10bfloat16_tEEEEPNS5_6LayoutINS6_IJNS6_IJNS6_IJNS6_IJNSC_ILi8EEENSC_ILi2EEEEEESD_EEEiEEENS6_IJNS6_IJNS6_IJSR_NSC_ILi4EEESR_EEESD_EEEiEEENS6_IJSD_SD_EEEEEENS6_IJNS6_IJNS6_IJNS6_IJNSC_ILi32EEESD_EEENSC_ILi0EEEEEENSC_ILi256EEEEEENS6_IJNS6_IJNS6_IJSV_SQ_SR_EEES13_EEEiEEENS6_IJS13_S13_EEEEEEEESN_PNS6_IJlSD_S13_EEENS5_8TiledMMAINS5_8MMA_AtomIJNS5_4SM904GMMA27MMA_64x16x16_F32BF16BF16_RSILNS1J_5MajorE0ELS1L_0ELNS1J_7ScaleInE1ELS1M_1EEEEEENSP_INS6_IJSR_SD_SD_EEENS6_IJSD_S13_S13_EEEEENS6_IJNS5_10UnderscoreES1S_S1S_EEEEENS5_13SM90_TMA_LOADENS5_14ComposedLayoutINS5_7SwizzleILi1ELi4ELi3EEENS5_18smem_ptr_flag_bitsILi4EEENSP_INS6_IJSQ_SJ_EEENS6_IJSJ_SD_EEEEEEENS5_9Copy_AtomIJNS5_39AutoVectorizingCopyWithAssumedAlignmentILi128EEESM_EEENS5_8identityES1V_NS1W_INS1X_ILi3ELi4ELi3EEENS1Z_ILi16EEES23_EEvS29_EENS_8epilogue10collective18CollectiveEpilogueINS2E_30Sm90PtrArrayTmaWarpSpecializedILi2ELi1ELi8ELb1ELb0ELi2EEEJSK_NS6_IJSH_SI_EEENS_6half_tEPNS6_IJSD_lS13_EEES2K_S2M_NS2E_6fusion15FusionCallbacksIS2I_NS2N_17LinearCombinationIS2K_fS2K_fLNS_15FloatRoundStyleE2EEESK_S2J_JEEES1V_NS1W_IS2A_S2B_NSP_INS6_IJSJ_SQ_EEENS6_IJSD_SJ_EEEEEEENS5_17SM75_U16x8_LDSM_TENS5_14SM90_TMA_STOREES2W_NS5_17SM90_U16x8_STSM_TENS25_IJNS5_17SM90_U32x4_STSM_NES2K_EEEvEEEvvEEEEvNT_6ParamsE --------------------------
	.section	.nv.info._ZN7cutlass13device_kernelINS_4gemm6kernel13GemmUniversalINS1_17GroupProblemShapeIN4cute5tupleIJiiiEEEEENS1_10collective13CollectiveMmaINS1_49MainloopSm90ArrayTmaGmmaWarpSpecializedMixedInputILi30ENS6_IJNS5_1CILi1EEESD_SD_EEENS1_43KernelPtrArrayTmaWarpSpecializedCooperativeEEENS6_IJNSC_ILi128EEENSC_ILi16EEENSC_ILi64EEEEEENS6_IJNS_15integer_subbyteILi4ELb1EEENS_10bfloat16_tEEEEPNS5_6LayoutINS6_IJNS6_IJNS6_IJNS6_IJNSC_ILi8EEENSC_ILi2EEEEEESD_EEEiEEENS6_IJNS6_IJNS6_IJSR_NSC_ILi4EEESR_EEESD_EEEiEEENS6_IJSD_SD_EEEEEENS6_IJNS6_IJNS6_IJNS6_IJNSC_ILi32EEESD_EEENSC_ILi0EEEEEENSC_ILi256EEEEEENS6_IJNS6_IJNS6_IJSV_SQ_SR_EEES13_EEEiEEENS6_IJS13_S13_EEEEEEEESN_PNS6_IJlSD_S13_EEENS5_8TiledMMAINS5_8MMA_AtomIJNS5_4SM904GMMA27MMA_64x16x16_F32BF16BF16_RSILNS1J_5MajorE0ELS1L_0ELNS1J_7ScaleInE1ELS1M_1EEEEEENSP_INS6_IJSR_SD_SD_EEENS6_IJSD_S13_S13_EEEEENS6_IJNS5_10UnderscoreES1S_S1S_EEEEENS5_13SM90_TMA_LOADENS5_14ComposedLayoutINS5_7SwizzleILi1ELi4ELi3EEENS5_18smem_ptr_flag_bitsILi4EEENSP_INS6_IJSQ_SJ_EEENS6_IJSJ_SD_EEEEEEENS5_9Copy_AtomIJNS5_39AutoVectorizingCopyWithAssumedAlignmentILi128EEESM_EEENS5_8identityES1V_NS1W_INS1X_ILi3ELi4ELi3EEENS1Z_ILi16EEES23_EEvS29_EENS_8epilogue10collective18CollectiveEpilogueINS2E_30Sm90PtrArrayTmaWarpSpecializedILi2ELi1ELi8ELb1ELb0ELi2EEEJSK_NS6_IJSH_SI_EEENS_6half_tEPNS6_IJSD_lS13_EEES2K_S2M_NS2E_6fusion15FusionCallbacksIS2I_NS2N_17LinearCombinationIS2K_fS2K_fLNS_15FloatRoundStyleE2EEESK_S2J_JEEES1V_NS1W_IS2A_S2B_NSP_INS6_IJSJ_SQ_EEENS6_IJSD_SJ_EEEEEEENS5_17SM75_U16x8_LDSM_TENS5_14SM90_TMA_STOREES2W_NS5_17SM90_U16x8_STSM_TENS25_IJNS5_17SM90_U32x4_STSM_NES2K_EEEvEEEvvEEEEvNT_6ParamsE,"",@"SHT_CUDA_INFO"
	.sectionflags	@""
	.align	4


	//----- nvinfo : EIATTR_CUDA_API_VERSION
	.align		4
        /*0000*/ 	.byte	0x04, 0x37
        /*0002*/ 	.short	(.L_214 - .L_213)
.L_213:
        /*0004*/ 	.word	0x00000082


	//----- nvinfo : EIATTR_KPARAM_INFO
	.align		4
.L_214:
        /*0008*/ 	.byte	0x04, 0x17
        /*000a*/ 	.short	(.L_216 - .L_215)
.L_215:
        /*000c*/ 	.word	0x00000000
        /*0010*/ 	.short	0x0000
        /*0012*/ 	.short	0x0070
        /*0014*/ 	.byte	0x00, 0xf0, 0x01, 0x26


	//----- nvinfo : EIATTR_SPARSE_MMA_MASK
	.align		4
.L_216:
        /*0018*/ 	.byte	0x03, 0x50
        /*001a*/ 	.short	0x0000


	//----- nvinfo : EIATTR_MAXREG_COUNT
	.align		4
        /*001c*/ 	.byte	0x03, 0x1b
        /*001e*/ 	.short	0x00a8


	//----- nvinfo : EIATTR_NUM_BARRIERS
	.align		4
        /*0020*/ 	.byte	0x02, 0x4c
        /*0022*/ 	.byte	0x02
	.zero		1


	//----- nvinfo : EIATTR_EXTERNS
	.align		4
        /*0024*/ 	.byte	0x04, 0x0f
        /*0026*/ 	.short	(.L_218 - .L_217)


	//   ....[0]....
	.align		4
.L_217:
        /*0028*/ 	.word	index@(__assertfail)


	//----- nvinfo : EIATTR_MERCURY_ISA_VERSION
	.align		4
.L_218:
        /*002c*/ 	.byte	0x03, 0x5f
        /*002e*/ 	.short	0x0101


	//----- nvinfo : EIATTR_INT_WARP_WIDE_INSTR_OFFSETS
	.align		4
        /*0030*/ 	.byte	0x04, 0x31
        /*0032*/ 	.short	(.L_220 - .L_219)


	//   ....[0]....
.L_219:
        /*0034*/ 	.word	0x00001410


	//   ....[1]....
        /*0038*/ 	.word	0x00001420


	//   ....[2]....
        /*003c*/ 	.word	0x00001490


	//   ....[3]....
        /*0040*/ 	.word	0x0000a2d0


	//   ....[4]....
        /*0044*/ 	.word	0x0000a2e0


	//   ....[5]....
        /*0048*/ 	.word	0x0000a340


	//   ....[6]....
        /*004c*/ 	.word	0x0000efe0


	//   ....[7]....
        /*0050*/ 	.word	0x0000f080


	//   ....[8]....
        /*0054*/ 	.word	0x0000f120


	//----- nvinfo : EIATTR_COOP_GROUP_MASK_REGIDS
	.align		4
.L_220:
        /*0058*/ 	.byte	0x04, 0x29
        /*005a*/ 	.short	(.L_222 - .L_221)


	//   ....[0]....
.L_221:
        /*005c*/ 	.word	0xffffffff


	//   ....[1]....
        /*0060*/ 	.word	0xffffffff


	//   ....[2]....
        /*0064*/ 	.word	0xffffffff


	//   ....[3]....
        /*0068*/ 	.word	0xffffffff


	//   ....[4]....
        /*006c*/ 	.word	0xffffffff


	//   ....[5]....
        /*0070*/ 	.word	0xffffffff


	//   ....[6]....
        /*0074*/ 	.word	0xffffffff


	//   ....[7]....
        /*0078*/ 	.word	0xffffffff


	//   ....[8]....
        /*007c*/ 	.word	0xffffffff


	//   ....[9]....
        /*0080*/ 	.word	0xffffffff


	//   ....[10]....
        /*0084*/ 	.word	0xffffffff


	//   ....[11]....
        /*0088*/ 	.word	0xffffffff


	//   ....[12]....
        /*008c*/ 	.word	0xffffffff


	//   ....[13]....
        /*0090*/ 	.word	0xffffffff


	//   ....[14]....
        /*0094*/ 	.word	0xffffffff


	//   ....[15]....
        /*0098*/ 	.word	0xffffffff


	//   ....[16]....
        /*009c*/ 	.word	0xffffffff


	//   ....[17]....
        /*00a0*/ 	.word	0xffffffff


	//   ....[18]....
        /*00a4*/ 	.word	0xffffffff


	//   ....[19]....
        /*00a8*/ 	.word	0xffffffff


	//   ....[20]....
        /*00ac*/ 	.word	0xffffffff


	//   ....[21]....
        /*00b0*/ 	.word	0xffffffff


	//   ....[22]....
        /*00b4*/ 	.word	0xffffffff


	//   ....[23]....
        /*00b8*/ 	.word	0xffffffff


	//   ....[24]....
        /*00bc*/ 	.word	0xffffffff


	//   ....[25]....
        /*00c0*/ 	.word	0xffffffff


	//   ....[26]....
        /*00c4*/ 	.word	0xffffffff


	//   ....[27]....
        /*00c8*/ 	.word	0xffffffff


	//   ....[28]....
        /*00cc*/ 	.word	0xffffffff


	//   ....[29]....
        /*00d0*/ 	.word	0xffffffff


	//   ....[30]....
        /*00d4*/ 	.word	0xffffffff


	//   ....[31]....
        /*00d8*/ 	.word	0xffffffff


	//   ....[32]....
        /*00dc*/ 	.word	0xffffffff


	//   ....[33]....
        /*00e0*/ 	.word	0xffffffff


	//   ....[34]....
        /*00e4*/ 	.word	0xffffffff


	//   ....[35]....
        /*00e8*/ 	.word	0xffffffff


	//   ....[36]....
        /*00ec*/ 	.word	0xffffffff


	//   ....[37]....
        /*00f0*/ 	.word	0xffffffff


	//   ....[38]....
        /*00f4*/ 	.word	0xffffffff


	//   ....[39]....
        /*00f8*/ 	.word	0xffffffff


	//   ....[40]....
        /*00fc*/ 	.word	0xffffffff


	//   ....[41]....
        /*0100*/ 	.word	0xffffffff


	//   ....[42]....
        /*0104*/ 	.word	0xffffffff


	//   ....[43]....
        /*0108*/ 	.word	0xffffffff


	//   ....[44]....
        /*010c*/ 	.word	0xffffffff


	//   ....[45]....
        /*0110*/ 	.word	0xffffffff


	//   ....[46]....
        /*0114*/ 	.word	0xffffffff


	//   ....[47]....
        /*0118*/ 	.word	0xffffffff


	//   ....[48]....
        /*011c*/ 	.word	0xffffffff


	//   ....[49]....
        /*0120*/ 	.word	0xffffffff


	//   ....[50]....
        /*0124*/ 	.word	0xffffffff


	//   ....[51]....
        /*0128*/ 	.word	0xffffffff


	//   ....[52]....
        /*012c*/ 	.word	0xffffffff


	//   ....[53]....
        /*0130*/ 	.word	0xffffffff


	//   ....[54]....
        /*0134*/ 	.word	0xffffffff


	//   ....[55]....
        /*0138*/ 	.word	0xffffffff


	//   ....[56]....
        /*013c*/ 	.word	0xffffffff


	//   ....[57]....
        /*0140*/ 	.word	0xffffffff


	//   ....[58]....
        /*0144*/ 	.word	0xffffffff


	//   ....[59]....
        /*0148*/ 	.word	0xffffffff


	//   ....[60]....
        /*014c*/ 	.word	0xffffffff


	//   ....[61]....
        /*0150*/ 	.word	0xffffffff


	//   ....[62]....
        /*0154*/ 	.word	0xffffffff


	//   ....[63]....
        /*0158*/ 	.word	0xffffffff


	//   ....[64]....
        /*015c*/ 	.word	0xffffffff


	//   ....[65]....
        /*0160*/ 	.word	0xffffffff


	//   ....[66]....
        /*0164*/ 	.word	0xffffffff


	//   ....[67]....
        /*0168*/ 	.word	0xffffffff


	//   ....[68]....
        /*016c*/ 	.word	0xffffffff


	//   ....[69]....
        /*0170*/ 	.word	0xffffffff


	//   ....[70]....
        /*0174*/ 	.word	0xffffffff


	//   ....[71]....
        /*0178*/ 	.word	0xffffffff


	//   ....[72]....
        /*017c*/ 	.word	0xffffffff


	//   ....[73]....
        /*0180*/ 	.word	0xffffffff


	//   ....[74]....
        /*0184*/ 	.word	0xffffffff


	//   ....[75]....
        /*0188*/ 	.word	0xffffffff


	//   ....[76]....
        /*018c*/ 	.word	0xffffffff


	//   ....[77]....
        /*0190*/ 	.word	0x0500000f


	//----- nvinfo : EIATTR_COOP_GROUP_INSTR_OFFSETS
	.align		4
.L_222:
        /*0194*/ 	.byte	0x04, 0x28
        /*0196*/ 	.short	(.L_224 - .L_223)


	//   ....[0]....
.L_223:
        /*0198*/ 	.word	0x00000750


	//   ....[1]....
        /*019c*/ 	.word	0x00000810


	//   ....[2]....
        /*01a0*/ 	.word	0x00000c80


	//   ....[3]....
        /*01a4*/ 	.word	0x000011e0


	//   ....[4]....
        /*01a8*/ 	.word	0x00001380


	//   ....[5]....
        /*01ac*/ 	.word	0x00001bd0


	//   ....[6]....
        /*01b0*/ 	.word	0x00001c00


	//   ....[7]....
        /*01b4*/ 	.word	0x00001c80


	//   ....[8]....
        /*01b8*/ 	.word	0x00001c90


	//   ....[9]....
        /*01bc*/ 	.word	0x00001cd0


	//   ....[10]....
        /*01c0*/ 	.word	0x00001cf0


	//   ....[11]....
        /*01c4*/ 	.word	0x00001d30


	//   ....[12]....
        /*01c8*/ 	.word	0x00001d50


	//   ....[13]....
        /*01cc*/ 	.word	0x00001d90


	//   ....[14]....
        /*01d0*/ 	.word	0x00001db0


	//   ....[15]....
        /*01d4*/ 	.word	0x00001e20


	//   ....[16]....
        /*01d8*/ 	.word	0x00001f30


	//   ....[17]....
        /*01dc*/ 	.word	0x00001fa0


	//   ....[18]....
        /*01e0*/ 	.word	0x00002590


	//   ....[19]....
        /*01e4*/ 	.word	0x000025a0


	//   ....[20]....
        /*01e8*/ 	.word	0x000025f0


	//   ....[21]....
        /*01ec*/ 	.word	0x00002600


	//   ....[22]....
        /*01f0*/ 	.word	0x00002650


	//   ....[23]....
        /*01f4*/ 	.word	0x00002660


	//   ....[24]....
        /*01f8*/ 	.word	0x000026b0


	//   ....[25]....
        /*01fc*/ 	.word	0x000026c0


	//   ....[26]....
        /*0200*/ 	.word	0x00002710


	//   ....[27]....
        /*0204*/ 	.word	0x00002720


	//   ....[28]....
        /*0208*/ 	.word	0x000027b0


	//   ....[29]....
        /*020c*/ 	.word	0x00002820


	//   ....[30]....
        /*0210*/ 	.word	0x000028b0


	//   ....[31]....
        /*0214*/ 	.word	0x000028d0


	//   ....[32]....
        /*0218*/ 	.word	0x000028e0


	//   ....[33]....
        /*021c*/ 	.word	0x000028f0


	//   ....[34]....
        /*0220*/ 	.word	0x00002900


	//   ....[35]....
        /*0224*/ 	.word	0x00002910


	//   ....[36]....
        /*0228*/ 	.word	0x00002fd0


	//   ....[37]....
        /*022c*/ 	.word	0x00003270


	//   ....[38]....
        /*0230*/ 	.word	0x00003630


	//   ....[39]....
        /*0234*/ 	.word	0x000073e0


	//   ....[40]....
        /*0238*/ 	.word	0x00007890


	//   ....[41]....
        /*023c*/ 	.word	0x00007c50


	//   ....[42]....
        /*0240*/ 	.word	0x000087b0


	//   ....[43]....
        /*0244*/ 	.word	0x000090a0


	//   ....[44]....
        /*0248*/ 	.word	0x00009b20


	//   ....[45]....
        /*024c*/ 	.word	0x0000b3b0


	//   ....[46]....
        /*0250*/ 	.word	0x0000d130


	//   ....[47]....
        /*0254*/ 	.word	0x0000d160


	//   ....[48]....
        /*0258*/ 	.word	0x0000d1e0


	//   ....[49]....
        /*025c*/ 	.word	0x0000d1f0


	//   ....[50]....
        /*0260*/ 	.word	0x0000d230


	//   ....[51]....
        /*0264*/ 	.word	0x0000d250


	//   ....[52]....
        /*0268*/ 	.word	0x0000d290


	//   ....[53]....
        /*026c*/ 	.word	0x0000d2b0


	//   ....[54]....
        /*0270*/ 	.word	0x0000d2f0


	//   ....[55]....
        /*0274*/ 	.word	0x0000d310


	//   ....[56]....
        /*0278*/ 	.word	0x0000d3a0


	//   ....[57]....
        /*027c*/ 	.word	0x0000d4c0


	//   ....[58]....
        /*0280*/ 	.word	0x0000d4e0


	//   ....[59]....
        /*0284*/ 	.word	0x0000db30


	//   ....[60]....
        /*0288*/ 	.word	0x0000db40


	//   ....[61]....
        /*028c*/ 	.word	0x0000db90


	//   ....[62]....
        /*0290*/ 	.word	0x0000dba0


	//   ....[63]....
        /*0294*/ 	.word	0x0000dbf0


	//   ....[64]....
        /*0298*/ 	.word	0x0000dc00


	//   ....[65]....
        /*029c*/ 	.word	0x0000dc50


	//   ....[66]....
        /*02a0*/ 	.word	0x0000dc60


	//   ....[67]....
        /*02a4*/ 	.word	0x0000dcb0


	//   ....[68]....
        /*02a8*/ 	.word	0x0000dcc0


	//   ....[69]....
        /*02ac*/ 	.word	0x0000dd50


	//   ....[70]....
        /*02b0*/ 	.word	0x0000ddc0


	//   ....[71]....
        /*02b4*/ 	.word	0x0000de50


	//   ....[72]....
        /*02b8*/ 	.word	0x0000de70


	//   ....[73]....
        /*02bc*/ 	.word	0x0000de80


	//   ....[74]....
        /*02c0*/ 	.word	0x0000de90


	//   ....[75]....
        /*02c4*/ 	.word	0x0000dea0


	//   ....[76]....
        /*02c8*/ 	.word	0x0000deb0


	//   ....[77]....
        /*02cc*/ 	.word	0x0000f2b0


	//----- nvinfo : EIATTR_REG_RECONFIG
	.align		4
.L_224:
        /*02d0*/ 	.byte	0x01, 0x54
	.zero		2


	//----- nvinfo : EIATTR_SYSCALL_OFFSETS
	.align		4
        /*02d4*/ 	.byte	0x04, 0x46
        /*02d6*/ 	.short	(.L_226 - .L_225)


	//   ....[0]....
.L_225:
        /*02d8*/ 	.word	0x00004070


	//   ....[1]....
        /*02dc*/ 	.word	0x00004370


	//   ....[2]....
        /*02e0*/ 	.word	0x00004620


	//   ....[3]....
        /*02e4*/ 	.word	0x00004b80


	//   ....[4]....
        /*02e8*/ 	.word	0x000051d0


	//   ....[5]....
        /*02ec*/ 	.word	0x00005890


	//   ....[6]....
        /*02f0*/ 	.word	0x00005bd0


	//   ....[7]....
        /*02f4*/ 	.word	0x00005ec0


	//   ....[8]....
        /*02f8*/ 	.word	0x000065b0


	//   ....[9]....
        /*02fc*/ 	.word	0x000066a0


	//   ....[10]....
        /*0300*/ 	.word	0x00009fe0


	//----- nvinfo : EIATTR_MBARRIER_INSTR_OFFSETS
	.align		4
.L_226:
        /*0304*/ 	.byte	0x04, 0x39
        /*0306*/ 	.short	(.L_228 - .L_227)


	//   ....[0]....
.L_227:
        /*0308*/ 	.word	0x00000b60
        /*030c*/ 	.word	0x000000ff
        /*0310*/ 	.word	0x00031400
        /*0314*/ 	.short	0x0100
        /*0316*/ 	.byte	0x12
	.zero		1


	//   ....[1]....
        /*0318*/ 	.word	0x00000b70
        /*031c*/ 	.word	0x000000ff
        /*0320*/ 	.word	0x00031440
        /*0324*/ 	.short	0x0100
        /*0326*/ 	.byte	0x12
	.zero		1


	//   ....[2]....
        /*0328*/ 	.word	0x00000b80
        /*032c*/ 	.word	0x000000ff
        /*0330*/ 	.word	0x00031408
        /*0334*/ 	.short	0x0100
        /*0336*/ 	.byte	0x12
	.zero		1


	//   ....[3]....
        /*0338*/ 	.word	0x00000b90
        /*033c*/ 	.word	0x000000ff
        /*0340*/ 	.word	0x00031448
        /*0344*/ 	.short	0x0100
        /*0346*/ 	.byte	0x12
	.zero		1


	//   ....[4]....
        /*0348*/ 	.word	0x00000ba0
        /*034c*/ 	.word	0x000000ff
        /*0350*/ 	.word	0x00031410
        /*0354*/ 	.short	0x0100
        /*0356*/ 	.byte	0x12
	.zero		1


	//   ....[5]....
        /*0358*/ 	.word	0x00000bb0
        /*035c*/ 	.word	0x000000ff
        /*0360*/ 	.word	0x00031450
        /*0364*/ 	.short	0x0100
        /*0366*/ 	.byte	0x12
	.zero		1


	//   ....[6]....
        /*0368*/ 	.word	0x00000bc0
        /*036c*/ 	.word	0x000000ff
        /*0370*/ 	.word	0x00031418
        /*0374*/ 	.short	0x0100
        /*0376*/ 	.byte	0x12
	.zero		1


	//   ....[7]....
        /*0378*/ 	.word	0x00000bd0
        /*037c*/ 	.word	0x000000ff
        /*0380*/ 	.word	0x00031458
        /*0384*/ 	.short	0x0100
        /*0386*/ 	.byte	0x12
	.zero		1


	//   ....[8]....
        /*0388*/ 	.word	0x00000be0
        /*038c*/ 	.word	0x000000ff
        /*0390*/ 	.word	0x00031420
        /*0394*/ 	.short	0x0100
        /*0396*/ 	.byte	0x12
	.zero		1


	//   ....[9]....
        /*0398*/ 	.word	0x00000bf0
        /*039c*/ 	.word	0x000000ff
        /*03a0*/ 	.word	0x00031460
        /*03a4*/ 	.short	0x0100
        /*03a6*/ 	.byte	0x12
	.zero		1


	//   ....[10]....
        /*03a8*/ 	.word	0x00000c00
        /*03ac*/ 	.word	0x000000ff
        /*03b0*/ 	.word	0x00031428
        /*03b4*/ 	.short	0x0100
        /*03b6*/ 	.byte	0x12
	.zero		1


	//   ....[11]....
        /*03b8*/ 	.word	0x00000c10
        /*03bc*/ 	.word	0x000000ff
        /*03c0*/ 	.word	0x00031468
        /*03c4*/ 	.short	0x0100
        /*03c6*/ 	.byte	0x12
	.zero		1


	//   ....[12]....
        /*03c8*/ 	.word	0x00000c20
        /*03cc*/ 	.word	0x000000ff
        /*03d0*/ 	.word	0x00031430
        /*03d4*/ 	.short	0x0100
        /*03d6*/ 	.byte	0x12
	.zero		1


	//   ....[13]....
        /*03d8*/ 	.word	0x00000c30
        /*03dc*/ 	.word	0x000000ff
        /*03e0*/ 	.word	0x00031470
        /*03e4*/ 	.short	0x0100
        /*03e6*/ 	.byte	0x12
	.zero		1


	//   ....[14]....
        /*03e8*/ 	.word	0x00000c40
        /*03ec*/ 	.word	0x000000ff
        /*03f0*/ 	.word	0x00031438
        /*03f4*/ 	.short	0x0100
        /*03f6*/ 	.byte	0x12
	.zero		1


	//   ....[15]....
        /*03f8*/ 	.word	0x00000c50
        /*03fc*/ 	.word	0x000000ff
        /*0400*/ 	.word	0x00031478
        /*0404*/ 	.short	0x0100
        /*0406*/ 	.byte	0x12
	.zero		1


	//   ....[16]....
        /*0408*/ 	.word	0x00000e00
        /*040c*/ 	.word	0x000000ff
        /*0410*/ 	.word	0x00031480
        /*0414*/ 	.short	0x0100
        /*0416*/ 	.byte	0x12
	.zero		1


	//   ....[17]....
        /*0418*/ 	.word	0x00000e10
        /*041c*/ 	.word	0x000000ff
        /*0420*/ 	.word	0x00031570
        /*0424*/ 	.short	0x0100
        /*0426*/ 	.byte	0x12
	.zero		1


	//   ....[18]....
        /*0428*/ 	.word	0x00000e20
        /*042c*/ 	.word	0x000000ff
        /*0430*/ 	.word	0x00031488
        /*0434*/ 	.short	0x0100
        /*0436*/ 	.byte	0x12
	.zero		1


	//   ....[19]....
        /*0438*/ 	.word	0x00000e30
        /*043c*/ 	.word	0x000000ff
        /*0440*/ 	.word	0x00031578
        /*0444*/ 	.short	0x0100
        /*0446*/ 	.byte	0x12
	.zero		1


	//   ....[20]....
        /*0448*/ 	.word	0x00000e40
        /*044c*/ 	.word	0x000000ff
        /*0450*/ 	.word	0x00031490
        /*0454*/ 	.short	0x0100
        /*0456*/ 	.byte	0x12
	.zero		1


	//   ....[21]....
        /*0458*/ 	.word	0x00000e50
        /*045c*/ 	.word	0x000000ff
        /*0460*/ 	.word	0x00031580
        /*0464*/ 	.short	0x0100
        /*0466*/ 	.byte	0x12
	.zero		1


	//   ....[22]....
        /*0468*/ 	.word	0x00000e60
        /*046c*/ 	.word	0x000000ff
        /*0470*/ 	.word	0x00031498
        /*0474*/ 	.short	0x0100
        /*0476*/ 	.byte	0x12
	.zero		1


	//   ....[23]....
        /*0478*/ 	.word	0x00000e70
        /*047c*/ 	.word	0x000000ff
        /*0480*/ 	.word	0x00031588
        /*0484*/ 	.short	0x0100
        /*0486*/ 	.byte	0x12
	.zero		1


	//   ....[24]....
        /*0488*/ 	.word	0x00000e80
        /*048c*/ 	.word	0x000000ff
        /*0490*/ 	.word	0x000314a0
        /*0494*/ 	.short	0x0100
        /*0496*/ 	.byte	0x12
	.zero		1


	//   ....[25]....
        /*0498*/ 	.word	0x00000e90
        /*049c*/ 	.word	0x000000ff
        /*04a0*/ 	.word	0x00031590
        /*04a4*/ 	.short	0x0100
        /*04a6*/ 	.byte	0x12
	.zero		1


	//   ....[26]....
        /*04a8*/ 	.word	0x00000ea0
        /*04ac*/ 	.word	0x000000ff
        /*04b0*/ 	.word	0x000314a8
        /*04b4*/ 	.short	0x0100
        /*04b6*/ 	.byte	0x12
	.zero		1


	//   ....[27]....
        /*04b8*/ 	.word	0x00000eb0
        /*04bc*/ 	.word	0x000000ff
        /*04c0*/ 	.word	0x00031598
        /*04c4*/ 	.short	0x0100
        /*04c6*/ 	.byte	0x12
	.zero		1


	//   ....[28]....
        /*04c8*/ 	.word	0x00000ec0
        /*04cc*/ 	.word	0x000000ff
        /*04d0*/ 	.word	0x000314b0
        /*04d4*/ 	.short	0x0100
        /*04d6*/ 	.byte	0x12
	.zero		1


	//   ....[29]....
        /*04d8*/ 	.word	0x00000ed0
        /*04dc*/ 	.word	0x000000ff
        /*04e0*/ 	.word	0x000315a0
        /*04e4*/ 	.short	0x0100
        /*04e6*/ 	.byte	0x12
	.zero		1


	//   ....[30]....
        /*04e8*/ 	.word	0x00000ee0
        /*04ec*/ 	.word	0x000000ff
        /*04f0*/ 	.word	0x000314b8
        /*04f4*/ 	.short	0x0100
        /*04f6*/ 	.byte	0x12
	.zero		1


	//   ....[31]....
        /*04f8*/ 	.word	0x00000ef0
        /*04fc*/ 	.word	0x000000ff
        /*0500*/ 	.word	0x000315a8
        /*0504*/ 	.short	0x0100
        /*0506*/ 	.byte	0x12
	.zero		1


	//   ....[32]....
        /*0508*/ 	.word	0x00000f00
        /*050c*/ 	.word	0x000000ff
        /*0510*/ 	.word	0x000314c0
        /*0514*/ 	.short	0x0100
        /*0516*/ 	.byte	0x12
	.zero		1


	//   ....[33]....
        /*0518*/ 	.word	0x00000f10
        /*051c*/ 	.word	0x000000ff
        /*0520*/ 	.word	0x000315b0
        /*0524*/ 	.short	0x0100
        /*0526*/ 	.byte	0x12
	.zero		1


	//   ....[34]....
        /*0528*/ 	.word	0x00000f20
        /*052c*/ 	.word	0x000000ff
        /*0530*/ 	.word	0x000314c8
        /*0534*/ 	.short	0x0100
        /*0536*/ 	.byte	0x12
	.zero		1


	//   ....[35]....
        /*0538*/ 	.word	0x00000f30
        /*053c*/ 	.word	0x000000ff
        /*0540*/ 	.word	0x000315b8
        /*0544*/ 	.short	0x0100
        /*0546*/ 	.byte	0x12
	.zero		1


	//   ....[36]....
        /*0548*/ 	.word	0x00000f40
        /*054c*/ 	.word	0x000000ff
        /*0550*/ 	.word	0x000314d0
        /*0554*/ 	.short	0x0100
        /*0556*/ 	.byte	0x12
	.zero		1


	//   ....[37]....
        /*0558*/ 	.word	0x00000f50
        /*055c*/ 	.word	0x000000ff
        /*0560*/ 	.word	0x000315c0
        /*0564*/ 	.short	0x0100
        /*0566*/ 	.byte	0x12
	.zero		1


	//   ....[38]....
        /*0568*/ 	.word	0x00000f60
        /*056c*/ 	.word	0x000000ff
        /*0570*/ 	.word	0x000314d8
        /*0574*/ 	.short	0x0100
        /*0576*/ 	.byte	0x12
	.zero		1


	//   ....[39]....
        /*0578*/ 	.word	0x00000f70
        /*057c*/ 	.word	0x000000ff
        /*0580*/ 	.word	0x000315c8
        /*0584*/ 	.short	0x0100
        /*0586*/ 	.byte	0x12
	.zero		1


	//   ....[40]....
        /*0588*/ 	.word	0x00000f80
        /*058c*/ 	.word	0x000000ff
        /*0590*/ 	.word	0x000314e0
        /*0594*/ 	.short	0x0100
        /*0596*/ 	.byte	0x12
	.zero		1


	//   ....[41]....
        /*0598*/ 	.word	0x00000f90
        /*059c*/ 	.word	0x000000ff
        /*05a0*/ 	.word	0x000315d0
        /*05a4*/ 	.short	0x0100
        /*05a6*/ 	.byte	0x12
	.zero		1


	//   ....[42]....
        /*05a8*/ 	.word	0x00000fa0
        /*05ac*/ 	.word	0x000000ff
        /*05b0*/ 	.word	0x000314e8
        /*05b4*/ 	.short	0x0100
        /*05b6*/ 	.byte	0x12
	.zero		1


	//   ....[43]....
        /*05b8*/ 	.word	0x00000fb0
        /*05bc*/ 	.word	0x000000ff
        /*05c0*/ 	.word	0x000315d8
        /*05c4*/ 	.short	0x0100
        /*05c6*/ 	.byte	0x12
	.zero		1


	//   ....[44]....
        /*05c8*/ 	.word	0x00000fc0
        /*05cc*/ 	.word	0x000000ff
        /*05d0*/ 	.word	0x000314f0
        /*05d4*/ 	.short	0x0100
        /*05d6*/ 	.byte	0x12
	.zero		1


	//   ....[45]....
        /*05d8*/ 	.word	0x00000fd0
        /*05dc*/ 	.word	0x000000ff
        /*05e0*/ 	.word	0x000315e0
        /*05e4*/ 	.short	0x0100
        /*05e6*/ 	.byte	0x12
	.zero		1


	//   ....[46]....
        /*05e8*/ 	.word	0x00000fe0
        /*05ec*/ 	.word	0x000000ff
        /*05f0*/ 	.word	0x000314f8
        /*05f4*/ 	.short	0x0100
        /*05f6*/ 	.byte	0x12
	.zero		1


	//   ....[47]....
        /*05f8*/ 	.word	0x00000ff0
        /*05fc*/ 	.word	0x000000ff
        /*0600*/ 	.word	0x000315e8
        /*0604*/ 	.short	0x0100
        /*0606*/ 	.byte	0x12
	.zero		1


	//   ....[48]....
        /*0608*/ 	.word	0x00001000
        /*060c*/ 	.word	0x000000ff
        /*0610*/ 	.word	0x00031500
        /*0614*/ 	.short	0x0100
        /*0616*/ 	.byte	0x12
	.zero		1


	//   ....[49]....
        /*0618*/ 	.word	0x00001010
        /*061c*/ 	.word	0x000000ff
        /*0620*/ 	.word	0x000315f0
        /*0624*/ 	.short	0x0100
        /*0626*/ 	.byte	0x12
	.zero		1


	//   ....[50]....
        /*0628*/ 	.word	0x00001020
        /*062c*/ 	.word	0x000000ff
        /*0630*/ 	.word	0x00031508
        /*0634*/ 	.short	0x0100
        /*0636*/ 	.byte	0x12
	.zero		1


	//   ....[51]....
        /*0638*/ 	.word	0x00001030
        /*063c*/ 	.word	0x000000ff
        /*0640*/ 	.word	0x000315f8
        /*0644*/ 	.short	0x0100
        /*0646*/ 	.byte	0x12
	.zero		1


	//   ....[52]....
        /*0648*/ 	.word	0x00001040
        /*064c*/ 	.word	0x000000ff
        /*0650*/ 	.word	0x00031510
        /*0654*/ 	.short	0x0100
        /*0656*/ 	.byte	0x12
	.zero		1


	//   ....[53]....
        /*0658*/ 	.word	0x00001050
        /*065c*/ 	.word	0x000000ff
        /*0660*/ 	.word	0x00031600
        /*0664*/ 	.short	0x0100
        /*0666*/ 	.byte	0x12
	.zero		1


	//   ....[54]....
        /*0668*/ 	.word	0x00001060
        /*066c*/ 	.word	0x000000ff
        /*0670*/ 	.word	0x00031518
        /*0674*/ 	.short	0x0100
        /*0676*/ 	.byte	0x12
	.zero		1


	//   ....[55]....
        /*0678*/ 	.word	0x00001070
        /*067c*/ 	.word	0x000000ff
        /*0680*/ 	.word	0x00031608
        /*0684*/ 	.short	0x0100
        /*0686*/ 	.byte	0x12
	.zero		1


	//   ....[56]....
        /*0688*/ 	.word	0x00001080
        /*068c*/ 	.word	0x000000ff
        /*0690*/ 	.word	0x00031520
        /*0694*/ 	.short	0x0100
        /*0696*/ 	.byte	0x12
	.zero		1


	//   ....[57]....
        /*0698*/ 	.word	0x00001090
        /*069c*/ 	.word	0x000000ff
        /*06a0*/ 	.word	0x00031610
        /*06a4*/ 	.short	0x0100
        /*06a6*/ 	.byte	0x12
	.zero		1


	//   ....[58]....
        /*06a8*/ 	.word	0x000010a0
        /*06ac*/ 	.word	0x000000ff
        /*06b0*/ 	.word	0x00031528
        /*06b4*/ 	.short	0x0100
        /*06b6*/ 	.byte	0x12
	.zero		1


	//   ....[59]....
        /*06b8*/ 	.word	0x000010b0
        /*06bc*/ 	.word	0x000000ff
        /*06c0*/ 	.word	0x00031618
        /*06c4*/ 	.short	0x0100
        /*06c6*/ 	.byte	0x12
	.zero		1


	//   ....[60]....
        /*06c8*/ 	.word	0x000010c0
        /*06cc*/ 	.word	0x000000ff
        /*06d0*/ 	.word	0x00031530
        /*06d4*/ 	.short	0x0100
        /*06d6*/ 	.byte	0x12
	.zero		1


	//   ....[61]....
        /*06d8*/ 	.word	0x000010d0
        /*06dc*/ 	.word	0x000000ff
        /*06e0*/ 	.word	0x00031620
        /*06e4*/ 	.short	0x0100
        /*06e6*/ 	.byte	0x12
	.zero		1


	//   ....[62]....
        /*06e8*/ 	.word	0x000010e0
        /*06ec*/ 	.word	0x000000ff
        /*06f0*/ 	.word	0x00031538
        /*06f4*/ 	.short	0x0100
        /*06f6*/ 	.byte	0x12
	.zero		1


	//   ....[63]....
        /*06f8*/ 	.word	0x000010f0
        /*06fc*/ 	.word	0x000000ff
        /*0700*/ 	.word	0x00031628
        /*0704*/ 	.short	0x0100
        /*0706*/ 	.byte	0x12
	.zero		1


	//   ....[64]....
        /*0708*/ 	.word	0x00001100
        /*070c*/ 	.word	0x000000ff
        /*0710*/ 	.word	0x00031540
        /*0714*/ 	.short	0x0100
        /*0716*/ 	.byte	0x12
	.zero		1


	//   ....[65]....
        /*0718*/ 	.word	0x00001110
        /*071c*/ 	.word	0x000000ff
        /*0720*/ 	.word	0x00031630
        /*0724*/ 	.short	0x0100
        /*0726*/ 	.byte	0x12
	.zero		1


	//   ....[66]....
        /*0728*/ 	.word	0x00001120
        /*072c*/ 	.word	0x000000ff
        /*0730*/ 	.word	0x00031548
        /*0734*/ 	.short	0x0100
        /*0736*/ 	.byte	0x12
	.zero		1


	//   ....[67]....
        /*0738*/ 	.word	0x00001130
        /*073c*/ 	.word	0x000000ff
        /*0740*/ 	.word	0x00031638
        /*0744*/ 	.short	0x0100
        /*0746*/ 	.byte	0x12
	.zero		1


	//   ....[68]....
        /*0748*/ 	.word	0x00001140
        /*074c*/ 	.word	0x000000ff
        /*0750*/ 	.word	0x00031550
        /*0754*/ 	.short	0x0100
        /*0756*/ 	.byte	0x12
	.zero		1


	//   ....[69]....
        /*0758*/ 	.word	0x00001150
        /*075c*/ 	.word	0x000000ff
        /*0760*/ 	.word	0x00031640
        /*0764*/ 	.short	0x0100
        /*0766*/ 	.byte	0x12
	.zero		1


	//   ....[70]....
        /*0768*/ 	.word	0x00001160
        /*076c*/ 	.word	0x000000ff
        /*0770*/ 	.word	0x00031558
        /*0774*/ 	.short	0x0100
        /*0776*/ 	.byte	0x12
	.zero		1


	//   ....[71]....
        /*0778*/ 	.word	0x00001170
        /*077c*/ 	.word	0x000000ff
        /*0780*/ 	.word	0x00031648
        /*0784*/ 	.short	0x0100
        /*0786*/ 	.byte	0x12
	.zero		1


	//   ....[72]....
        /*0788*/ 	.word	0x00001180
        /*078c*/ 	.word	0x000000ff
        /*0790*/ 	.word	0x00031560
        /*0794*/ 	.short	0x0100
        /*0796*/ 	.byte	0x12
	.zero		1


	//   ....[73]....
        /*0798*/ 	.word	0x00001190
        /*079c*/ 	.word	0x000000ff
        /*07a0*/ 	.word	0x00031650
        /*07a4*/ 	.short	0x0100
        /*07a6*/ 	.byte	0x12
	.zero		1


	//   ....[74]....
        /*07a8*/ 	.word	0x000011a0
        /*07ac*/ 	.word	0x000000ff
        /*07b0*/ 	.word	0x00031568
        /*07b4*/ 	.short	0x0100
        /*07b6*/ 	.byte	0x12
	.zero		1


	//   ....[75]....
        /*07b8*/ 	.word	0x000011b0
        /*07bc*/ 	.word	0x000000ff
        /*07c0*/ 	.word	0x00031658
        /*07c4*/ 	.short	0x0100
        /*07c6*/ 	.byte	0x12
	.zero		1


	//   ....[76]....
        /*07c8*/ 	.word	0x00001330
        /*07cc*/ 	.word	0x000000ff
        /*07d0*/ 	.word	0x00031660
        /*07d4*/ 	.short	0x0100
        /*07d6*/ 	.byte	0x12
	.zero		1


	//   ....[77]....
        /*07d8*/ 	.word	0x00001340
        /*07dc*/ 	.word	0x000000ff
        /*07e0*/ 	.word	0x00031670
        /*07e4*/ 	.short	0x0100
        /*07e6*/ 	.byte	0x12
	.zero		1


	//   ....[78]....
        /*07e8*/ 	.word	0x00001350
        /*07ec*/ 	.word	0x000000ff
        /*07f0*/ 	.word	0x00031668
        /*07f4*/ 	.short	0x0100
        /*07f6*/ 	.byte	0x12
	.zero		1


	//   ....[79]....
        /*07f8*/ 	.word	0x00001360
        /*07fc*/ 	.word	0x000000ff
        /*0800*/ 	.word	0x00031678
        /*0804*/ 	.short	0x0100
        /*0806*/ 	.byte	0x12
	.zero		1


	//   ....[80]....
        /*0808*/ 	.word	0x000014e0
        /*080c*/ 	.word	0x000000ff
        /*0810*/ 	.word	0x00031680
        /*0814*/ 	.short	0x0100
        /*0816*/ 	.byte	0x12
	.zero		1


	//   ....[81]....
        /*0818*/ 	.word	0x00001530
        /*081c*/ 	.word	0x000000ff
        /*0820*/ 	.word	0x00031688
        /*0824*/ 	.short	0x0100
        /*0826*/ 	.byte	0x12
	.zero		1


	//   ....[82]....
        /*0828*/ 	.word	0x00003d40
        /*082c*/ 	.word	0x000000ff
        /*0830*/ 	.word	0x00031480
        /*0834*/ 	.short	0x010a
        /*0836*/ 	.byte	0x04
	.zero		1


	//   ....[83]....
        /*0838*/ 	.word	0x00003d80
        /*083c*/ 	.word	0x000000ff
        /*0840*/ 	.word	0x00031480
        /*0844*/ 	.short	0x010a
        /*0846*/ 	.byte	0x04
	.zero		1


	//   ....[84]....
        /*0848*/ 	.word	0x00003ea0
        /*084c*/ 	.word	0x0000002b
        /*0850*/ 	.word	0x00031480
        /*0854*/ 	.short	0x010a
        /*0856*/ 	.byte	0x3f
	.zero		1


	//   ....[85]....
        /*0858*/ 	.word	0x000049d0
        /*085c*/ 	.word	0x0000002b
        /*0860*/ 	.word	0x00031480
        /*0864*/ 	.short	0x010a
        /*0866*/ 	.byte	0x3f
	.zero		1


	//   ....[86]....
        /*0868*/ 	.word	0x00005010
        /*086c*/ 	.word	0x00000023
        /*0870*/ 	.word	0x00031480
        /*0874*/ 	.short	0x010a
        /*0876*/ 	.byte	0x3f
	.zero		1


	//   ....[87]....
        /*0878*/ 	.word	0x00005580
        /*087c*/ 	.word	0x000000ff
        /*0880*/ 	.word	0x00000000
        /*0884*/ 	.short	0x0101
        /*0886*/ 	.byte	0x04
	.zero		1


	//   ....[88]....
        /*0888*/ 	.word	0x000056b0
        /*088c*/ 	.word	0x00000023
        /*0890*/ 	.word	0x00031480
        /*0894*/ 	.short	0x010a
        /*0896*/ 	.byte	0x3f
	.zero		1


	//   ....[89]....
        /*0898*/ 	.word	0x00006270
        /*089c*/ 	.word	0x000000ff
        /*08a0*/ 	.word	0x00000000
        /*08a4*/ 	.short	0x0101
        /*08a6*/ 	.byte	0x04
	.zero		1


	//   ....[90]....
        /*08a8*/ 	.word	0x00006370
        /*08ac*/ 	.word	0x000000ff
        /*08b0*/ 	.word	0x00000000
        /*08b4*/ 	.short	0x0101
        /*08b6*/ 	.byte	0x31
	.zero		1


	//   ....[91]....
        /*08b8*/ 	.word	0x00006a90
        /*08bc*/ 	.word	0x00000007
        /*08c0*/ 	.word	0x00031660
        /*08c4*/ 	.short	0x010a
        /*08c6*/ 	.byte	0x3f
	.zero		1


	//   ....[92]....
        /*08c8*/ 	.word	0x00006f20
        /*08cc*/ 	.word	0x000000ff
        /*08d0*/ 	.word	0x00000000
        /*08d4*/ 	.short	0x0101
        /*08d6*/ 	.byte	0x04
	.zero		1


	//   ....[93]....
        /*08d8*/ 	.word	0x00006f70
        /*08dc*/ 	.word	0x000000ff
        /*08e0*/ 	.word	0x00031400
        /*08e4*/ 	.short	0x010a
        /*08e6*/ 	.byte	0x04
	.zero		1


	//   ....[94]....
        /*08e8*/ 	.word	0x00007080
        /*08ec*/ 	.word	0x000000ff
        /*08f0*/ 	.word	0x00000000
        /*08f4*/ 	.short	0x0101
        /*08f6*/ 	.byte	0x04
	.zero		1


	//   ....[95]....
        /*08f8*/ 	.word	0x00007d60
        /*08fc*/ 	.word	0x000000ff
        /*0900*/ 	.word	0x00031688
        /*0904*/ 	.short	0x010a
        /*0906*/ 	.byte	0x0c
	.zero		1


	//   ....[96]....
        /*0908*/ 	.word	0x00007ec0
        /*090c*/ 	.word	0x000000ff
        /*0910*/ 	.word	0x00031400
        /*0914*/ 	.short	0x010a
        /*0916*/ 	.byte	0x08
	.zero		1


	//   ....[97]....
        /*0918*/ 	.word	0x00007fe0
        /*091c*/ 	.word	0x000000ff
        /*0920*/ 	.word	0x00000000
        /*0924*/ 	.short	0x0101
        /*0926*/ 	.byte	0x08
	.zero		1


	//   ....[98]....
        /*0928*/ 	.word	0x000081b0
        /*092c*/ 	.word	0x000000ff
        /*0930*/ 	.word	0x00031670
        /*0934*/ 	.short	0x010a
        /*0936*/ 	.byte	0x0d
	.zero		1


	//   ....[99]....
        /*0938*/ 	.word	0x00008310
        /*093c*/ 	.word	0x000000ff
        /*0940*/ 	.word	0x00031660
        /*0944*/ 	.short	0x010b
        /*0946*/ 	.byte	0x0d
	.zero		1


	//   ....[100]....
        /*0948*/ 	.word	0x000083d0
        /*094c*/ 	.word	0x000000ff
        /*0950*/ 	.word	0x00000000
        /*0954*/ 	.short	0x0101
        /*0956*/ 	.byte	0x08
	.zero		1


	//   ....[101]....
        /*0958*/ 	.word	0x000089a0
        /*095c*/ 	.word	0x00000004
        /*0960*/ 	.word	0x00031670
        /*0964*/ 	.short	0x010a
        /*0966*/ 	.byte	0x3f
	.zero		1


	//   ....[102]....
        /*0968*/ 	.word	0x00008a60
        /*096c*/ 	.word	0x00000003
        /*0970*/ 	.word	0x00031670
        /*0974*/ 	.short	0x010a
        /*0976*/ 	.byte	0x3f
	.zero		1


	//   ....[103]....
        /*0978*/ 	.word	0x0000a0f0
        /*097c*/ 	.word	0x00000007
        /*0980*/ 	.word	0x00031570
        /*0984*/ 	.short	0x010a
        /*0986*/ 	.byte	0x3f
	.zero		1


	//   ....[104]....
        /*0988*/ 	.word	0x0000a710
        /*098c*/ 	.word	0x000000ff
        /*0990*/ 	.word	0x00031688
        /*0994*/ 	.short	0x0101
        /*0996*/ 	.byte	0x2c
	.zero		1


	//   ....[105]....
        /*0998*/ 	.word	0x0000a7d0
        /*099c*/ 	.word	0x00000003
        /*09a0*/ 	.word	0x00031400
        /*09a4*/ 	.short	0x010a
        /*09a6*/ 	.byte	0x3f
	.zero		1


	//   ....[106]....
        /*09a8*/ 	.word	0x0000a910
        /*09ac*/ 	.word	0x00000000
        /*09b0*/ 	.word	0x00000000
        /*09b4*/ 	.short	0x0101
        /*09b6*/ 	.byte	0x3f
	.zero		1


	//   ....[107]....
        /*09b8*/ 	.word	0x0000b680
        /*09bc*/ 	.word	0x00000007
        /*09c0*/ 	.word	0x00000000
        /*09c4*/ 	.short	0x010a
        /*09c6*/ 	.byte	0x3f
	.zero		1


	//   ....[108]....
        /*09c8*/ 	.word	0x0000b700
        /*09cc*/ 	.word	0x00000008
        /*09d0*/ 	.word	0x00000000
        /*09d4*/ 	.short	0x010a
        /*09d6*/ 	.byte	0x3f
	.zero		1


	//   ....[109]....
        /*09d8*/ 	.word	0x0000b790
        /*09dc*/ 	.word	0x00000007
        /*09e0*/ 	.word	0x00000000
        /*09e4*/ 	.short	0x010a
        /*09e6*/ 	.byte	0x3f
	.zero		1


	//   ....[110]....
        /*09e8*/ 	.word	0x0000b820
        /*09ec*/ 	.word	0x00000008
        /*09f0*/ 	.word	0x00000000
        /*09f4*/ 	.short	0x010a
        /*09f6*/ 	.byte	0x3f
	.zero		1


	//   ....[111]....
        /*09f8*/ 	.word	0x0000b8b0
        /*09fc*/ 	.word	0x00000007
        /*0a00*/ 	.word	0x00000000
        /*0a04*/ 	.short	0x010a
        /*0a06*/ 	.byte	0x3f
	.zero		1


	//   ....[112]....
        /*0a08*/ 	.word	0x0000b940
        /*0a0c*/ 	.word	0x00000008
        /*0a10*/ 	.word	0x00000000
        /*0a14*/ 	.short	0x010a
        /*0a16*/ 	.byte	0x3f
	.zero		1


	//   ....[113]....
        /*0a18*/ 	.word	0x0000b9d0
        /*0a1c*/ 	.word	0x00000007
        /*0a20*/ 	.word	0x00000000
        /*0a24*/ 	.short	0x010a
        /*0a26*/ 	.byte	0x3f
	.zero		1


	//   ....[114]....
        /*0a28*/ 	.word	0x0000ba60
        /*0a2c*/ 	.word	0x00000008
        /*0a30*/ 	.word	0x00000000
        /*0a34*/ 	.short	0x010a
        /*0a36*/ 	.byte	0x3f
	.zero		1


	//   ....[115]....
        /*0a38*/ 	.word	0x0000baf0
        /*0a3c*/ 	.word	0x00000007
        /*0a40*/ 	.word	0x00000000
        /*0a44*/ 	.short	0x010a
        /*0a46*/ 	.byte	0x3f
	.zero		1


	//   ....[116]....
        /*0a48*/ 	.word	0x0000bb80
        /*0a4c*/ 	.word	0x00000008
        /*0a50*/ 	.word	0x00000000
        /*0a54*/ 	.short	0x010a
        /*0a56*/ 	.byte	0x3f
	.zero		1


	//   ....[117]....
        /*0a58*/ 	.word	0x0000bc10
        /*0a5c*/ 	.word	0x00000007
        /*0a60*/ 	.word	0x00000000
        /*0a64*/ 	.short	0x010a
        /*0a66*/ 	.byte	0x3f
	.zero		1


	//   ....[118]....
        /*0a68*/ 	.word	0x0000bca0
        /*0a6c*/ 	.word	0x00000008
        /*0a70*/ 	.word	0x00000000
        /*0a74*/ 	.short	0x010a
        /*0a76*/ 	.byte	0x3f
	.zero		1


	//   ....[119]....
        /*0a78*/ 	.word	0x0000bd30
        /*0a7c*/ 	.word	0x00000007
        /*0a80*/ 	.word	0x00000000
        /*0a84*/ 	.short	0x010a
        /*0a86*/ 	.byte	0x3f
	.zero		1


	//   ....[120]....
        /*0a88*/ 	.word	0x0000bdc0
        /*0a8c*/ 	.word	0x00000008
        /*0a90*/ 	.word	0x00000000
        /*0a94*/ 	.short	0x010a
        /*0a96*/ 	.byte	0x3f
	.zero		1


	//   ....[121]....
        /*0a98*/ 	.word	0x0000be50
        /*0a9c*/ 	.word	0x00000007
        /*0aa0*/ 	.word	0x00000000
        /*0aa4*/ 	.short	0x010a
        /*0aa6*/ 	.byte	0x3f
	.zero		1


	//   ....[122]....
        /*0aa8*/ 	.word	0x0000bee0
        /*0aac*/ 	.word	0x00000008
        /*0ab0*/ 	.word	0x00000000
        /*0ab4*/ 	.short	0x010a
        /*0ab6*/ 	.byte	0x3f
	.zero		1


	//   ....[123]....
        /*0ab8*/ 	.word	0x0000bf70
        /*0abc*/ 	.word	0x00000007
        /*0ac0*/ 	.word	0x00000000
        /*0ac4*/ 	.short	0x010a
        /*0ac6*/ 	.byte	0x3f
	.zero		1


	//   ....[124]....
        /*0ac8*/ 	.word	0x0000c000
        /*0acc*/ 	.word	0x00000008
        /*0ad0*/ 	.word	0x00000000
        /*0ad4*/ 	.short	0x010a
        /*0ad6*/ 	.byte	0x3f
	.zero		1


	//   ....[125]....
        /*0ad8*/ 	.word	0x0000c090
        /*0adc*/ 	.word	0x00000007
        /*0ae0*/ 	.word	0x00000000
        /*0ae4*/ 	.short	0x010a
        /*0ae6*/ 	.byte	0x3f
	.zero		1


	//   ....[126]....
        /*0ae8*/ 	.word	0x0000c120
        /*0aec*/ 	.word	0x00000008
        /*0af0*/ 	.word	0x00000000
        /*0af4*/ 	.short	0x010a
        /*0af6*/ 	.byte	0x3f
	.zero		1


	//   ....[127]....
        /*0af8*/ 	.word	0x0000c1b0
        /*0afc*/ 	.word	0x00000007
        /*0b00*/ 	.word	0x00000000
        /*0b04*/ 	.short	0x010a
        /*0b06*/ 	.byte	0x3f
	.zero		1


	//   ....[128]....
        /*0b08*/ 	.word	0x0000c240
        /*0b0c*/ 	.word	0x00000008
        /*0b10*/ 	.word	0x00000000
        /*0b14*/ 	.short	0x010a
        /*0b16*/ 	.byte	0x3f
	.zero		1


	//   ....[129]....
        /*0b18*/ 	.word	0x0000c2d0
        /*0b1c*/ 	.word	0x00000007
        /*0b20*/ 	.word	0x00000000
        /*0b24*/ 	.short	0x010a
        /*0b26*/ 	.byte	0x3f
	.zero		1


	//   ....[130]....
        /*0b28*/ 	.word	0x0000c360
        /*0b2c*/ 	.word	0x00000008
        /*0b30*/ 	.word	0x00000000
        /*0b34*/ 	.short	0x010a
        /*0b36*/ 	.byte	0x3f
	.zero		1


	//   ....[131]....
        /*0b38*/ 	.word	0x0000c3f0
        /*0b3c*/ 	.word	0x00000007
        /*0b40*/ 	.word	0x00000000
        /*0b44*/ 	.short	0x010a
        /*0b46*/ 	.byte	0x3f
	.zero		1


	//   ....[132]....
        /*0b48*/ 	.word	0x0000c480
        /*0b4c*/ 	.word	0x00000008
        /*0b50*/ 	.word	0x00000000
        /*0b54*/ 	.short	0x010a
        /*0b56*/ 	.byte	0x3f
	.zero		1


	//   ....[133]....
        /*0b58*/ 	.word	0x0000c510
        /*0b5c*/ 	.word	0x00000007
        /*0b60*/ 	.word	0x00000000
        /*0b64*/ 	.short	0x010a
        /*0b66*/ 	.byte	0x3f
	.zero		1


	//   ....[134]....
        /*0b68*/ 	.word	0x0000c5a0
        /*0b6c*/ 	.word	0x00000008
        /*0b70*/ 	.word	0x00000000
        /*0b74*/ 	.short	0x010a
        /*0b76*/ 	.byte	0x3f
	.zero		1


	//   ....[135]....
        /*0b78*/ 	.word	0x0000c630
        /*0b7c*/ 	.word	0x00000007
        /*0b80*/ 	.word	0x00000000
        /*0b84*/ 	.short	0x010a
        /*0b86*/ 	.byte	0x3f
	.zero		1


	//   ....[136]....
        /*0b88*/ 	.word	0x0000c6c0
        /*0b8c*/ 	.word	0x00000003
        /*0b90*/ 	.word	0x00000000
        /*0b94*/ 	.short	0x010a
        /*0b96*/ 	.byte	0x3f
	.zero		1


	//   ....[137]....
        /*0b98*/ 	.word	0x0000e3e0
        /*0b9c*/ 	.word	0x000000ff
        /*0ba0*/ 	.word	0x00031440
        /*0ba4*/ 	.short	0x010a
        /*0ba6*/ 	.byte	0x1e
	.zero		1


	//   ....[138]....
        /*0ba8*/ 	.word	0x0000e500
        /*0bac*/ 	.word	0x000000ff
        /*0bb0*/ 	.word	0x00031400
        /*0bb4*/ 	.short	0x0101
        /*0bb6*/ 	.byte	0x1e
	.zero		1


	//   ....[139]....
        /*0bb8*/ 	.word	0x0000e5e0
        /*0bbc*/ 	.word	0x000000ff
        /*0bc0*/ 	.word	0x00031440
        /*0bc4*/ 	.short	0x010a
        /*0bc6*/ 	.byte	0x04
	.zero		1


	//   ....[140]....
        /*0bc8*/ 	.word	0x0000e6a0
        /*0bcc*/ 	.word	0x000000ff
        /*0bd0*/ 	.word	0x00031440
        /*0bd4*/ 	.short	0x010a
        /*0bd6*/ 	.byte	0x05
	.zero		1


	//   ....[141]....
        /*0bd8*/ 	.word	0x0000e760
        /*0bdc*/ 	.word	0x000000ff
        /*0be0*/ 	.word	0x00031440
        /*0be4*/ 	.short	0x010a
        /*0be6*/ 	.byte	0x05
	.zero		1


	//   ....[142]....
        /*0be8*/ 	.word	0x0000e820
        /*0bec*/ 	.word	0x000000ff
        /*0bf0*/ 	.word	0x00031440
        /*0bf4*/ 	.short	0x010a
        /*0bf6*/ 	.byte	0x05
	.zero		1


	//   ....[143]....
        /*0bf8*/ 	.word	0x0000e8e0
        /*0bfc*/ 	.word	0x000000ff
        /*0c00*/ 	.word	0x00031440
        /*0c04*/ 	.short	0x010a
        /*0c06*/ 	.byte	0x05
	.zero		1


	//   ....[144]....
        /*0c08*/ 	.word	0x0000e9a0
        /*0c0c*/ 	.word	0x000000ff
        /*0c10*/ 	.word	0x00031440
        /*0c14*/ 	.short	0x010a
        /*0c16*/ 	.byte	0x05
	.zero		1


	//   ....[145]....
        /*0c18*/ 	.word	0x0000ea60
        /*0c1c*/ 	.word	0x000000ff
        /*0c20*/ 	.word	0x00031440
        /*0c24*/ 	.short	0x010a
        /*0c26*/ 	.byte	0x05
	.zero		1


	//   ....[146]....
        /*0c28*/ 	.word	0x0000eb30
        /*0c2c*/ 	.word	0x00000003
        /*0c30*/ 	.word	0x00031440
        /*0c34*/ 	.short	0x010a
        /*0c36*/ 	.byte	0x3f
	.zero		1


	//   ....[147]....
        /*0c38*/ 	.word	0x0000eb90
        /*0c3c*/ 	.word	0x00000003
        /*0c40*/ 	.word	0x00031480
        /*0c44*/ 	.short	0x010a
        /*0c46*/ 	.byte	0x3f
	.zero		1


	//   ....[148]....
        /*0c48*/ 	.word	0x0000ebe0
        /*0c4c*/ 	.word	0x0000002b
        /*0c50*/ 	.word	0x00031480
        /*0c54*/ 	.short	0x010a
        /*0c56*/ 	.byte	0x3f
	.zero		1


	//   ....[149]....
        /*0c58*/ 	.word	0x0000ec30
        /*0c5c*/ 	.word	0x00000023
        /*0c60*/ 	.word	0x00031480
        /*0c64*/ 	.short	0x010a
        /*0c66*/ 	.byte	0x3f
	.zero		1


	//   ....[150]....
        /*0c68*/ 	.word	0x0000ece0
        /*0c6c*/ 	.word	0x00000007
        /*0c70*/ 	.word	0x00031660
        /*0c74*/ 	.short	0x010a
        /*0c76*/ 	.byte	0x3f
	.zero		1


	//   ....[151]....
        /*0c78*/ 	.word	0x0000ed40
        /*0c7c*/ 	.word	0x00000003
        /*0c80*/ 	.word	0x00031400
        /*0c84*/ 	.short	0x010a
        /*0c86*/ 	.byte	0x3f
	.zero		1


	//   ....[152]....
        /*0c88*/ 	.word	0x0000eda0
        /*0c8c*/ 	.word	0x00000003
        /*0c90*/ 	.word	0x00031688
        /*0c94*/ 	.short	0x010a
        /*0c96*/ 	.byte	0x3f
	.zero		1


	//   ....[153]....
        /*0c98*/ 	.word	0x0000ee00
        /*0c9c*/ 	.word	0x00000006
        /*0ca0*/ 	.word	0x00031400
        /*0ca4*/ 	.short	0x010a
        /*0ca6*/ 	.byte	0x3f
	.zero		1


	//   ....[154]....
        /*0ca8*/ 	.word	0x0000ee60
        /*0cac*/ 	.word	0x00000005
        /*0cb0*/ 	.word	0x00031670
        /*0cb4*/ 	.short	0x010a
        /*0cb6*/ 	.byte	0x3f
	.zero		1


	//   ....[155]....
        /*0cb8*/ 	.word	0x0000eeb0
        /*0cbc*/ 	.word	0x00000004
        /*0cc0*/ 	.word	0x00031670
        /*0cc4*/ 	.short	0x010a
        /*0cc6*/ 	.byte	0x3f
	.zero		1


	//   ....[156]....
        /*0cc8*/ 	.word	0x0000ef00
        /*0ccc*/ 	.word	0x00000007
        /*0cd0*/ 	.word	0x00031570
        /*0cd4*/ 	.short	0x010a
        /*0cd6*/ 	.byte	0x3f
	.zero		1


	//   ....[157]....
        /*0cd8*/ 	.word	0x0000f1b0
        /*0cdc*/ 	.word	0x00000003
        /*0ce0*/ 	.word	0x00031400
        /*0ce4*/ 	.short	0x010a
        /*0ce6*/ 	.byte	0x3f
	.zero		1


	//   ....[158]....
        /*0ce8*/ 	.word	0x0000f3c0
        /*0cec*/ 	.word	0x00000007
        /*0cf0*/ 	.word	0x00000000
        /*0cf4*/ 	.short	0x010a
        /*0cf6*/ 	.byte	0x3f
	.zero		1


	//   ....[159]....
        /*0cf8*/ 	.word	0x0000f410
        /*0cfc*/ 	.word	0x00000008
        /*0d00*/ 	.word	0x00000000
        /*0d04*/ 	.short	0x010a
        /*0d06*/ 	.byte	0x3f
	.zero		1


	//   ....[160]....
        /*0d08*/ 	.word	0x0000f460
        /*0d0c*/ 	.word	0x00000007
        /*0d10*/ 	.word	0x00000000
        /*0d14*/ 	.short	0x010a
        /*0d16*/ 	.byte	0x3f
	.zero		1


	//   ....[161]....
        /*0d18*/ 	.word	0x0000f4b0
        /*0d1c*/ 	.word	0x00000008
        /*0d20*/ 	.word	0x00000000
        /*0d24*/ 	.short	0x010a
        /*0d26*/ 	.byte	0x3f
	.zero		1


	//   ....[162]....
        /*0d28*/ 	.word	0x0000f500
        /*0d2c*/ 	.word	0x00000007
        /*0d30*/ 	.word	0x00000000
        /*0d34*/ 	.short	0x010a
        /*0d36*/ 	.byte	0x3f
	.zero		1


	//   ....[163]....
        /*0d38*/ 	.word	0x0000f550
        /*0d3c*/ 	.word	0x00000008
        /*0d40*/ 	.word	0x00000000
        /*0d44*/ 	.short	0x010a
        /*0d46*/ 	.byte	0x3f
	.zero		1


	//   ....[164]....
        /*0d48*/ 	.word	0x0000f5a0
        /*0d4c*/ 	.word	0x00000007
        /*0d50*/ 	.word	0x00000000
        /*0d54*/ 	.short	0x010a
        /*0d56*/ 	.byte	0x3f
	.zero		1


	//   ....[165]....
        /*0d58*/ 	.word	0x0000f5f0
        /*0d5c*/ 	.word	0x00000008
        /*0d60*/ 	.word	0x00000000
        /*0d64*/ 	.short	0x010a
        /*0d66*/ 	.byte	0x3f
	.zero		1


	//   ....[166]....
        /*0d68*/ 	.word	0x0000f640
        /*0d6c*/ 	.word	0x00000007
        /*0d70*/ 	.word	0x00000000
        /*0d74*/ 	.short	0x010a
        /*0d76*/ 	.byte	0x3f
	.zero		1


	//   ....[167]....
        /*0d78*/ 	.word	0x0000f690
        /*0d7c*/ 	.word	0x00000008
        /*0d80*/ 	.word	0x00000000
        /*0d84*/ 	.short	0x010a
        /*0d86*/ 	.byte	0x3f
	.zero		1


	//   ....[168]....
        /*0d88*/ 	.word	0x0000f6e0
        /*0d8c*/ 	.word	0x00000007
        /*0d90*/ 	.word	0x00000000
        /*0d94*/ 	.short	0x010a
        /*0d96*/ 	.byte	0x3f
	.zero		1


	//   ....[169]....
        /*0d98*/ 	.word	0x0000f730
        /*0d9c*/ 	.word	0x00000008
        /*0da0*/ 	.word	0x00000000
        /*0da4*/ 	.short	0x010a
        /*0da6*/ 	.byte	0x3f
	.zero		1


	//   ....[170]....
        /*0da8*/ 	.word	0x0000f780
        /*0dac*/ 	.word	0x00000007
        /*0db0*/ 	.word	0x00000000
        /*0db4*/ 	.short	0x010a
        /*0db6*/ 	.byte	0x3f
	.zero		1


	//   ....[171]....
        /*0db8*/ 	.word	0x0000f7d0
        /*0dbc*/ 	.word	0x00000008
        /*0dc0*/ 	.word	0x00000000
        /*0dc4*/ 	.short	0x010a
        /*0dc6*/ 	.byte	0x3f
	.zero		1


	//   ....[172]....
        /*0dc8*/ 	.word	0x0000f820
        /*0dcc*/ 	.word	0x00000007
        /*0dd0*/ 	.word	0x00000000
        /*0dd4*/ 	.short	0x010a
        /*0dd6*/ 	.byte	0x3f
	.zero		1


	//   ....[173]....
        /*0dd8*/ 	.word	0x0000f870
        /*0ddc*/ 	.word	0x00000008
        /*0de0*/ 	.word	0x00000000
        /*0de4*/ 	.short	0x010a
        /*0de6*/ 	.byte	0x3f
	.zero		1


	//   ....[174]....
        /*0de8*/ 	.word	0x0000f8c0
        /*0dec*/ 	.word	0x00000007
        /*0df0*/ 	.word	0x00000000
        /*0df4*/ 	.short	0x010a
        /*0df6*/ 	.byte	0x3f
	.zero		1


	//   ....[175]....
        /*0df8*/ 	.word	0x0000f910
        /*0dfc*/ 	.word	0x00000008
        /*0e00*/ 	.word	0x00000000
        /*0e04*/ 	.short	0x010a
        /*0e06*/ 	.byte	0x3f
	.zero		1


	//   ....[176]....
        /*0e08*/ 	.word	0x0000f960
        /*0e0c*/ 	.word	0x00000007
        /*0e10*/ 	.word	0x00000000
        /*0e14*/ 	.short	0x010a
        /*0e16*/ 	.byte	0x3f
	.zero		1


	//   ....[177]....
        /*0e18*/ 	.word	0x0000f9b0
        /*0e1c*/ 	.word	0x00000008
        /*0e20*/ 	.word	0x00000000
        /*0e24*/ 	.short	0x010a
        /*0e26*/ 	.byte	0x3f
	.zero		1


	//   ....[178]....
        /*0e28*/ 	.word	0x0000fa00
        /*0e2c*/ 	.word	0x00000007
        /*0e30*/ 	.word	0x00000000
        /*0e34*/ 	.short	0x010a
        /*0e36*/ 	.byte	0x3f
	.zero		1


	//   ....[179]....
        /*0e38*/ 	.word	0x0000fa50
        /*0e3c*/ 	.word	0x00000008
        /*0e40*/ 	.word	0x00000000
        /*0e44*/ 	.short	0x010a
        /*0e46*/ 	.byte	0x3f
	.zero		1


	//   ....[180]....
        /*0e48*/ 	.word	0x0000faa0
        /*0e4c*/ 	.word	0x00000007
        /*0e50*/ 	.word	0x00000000
        /*0e54*/ 	.short	0x010a
        /*0e56*/ 	.byte	0x3f
	.zero		1


	//   ....[181]....
        /*0e58*/ 	.word	0x0000faf0
        /*0e5c*/ 	.word	0x00000008
        /*0e60*/ 	.word	0x00000000
        /*0e64*/ 	.short	0x010a
        /*0e66*/ 	.byte	0x3f
	.zero		1


	//   ....[182]....
        /*0e68*/ 	.word	0x0000fb40
        /*0e6c*/ 	.word	0x00000007
        /*0e70*/ 	.word	0x00000000
        /*0e74*/ 	.short	0x010a
        /*0e76*/ 	.byte	0x3f
	.zero		1


	//   ....[183]....
        /*0e78*/ 	.word	0x0000fb90
        /*0e7c*/ 	.word	0x00000008
        /*0e80*/ 	.word	0x00000000
        /*0e84*/ 	.short	0x010a
        /*0e86*/ 	.byte	0x3f
	.zero		1


	//   ....[184]....
        /*0e88*/ 	.word	0x0000fbe0
        /*0e8c*/ 	.word	0x00000007
        /*0e90*/ 	.word	0x00000000
        /*0e94*/ 	.short	0x010a
        /*0e96*/ 	.byte	0x3f
	.zero		1


	//   ....[185]....
        /*0e98*/ 	.word	0x0000fc30
        /*0e9c*/ 	.word	0x00000008
        /*0ea0*/ 	.word	0x00000000
        /*0ea4*/ 	.short	0x010a
        /*0ea6*/ 	.byte	0x3f
	.zero		1


	//   ....[186]....
        /*0ea8*/ 	.word	0x0000fc80
        /*0eac*/ 	.word	0x00000007
        /*0eb0*/ 	.word	0x00000000
        /*0eb4*/ 	.short	0x010a
        /*0eb6*/ 	.byte	0x3f
	.zero		1


	//   ....[187]....
        /*0eb8*/ 	.word	0x0000fce0
        /*0ebc*/ 	.word	0x00000003
        /*0ec0*/ 	.word	0x00031440
        /*0ec4*/ 	.short	0x010a
        /*0ec6*/ 	.byte	0x3f
	.zero		1


	//   ....[188]....
        /*0ec8*/ 	.word	0x0000fd40
        /*0ecc*/ 	.word	0x00000003
        /*0ed0*/ 	.word	0x00031440
        /*0ed4*/ 	.short	0x010a
        /*0ed6*/ 	.byte	0x3f
	.zero		1


	//   ....[189]....
        /*0ed8*/ 	.word	0x0000fda0
        /*0edc*/ 	.word	0x00000003
        /*0ee0*/ 	.word	0x00031440
        /*0ee4*/ 	.short	0x010a
        /*0ee6*/ 	.byte	0x3f
	.zero		1


	//   ....[190]....
        /*0ee8*/ 	.word	0x0000fe00
        /*0eec*/ 	.word	0x00000003
        /*0ef0*/ 	.word	0x00031440
        /*0ef4*/ 	.short	0x010a
        /*0ef6*/ 	.byte	0x3f
	.zero		1


	//   ....[191]....
        /*0ef8*/ 	.word	0x0000fe60
        /*0efc*/ 	.word	0x00000003
        /*0f00*/ 	.word	0x00031440
        /*0f04*/ 	.short	0x010a
        /*0f06*/ 	.byte	0x3f
	.zero		1


	//   ....[192]....
        /*0f08*/ 	.word	0x0000fec0
        /*0f0c*/ 	.word	0x00000003
        /*0f10*/ 	.word	0x00031440
        /*0f14*/ 	.short	0x010a
        /*0f16*/ 	.byte	0x3f
	.zero		1


	//   ....[193]....
        /*0f18*/ 	.word	0x0000ff20
        /*0f1c*/ 	.word	0x00000003
        /*0f20*/ 	.word	0x00031440
        /*0f24*/ 	.short	0x010a
        /*0f26*/ 	.byte	0x3f
	.zero		1


	//   ....[194]....
        /*0f28*/ 	.word	0x0000ff80
        /*0f2c*/ 	.word	0x00000003
        /*0f30*/ 	.word	0x00031440
        /*0f34*/ 	.short	0x010a
        /*0f36*/ 	.byte	0x3f
	.zero		1


	//----- nvinfo : EIATTR_NUM_MBARRIERS
	.align		4
.L_228:
        /*0f38*/ 	.byte	0x03, 0x38
        /*0f3a*/ 	.short	0x0052


	//----- nvinfo : EIATTR_EXIT_INSTR_OFFSETS
	.align		4
        /*0f3c*/ 	.byte	0x04, 0x1c
        /*0f3e*/ 	.short	(.L_230 - .L_229)


	//   ....[0]....
.L_229:
        /*0f40*/ 	.word	0x00002e90


	//   ....[1]....
        /*0f44*/ 	.word	0x00002f70


	//   ....[2]....
        /*0f48*/ 	.word	0x000075d0


	//   ....[3]....
        /*0f4c*/ 	.word	0x00007660


	//   ....[4]....
        /*0f50*/ 	.word	0x00008ab0


	//   ....[5]....
        /*0f54*/ 	.word	0x0000c710


	//   ....[6]....
        /*0f58*/ 	.word	0x0000eb60


	//----- nvinfo : EIATTR_MAX_THREADS
	.align		4
.L_230:
        /*0f5c*/ 	.byte	0x04, 0x05
        /*0f5e*/ 	.short	(.L_232 - .L_231)
.L_231:
        /*0f60*/ 	.word	0x00000180
        /*0f64*/ 	.word	0x00000001
        /*0f68*/ 	.word	0x00000001


	//----- nvinfo : EIATTR_CRS_STACK_SIZE
	.align		4
.L_232:
        /*0f6c*/ 	.byte	0x04, 0x1e
        /*0f6e*/ 	.short	(.L_234 - .L_233)
.L_233:
        /*0f70*/ 	.word	0x00000000


	//----- nvinfo : EIATTR_CBANK_PARAM_SIZE
	.align		4
.L_234:
        /*0f74*/ 	.byte	0x03, 0x19
        /*0f76*/ 	.short	0x09f0


	//----- nvinfo : EIATTR_PARAM_CBANK
	.align		4
        /*0f78*/ 	.byte	0x04, 0x0a
        /*0f7a*/ 	.short	(.L_236 - .L_235)
	.align		4
.L_235:
        /*0f7c*/ 	.word	index@(.nv.constant0._ZN7cutlass13device_kernelINS_4gemm6kernel13GemmUniversalINS1_17GroupProblemShapeIN4cute5tupleIJiiiEEEEENS1_10collective13CollectiveMmaINS1_49MainloopSm90ArrayTmaGmmaWarpSpecializedMixedInputILi30ENS6_IJNS5_1CILi1EEESD_SD_EEENS1_43KernelPtrArrayTmaWarpSpecializedCooperativeEEENS6_IJNSC_ILi128EEENSC_ILi16EEENSC_ILi64EEEEEENS6_IJNS_15integer_subbyteILi4ELb1EEENS_10bfloat16_tEEEEPNS5_6LayoutINS6_IJNS6_IJNS6_IJNS6_IJNSC_ILi8EEENSC_ILi2EEEEEESD_EEEiEEENS6_IJNS6_IJNS6_IJSR_NSC_ILi4EEESR_EEESD_EEEiEEENS6_IJSD_SD_EEEEEENS6_IJNS6_IJNS6_IJNS6_IJNSC_ILi32EEESD_EEENSC_ILi0EEEEEENSC_ILi256EEEEEENS6_IJNS6_IJNS6_IJSV_SQ_SR_EEES13_EEEiEEENS6_IJS13_S13_EEEEEEEESN_PNS6_IJlSD_S13_EEENS5_8TiledMMAINS5_8MMA_AtomIJNS5_4SM904GMMA27MMA_64x16x16_F32BF16BF16_RSILNS1J_5MajorE0ELS1L_0ELNS1J_7ScaleInE1ELS1M_1EEEEEENSP_INS6_IJSR_SD_SD_EEENS6_IJSD_S13_S13_EEEEENS6_IJNS5_10UnderscoreES1S_S1S_EEEEENS5_13SM90_TMA_LOADENS5_14ComposedLayoutINS5_7SwizzleILi1ELi4ELi3EEENS5_18smem_ptr_flag_bitsILi4EEENSP_INS6_IJSQ_SJ_EEENS6_IJSJ_SD_EEEEEEENS5_9Copy_AtomIJNS5_39AutoVectorizingCopyWithAssumedAlignmentILi128EEESM_EEENS5_8identityES1V_NS1W_INS1X_ILi3ELi4ELi3EEENS1Z_ILi16EEES23_EEvS29_EENS_8epilogue10collective18CollectiveEpilogueINS2E_30Sm90PtrArrayTmaWarpSpecializedILi2ELi1ELi8ELb1ELb0ELi2EEEJSK_NS6_IJSH_SI_EEENS_6half_tEPNS6_IJSD_lS13_EEES2K_S2M_NS2E_6fusion15FusionCallbacksIS2I_NS2N_17LinearCombinationIS2K_fS2K_fLNS_15FloatRoundStyleE2EEESK_S2J_JEEES1V_NS1W_IS2A_S2B_NSP_INS6_IJSJ_SQ_EEENS6_IJSD_SJ_EEEEEEENS5_17SM75_U16x8_LDSM_TENS5_14SM90_TMA_STOREES2W_NS5_17SM90_U16x8_STSM_TENS25_IJNS5_17SM90_U32x4_STSM_NES2K_EEEvEEEvvEEEEvNT_6ParamsE)
        /*0f80*/ 	.short	0x0210
        /*0f82*/ 	.short	0x09f0


	//----- nvinfo : EIATTR_SW_WAR
	.align		4
.L_236:
        /*0f84*/ 	.byte	0x04, 0x36
        /*0f86*/ 	.short	(.L_238 - .L_237)
.L_237:
        /*0f88*/ 	.word	0x00000008
.L_238:


//--------------------- .nv.info._ZN7cutlass13device_kernelINS_4gemm6kernel13GemmUniversalINS1_17GroupProblemShapeIN4cute5tupleIJiiiEEEEENS1_10collective13CollectiveMmaINS1_49MainloopSm90ArrayTmaGmmaWarpSpecializedMixedInputILi35ENS6_IJNS5_1CILi1EEESD_SD_EEENS1_43KernelPtrArrayTmaWarpSpecializedCooperativeEEENS6_IJNSC_ILi128EEENSC_ILi16EEENSC_ILi64EEEEEENS6_IJNS_15integer_subbyteILi4ELb1EEEEEEPNS6_IJlSD_NSC_ILi0EEEEEENS_10bfloat16_tESQ_NS5_8TiledMMAINS5_8MMA_AtomIJNS5_4SM904GMMA27MMA_64x16x16_F32BF16BF16_RSILNSV_5MajorE0ELSX_0ELNSV_7ScaleInE1ELSY_1EEEEEENS5_6LayoutINS6_IJNSC_ILi2EEESD_SD_EEENS6_IJSD_SO_SO_EEEEENS6_IJNS5_10UnderscoreES16_S16_EEEEENS5_13SM90_TMA_LOADENS5_14ComposedLayoutINS5_7SwizzleILi1ELi4ELi3EEENS5_18smem_ptr_flag_bitsILi4EEENS11_INS6_IJNSC_ILi8EEESJ_EEENS6_IJSJ_SD_EEEEEEENS5_9Copy_AtomIJNS5_39AutoVectorizingCopyWithAssumedAlignmentILi128EEESM_EEENS5_8identityES19_NS1A_INS1B_ILi3ELi4ELi3EEENS1D_ILi16EEES1I_EEvS1O_EENS_8epilogue10collective18CollectiveEpilogueINS1T_30Sm90PtrArrayTmaWarpSpecializedILi2ELi1ELi8ELb1ELb0ELi2EEEJSK_NS6_IJSH_SI_EEENS_6half_tEPNS6_IJSD_lSO_EEES1Z_S21_NS1T_6fusion15FusionCallbacksIS1X_NS22_17LinearCombinationIS1Z_fS1Z_fLNS_15FloatRoundStyleE2EEESK_S1Y_JEEES19_NS1A_IS1P_S1Q_NS11_INS6_IJSJ_S1F_EEENS6_IJSD_SJ_EEEEEEENS5_17SM75_U16x8_LDSM_TENS5_14SM90_TMA_STOREES2B_NS5_17SM90_U16x8_STSM_TENS1K_IJNS5_17SM90_U32x4_STSM_NES1Z_EEEvEEEvvEEEEvNT_6ParamsE --------------------------
	.section	.nv.info._ZN7cutlass13device_kernelINS_4gemm6kernel13GemmUniversalINS1_17GroupProblemShapeIN4cute5tupleIJiiiEEEEENS1_10collective13CollectiveMmaINS1_49MainloopSm90ArrayTmaGmmaWarpSpecializedMixedInputILi35ENS6_IJNS5_1CILi1EEESD_SD_EEENS1_43KernelPtrArrayTmaWarpSpecializedCooperativeEEENS6_IJNSC_ILi128EEENSC_ILi16EEENSC_ILi64EEEEEENS6_IJNS_15integer_subbyteILi4ELb1EEEEEEPNS6_IJlSD_NSC_ILi0EEEEEENS_10bfloat16_tESQ_NS5_8TiledMMAINS5_8MMA_AtomIJNS5_4SM904GMMA27MMA_64x16x16_F32BF16BF16_RSILNSV_5MajorE0ELSX_0ELNSV_7ScaleInE1ELSY_1EEEEEENS5_6LayoutINS6_IJNSC_ILi2EEESD_SD_EEENS6_IJSD_SO_SO_EEEEENS6_IJNS5_10UnderscoreES16_S16_EEEEENS5_13SM90_TMA_LOADENS5_14ComposedLayoutINS5_7SwizzleILi1ELi4ELi3EEENS5_18smem_ptr_flag_bitsILi4EEENS11_INS6_IJNSC_ILi8EEESJ_EEENS6_IJSJ_SD_EEEEEEENS5_9Copy_AtomIJNS5_39AutoVectorizingCopyWithAssumedAlignmentILi128EEESM_EEENS5_8identityES19_NS1A_INS1B_ILi3ELi4ELi3EEENS1D_ILi16EEES1I_EEvS1O_EENS_8epilogue10collective18CollectiveEpilogueINS1T_30Sm90PtrArrayTmaWarpSpecializedILi2ELi1ELi8ELb1ELb0ELi2EEEJSK_NS6_IJSH_SI_EEENS_6half_tEPNS6_IJSD_lSO_EEES1Z_S21_NS1T_6fusion15FusionCallbacksIS1X_NS22_17LinearCombinationIS1Z_fS1Z_fLNS_15FloatRoundStyleE2EEESK_S1Y_JEEES19_NS1A_IS1P_S1Q_NS11_INS6_IJSJ_S1F_EEENS6_IJSD_SJ_EEEEEEENS5_17SM75_U16x8_LDSM_TENS5_14SM90_TMA_STOREES2B_NS5_17SM90_U16x8_STSM_TENS1K_IJNS5_17SM90_U32x4_STSM_NES1Z_EEEvEEEvvEEEEvNT_6ParamsE,"",@"SHT_CUDA_INFO"
	.sectionflags	@""
	.align	4


	//----- nvinfo : EIATTR_CUDA_API_VERSION
	.align		4
        /*0000*/ 	.byte	0x04, 0x37
        /*0002*/ 	.short	(.L_240 - .L_239)
.L_239:
        /*0004*/ 	.word	0x00000082


	//----- nvinfo : EIATTR_KPARAM_INFO
	.align		4
.L_240:
        /*0008*/ 	.byte	0x04, 0x17
        /*000a*/ 	.short	(.L_242 - .L_241)
.L_241:
        /*000c*/ 	.word	0x00000000
        /*0010*/ 	.short	0x0000
        /*0012*/ 	.short	0x0070
        /*0014*/ 	.byte	0x00, 0xf0, 0x01, 0x26


	//----- nvinfo : EIATTR_SPARSE_MMA_MASK
	.align		4
.L_242:
        /*0018*/ 	.byte	0x03, 0x50
        /*001a*/ 	.short	0x0000


	//----- nvinfo : EIATTR_MAXREG_COUNT
	.align		4
        /*001c*/ 	.byte	0x03, 0x1b
        /*001e*/ 	.short	0x00a8


	//----- nvinfo : EIATTR_NUM_BARRIERS
	.align		4
        /*0020*/ 	.byte	0x02, 0x4c
        /*0022*/ 	.byte	0x02
	.zero		1


	//----- nvinfo : EIATTR_EXTERNS
	.align		4
        /*0024*/ 	.byte	0x04, 0x0f
        /*0026*/ 	.short	(.L_244 - .L_243)


	//   ....[0]....
	.align		4
.L_243:
        /*0028*/ 	.word	index@(__assertfail)


	//----- nvinfo : EIATTR_MERCURY_ISA_VERSION
	.align		4
.L_244:
        /*002c*/ 	.byte	0x03, 0x5f
        /*002e*/ 	.short	0x0101


	//----- nvinfo : EIATTR_INT_WARP_WIDE_INSTR_OFFSETS
	.align		4
        /*0030*/ 	.byte	0x04, 0x31
        /*0032*/ 	.short	(.L_246 - .L_245)


	//   ....[0]....
.L_245:
        /*0034*/ 	.word	0x000014a0


	//   ....[1]....
        /*0038*/ 	.word	0x000014b0


	//   ....[2]....
        /*003c*/ 	.word	0x00001520


	//   ....[3]....
        /*0040*/ 	.word	0x0000a6c0


	//   ....[4]....
        /*0044*/ 	.word	0x0000a800


	//----- nvinfo : EIATTR_COOP_GROUP_MASK_REGIDS
	.align		4
.L_246:
        /*0048*/ 	.byte	0x04, 0x29
        /*004a*/ 	.short	(.L_248 - .L_247)


	//   ....[0]....
.L_247:
        /*004c*/ 	.word	0xffffffff


	//   ....[1]....
        /*0050*/ 	.word	0xffffffff


	//   ....[2]....
        /*0054*/ 	.word	0xffffffff


	//   ....[3]....
        /*0058*/ 	.word	0xffffffff


	//   ....[4]....
        /*005c*/ 	.word	0xffffffff


	//   ....[5]....
        /*0060*/ 	.word	0xffffffff


	//   ....[6]....
        /*0064*/ 	.word	0xffffffff


	//   ....[7]....
        /*0068*/ 	.word	0xffffffff


	//   ....[8]....
        /*006c*/ 	.word	0xffffffff


	//   ....[9]....
        /*0070*/ 	.word	0xffffffff


	//   ....[10]....
        /*0074*/ 	.word	0xffffffff


	//   ....[11]....
        /*0078*/ 	.word	0xffffffff


	//   ....[12]....
        /*007c*/ 	.word	0xffffffff


	//   ....[13]....
        /*0080*/ 	.word	0xffffffff


	//   ....[14]....
        /*0084*/ 	.word	0xffffffff


	//   ....[15]....
        /*0088*/ 	.word	0xffffffff


	//   ....[16]....
        /*008c*/ 	.word	0xffffffff


	//   ....[17]....
        /*0090*/ 	.word	0xffffffff


	//   ....[18]....
        /*0094*/ 	.word	0xffffffff


	//   ....[19]....
        /*0098*/ 	.word	0xffffffff


	//   ....[20]....
        /*009c*/ 	.word	0xffffffff


	//   ....[21]....
        /*00a0*/ 	.word	0xffffffff


	//   ....[22]....
        /*00a4*/ 	.word	0xffffffff


	//   ....[23]....
        /*00a8*/ 	.word	0xffffffff


	//   ....[24]....
        /*00ac*/ 	.word	0xffffffff


	//   ....[25]....
        /*00b0*/ 	.word	0xffffffff


	//   ....[26]....
        /*00b4*/ 	.word	0xffffffff


	//   ....[27]....
        /*00b8*/ 	.word	0xffffffff


	//   ....[28]....
        /*00bc*/ 	.word	0xffffffff


	//   ....[29]....
        /*00c0*/ 	.word	0xffffffff


	//   ....[30]....
        /*00c4*/ 	.word	0xffffffff


	//   ....[31]....
        /*00c8*/ 	.word	0xffffffff


	//   ....[32]....
        /*00cc*/ 	.word	0xffffffff


	//   ....[33]....
        /*00d0*/ 	.word	0xffffffff


	//   ....[34]....
        /*00d4*/ 	.word	0xffffffff


	//   ....[35]....
        /*00d8*/ 	.word	0xffffffff


	//   ....[36]....
        /*00dc*/ 	.word	0xffffffff


	//   ....[37]....
        /*00e0*/ 	.word	0xffffffff


	//   ....[38]....
        /*00e4*/ 	.word	0xffffffff


	//   ....[39]....
        /*00e8*/ 	.word	0xffffffff


	//   ....[40]....
        /*00ec*/ 	.word	0xffffffff


	//   ....[41]....
        /*00f0*/ 	.word	0xffffffff


	//   ....[42]....
        /*00f4*/ 	.word	0xffffffff


	//   ....[43]....
        /*00f8*/ 	.word	0xffffffff


	//   ....[44]....
        /*00fc*/ 	.word	0xffffffff


	//   ....[45]....
        /*0100*/ 	.word	0xffffffff


	//   ....[46]....
        /*0104*/ 	.word	0xffffffff


	//   ....[47]....
        /*0108*/ 	.word	0xffffffff


	//   ....[48]....
        /*010c*/ 	.word	0xffffffff


	//   ....[49]....
        /*0110*/ 	.word	0xffffffff


	//   ....[50]....
        /*0114*/ 	.word	0xffffffff


	//   ....[51]....
        /*0118*/ 	.word	0xffffffff


	//   ....[52]....
        /*011c*/ 	.word	0xffffffff


	//   ....[53]....
        /*0120*/ 	.word	0xffffffff


	//   ....[54]....
        /*0124*/ 	.word	0xffffffff


	//   ....[55]....
        /*0128*/ 	.word	0xffffffff


	//   ....[56]....
        /*012c*/ 	.word	0xffffffff


	//   ....[57]....
        /*0130*/ 	.word	0xffffffff


	//   ....[58]....
        /*0134*/ 	.word	0xffffffff


	//   ....[59]....
        /*0138*/ 	.word	0xffffffff


	//   ....[60]....
        /*013c*/ 	.word	0xffffffff


	//   ....[61]....
        /*0140*/ 	.word	0xffffffff


	//   ....[62]....
        /*0144*/ 	.word	0xffffffff


	//   ....[63]....
        /*0148*/ 	.word	0xffffffff


	//   ....[64]....
        /*014c*/ 	.word	0xffffffff


	//   ....[65]....
        /*0150*/ 	.word	0xffffffff


	//   ....[66]....
        /*0154*/ 	.word	0xffffffff


	//   ....[67]....
        /*0158*/ 	.word	0xffffffff


	//   ....[68]....
        /*015c*/ 	.word	0xffffffff


	//   ....[69]....
        /*0160*/ 	.word	0xffffffff


	//   ....[70]....
        /*0164*/ 	.word	0xffffffff


	//   ....[71]....
        /*0168*/ 	.word	0xffffffff


	//   ....[72]....
        /*016c*/ 	.word	0xffffffff


	//   ....[73]....
        /*0170*/ 	.word	0xffffffff


	//   ....[74]....
        /*0174*/ 	.word	0xffffffff


	//   ....[75]....
        /*0178*/ 	.word	0xffffffff


	//   ....[76]....
        /*017c*/ 	.word	0xffffffff


	//   ....[77]....
        /*0180*/ 	.word	0x0500000f


	//   ....[78]....
        /*0184*/ 	.word	0x0500000f


	//----- nvinfo : EIATTR_COOP_GROUP_INSTR_OFFSETS
	.align		4
.L_248:
        /*0188*/ 	.byte	0x04, 0x28
        /*018a*/ 	.short	(.L_250 - .L_249)


	//   ....[0]....
.L_249:
        /*018c*/ 	.word	0x00000750


	//   ....[1]....
        /*0190*/ 	.word	0x00000820


	//   ....[2]....
        /*0194*/ 	.word	0x00000c80


	//   ....[3]....
        /*0198*/ 	.word	0x00001280


	//   ....[4]....
        /*019c*/ 	.word	0x00001410


	//   ....[5]....
        /*01a0*/ 	.word	0x00001c60


	//   ....[6]....
        /*01a4*/ 	.word	0x00001c90


	//   ....[7]....
        /*01a8*/ 	.word	0x00001d10


	//   ....[8]....
        /*01ac*/ 	.word	0x00001d20


	//   ....[9]....
        /*01b0*/ 	.word	0x00001d60


	//   ....[10]....
        /*01b4*/ 	.word	0x00001d80


	//   ....[11]....
        /*01b8*/ 	.word	0x00001dc0


	//   ....[12]....
        /*01bc*/ 	.word	0x00001de0


	//   ....[13]....
        /*01c0*/ 	.word	0x00001e20


	//   ....[14]....
        /*01c4*/ 	.word	0x00001e40


	//   ....[15]....
        /*01c8*/ 	.word	0x00001eb0


	//   ....[16]....
        /*01cc*/ 	.word	0x00001fb0


	//   ....[17]....
        /*01d0*/ 	.word	0x00002020


	//   ....[18]....
        /*01d4*/ 	.word	0x00002620


	//   ....[19]....
        /*01d8*/ 	.word	0x00002630


	//   ....[20]....
        /*01dc*/ 	.word	0x00002680


	//   ....[21]....
        /*01e0*/ 	.word	0x00002690


	//   ....[22]....
        /*01e4*/ 	.word	0x000026e0


	//   ....[23]....
        /*01e8*/ 	.word	0x000026f0


	//   ....[24]....
        /*01ec*/ 	.word	0x00002740


	//   ....[25]....
        /*01f0*/ 	.word	0x00002750


	//   ....[26]....
        /*01f4*/ 	.word	0x000027a0


	//   ....[27]....
        /*01f8*/ 	.word	0x000027b0


	//   ....[28]....
        /*01fc*/ 	.word	0x00002840


	//   ....[29]....
        /*0200*/ 	.word	0x000028b0


	//   ....[30]....
        /*0204*/ 	.word	0x00002940


	//   ....[31]....
        /*0208*/ 	.word	0x00002960


	//   ....[32]....
        /*020c*/ 	.word	0x00002970


	//   ....[33]....
        /*0210*/ 	.word	0x00002980


	//   ....[34]....
        /*0214*/ 	.word	0x00002990


	//   ....[35]....
        /*0218*/ 	.word	0x000029a0


	//   ....[36]....
        /*021c*/ 	.word	0x00003060


	//   ....[37]....
        /*0220*/ 	.word	0x00003300


	//   ....[38]....
        /*0224*/ 	.word	0x000036c0


	//   ....[39]....
        /*0228*/ 	.word	0x00007e40


	//   ....[40]....
        /*022c*/ 	.word	0x00008310


	//   ....[41]....
        /*0230*/ 	.word	0x000086d0


	//   ....[42]....
        /*0234*/ 	.word	0x00009220


	//   ....[43]....
        /*0238*/ 	.word	0x00009900


	//   ....[44]....
        /*023c*/ 	.word	0x00009ed0


	//   ....[45]....
        /*0240*/ 	.word	0x0000b0b0


	//   ....[46]....
        /*0244*/ 	.word	0x0000d0a0


	//   ....[47]....
        /*0248*/ 	.word	0x0000d0d0


	//   ....[48]....
        /*024c*/ 	.word	0x0000d150


	//   ....[49]....
        /*0250*/ 	.word	0x0000d160


	//   ....[50]....
        /*0254*/ 	.word	0x0000d1a0


	//   ....[51]....
        /*0258*/ 	.word	0x0000d1c0


	//   ....[52]....
        /*025c*/ 	.word	0x0000d200


	//   ....[53]....
        /*0260*/ 	.word	0x0000d220


	//   ....[54]....
        /*0264*/ 	.word	0x0000d260


	//   ....[55]....
        /*0268*/ 	.word	0x0000d280


	//   ....[56]....
        /*026c*/ 	.word	0x0000d310


	//   ....[57]....
        /*0270*/ 	.word	0x0000d430


	//   ....[58]....
        /*0274*/ 	.word	0x0000d450


	//   ....[59]....
        /*0278*/ 	.word	0x0000daa0


	//   ....[60]....
        /*027c*/ 	.word	0x0000dab0


	//   ....[61]....
        /*0280*/ 	.word	0x0000db00


	//   ....[62]....
        /*0284*/ 	.word	0x0000db10


	//   ....[63]....
        /*0288*/ 	.word	0x0000db60


	//   ....[64]....
        /*028c*/ 	.word	0x0000db70


	//   ....[65]....
        /*0290*/ 	.word	0x0000dbc0


	//   ....[66]....
        /*0294*/ 	.word	0x0000dbd0


	//   ....[67]....
        /*0298*/ 	.word	0x0000dc20


	//   ....[68]....
        /*029c*/ 	.word	0x0000dc30


	//   ....[69]....
        /*02a0*/ 	.word	0x0000dcc0


	//   ....[70]....
        /*02a4*/ 	.word	0x0000dd30


	//   ....[71]....
        /*02a8*/ 	.word	0x0000ddc0


	//   ....[72]....
        /*02ac*/ 	.word	0x0000dde0


	//   ....[73]....
        /*02b0*/ 	.word	0x0000ddf0


	//   ....[74]....
        /*02b4*/ 	.word	0x0000de00


	//   ....[75]....
        /*02b8*/ 	.word	0x0000de10


	//   ....[76]....
        /*02bc*/ 	.word	0x0000de20


	//   ....[77]....
        /*02c0*/ 	.word	0x0000eb40


	//   ....[78]....
        /*02c4*/ 	.word	0x0000f0b0


	//----- nvinfo : EIATTR_REG_RECONFIG
	.align		4
.L_250:
        /*02c8*/ 	.byte	0x01, 0x54
	.zero		2


	//----- nvinfo : EIATTR_SYSCALL_OFFSETS
	.align		4
        /*02cc*/ 	.byte	0x04, 0x46
        /*02ce*/ 	.short	(.L_252 - .L_251)


	//   ....[0]....
.L_251:
        /*02d0*/ 	.word	0x00003f00


	//   ....[1]....
        /*02d4*/ 	.word	0x00004260


	//   ....[2]....
        /*02d8*/ 	.word	0x00004460


	//   ....[3]....
        /*02dc*/ 	.word	0x000047e0


	//   ....[4]....
        /*02e0*/ 	.word	0x00004b00


	//   ....[5]....
        /*02e4*/ 	.word	0x00005020


	//   ....[6]....
        /*02e8*/ 	.word	0x00005210


	//   ....[7]....
        /*02ec*/ 	.word	0x000056d0


	//   ....[8]....
        /*02f0*/ 	.word	0x00005a10


	//   ....[9]....
        /*02f4*/ 	.word	0x00006020


	//   ....[10]....
        /*02f8*/ 	.word	0x00006210


	//   ....[11]....
        /*02fc*/ 	.word	0x00006590


	//   ....[12]....
        /*0300*/ 	.word	0x000068d0


	//   ....[13]....
        /*0304*/ 	.word	0x00007010


	//   ....[14]....
        /*0308*/ 	.word	0x00007100


	//   ....[15]....
        /*030c*/ 	.word	0x0000a320


	//   ....[16]....
        /*0310*/ 	.word	0x0000a460


	//----- nvinfo : EIATTR_MBARRIER_INSTR_OFFSETS
	.align		4
.L_252:
        /*0314*/ 	.byte	0x04, 0x39
        /*0316*/ 	.short	(.L_254 - .L_253)


	//   ....[0]....
.L_253:
        /*0318*/ 	.word	0x00000b60
        /*031c*/ 	.word	0x000000ff
        /*0320*/ 	.word	0x00037000
        /*0324*/ 	.short	0x0100
        /*0326*/ 	.byte	0x12
	.zero		1


	//   ....[1]....
        /*0328*/ 	.word	0x00000b70
        /*032c*/ 	.word	0x000000ff
        /*0330*/ 	.word	0x00037040
        /*0334*/ 	.short	0x0100
        /*0336*/ 	.byte	0x12
	.zero		1


	//   ....[2]....
        /*0338*/ 	.word	0x00000b80
        /*033c*/ 	.word	0x000000ff
        /*0340*/ 	.word	0x00037008
        /*0344*/ 	.short	0x0100
        /*0346*/ 	.byte	0x12
	.zero		1


	//   ....[3]....
        /*0348*/ 	.word	0x00000b90
        /*034c*/ 	.word	0x000000ff
        /*0350*/ 	.word	0x00037048
        /*0354*/ 	.short	0x0100
        /*0356*/ 	.byte	0x12
	.zero		1


	//   ....[4]....
        /*0358*/ 	.word	0x00000ba0
        /*035c*/ 	.word	0x000000ff
        /*0360*/ 	.word	0x00037010
        /*0364*/ 	.short	0x0100
        /*0366*/ 	.byte	0x12
	.zero		1


	//   ....[5]....
        /*0368*/ 	.word	0x00000bb0
        /*036c*/ 	.word	0x000000ff
        /*0370*/ 	.word	0x00037050
        /*0374*/ 	.short	0x0100
        /*0376*/ 	.byte	0x12
	.zero		1


	//   ....[6]....
        /*0378*/ 	.word	0x00000bc0
        /*037c*/ 	.word	0x000000ff
        /*0380*/ 	.word	0x00037018
        /*0384*/ 	.short	0x0100
        /*0386*/ 	.byte	0x12
	.zero		1


	//   ....[7]....
        /*0388*/ 	.word	0x00000bd0
        /*038c*/ 	.word	0x000000ff
        /*0390*/ 	.word	0x00037058
        /*0394*/ 	.short	0x0100
        /*0396*/ 	.byte	0x12
	.zero		1


	//   ....[8]....
        /*0398*/ 	.word	0x00000be0
        /*039c*/ 	.word	0x000000ff
        /*03a0*/ 	.word	0x00037020
        /*03a4*/ 	.short	0x0100
        /*03a6*/ 	.byte	0x12
	.zero		1


	//   ....[9]....
        /*03a8*/ 	.word	0x00000bf0
        /*03ac*/ 	.word	0x000000ff
        /*03b0*/ 	.word	0x00037060
        /*03b4*/ 	.short	0x0100
        /*03b6*/ 	.byte	0x12
	.zero		1


	//   ....[10]....
        /*03b8*/ 	.word	0x00000c00
        /*03bc*/ 	.word	0x000000ff
        /*03c0*/ 	.word	0x00037028
        /*03c4*/ 	.short	0x0100
        /*03c6*/ 	.byte	0x12
	.zero		1


	//   ....[11]....
        /*03c8*/ 	.word	0x00000c10
        /*03cc*/ 	.word	0x000000ff
        /*03d0*/ 	.word	0x00037068
        /*03d4*/ 	.short	0x0100
        /*03d6*/ 	.byte	0x12
	.zero		1


	//   ....[12]....
        /*03d8*/ 	.word	0x00000c20
        /*03dc*/ 	.word	0x000000ff
        /*03e0*/ 	.word	0x00037030
        /*03e4*/ 	.short	0x0100
        /*03e6*/ 	.byte	0x12
	.zero		1


	//   ....[13]....
        /*03e8*/ 	.word	0x00000c30
        /*03ec*/ 	.word	0x000000ff
        /*03f0*/ 	.word	0x00037070
        /*03f4*/ 	.short	0x0100
        /*03f6*/ 	.byte	0x12
	.zero		1


	//   ....[14]....
        /*03f8*/ 	.word	0x00000c40
        /*03fc*/ 	.word	0x000000ff
        /*0400*/ 	.word	0x00037038
        /*0404*/ 	.short	0x0100
        /*0406*/ 	.byte	0x12
	.zero		1


	//   ....[15]....
        /*0408*/ 	.word	0x00000c50
        /*040c*/ 	.word	0x000000ff
        /*0410*/ 	.word	0x00037078
        /*0414*/ 	.short	0x0100
        /*0416*/ 	.byte	0x12
	.zero		1


	//   ....[16]....
        /*0418*/ 	.word	0x00000e00
        /*041c*/ 	.word	0x000000ff
        /*0420*/ 	.word	0x00037080
        /*0424*/ 	.short	0x0100
        /*0426*/ 	.byte	0x12
	.zero		1


	//   ....[17]....
        /*0428*/ 	.word	0x00000e10
        /*042c*/ 	.word	0x000000ff
        /*0430*/ 	.word	0x00037198
        /*0434*/ 	.short	0x0100
        /*0436*/ 	.byte	0x12
	.zero		1


	//   ....[18]....
        /*0438*/ 	.word	0x00000e20
        /*043c*/ 	.word	0x000000ff
        /*0440*/ 	.word	0x00037088
        /*0444*/ 	.short	0x0100
        /*0446*/ 	.byte	0x12
	.zero		1


	//   ....[19]....
        /*0448*/ 	.word	0x00000e30
        /*044c*/ 	.word	0x000000ff
        /*0450*/ 	.word	0x000371a0
        /*0454*/ 	.short	0x0100
        /*0456*/ 	.byte	0x12
	.zero		1


	//   ....[20]....
        /*0458*/ 	.word	0x00000e40
        /*045c*/ 	.word	0x000000ff
        /*0460*/ 	.word	0x00037090
        /*0464*/ 	.short	0x0100
        /*0466*/ 	.byte	0x12
	.zero		1


	//   ....[21]....
        /*0468*/ 	.word	0x00000e50
        /*046c*/ 	.word	0x000000ff
        /*0470*/ 	.word	0x000371a8
        /*0474*/ 	.short	0x0100
        /*0476*/ 	.byte	0x12
	.zero		1


	//   ....[22]....
        /*0478*/ 	.word	0x00000e60
        /*047c*/ 	.word	0x000000ff
        /*0480*/ 	.word	0x00037098
        /*0484*/ 	.short	0x0100
        /*0486*/ 	.byte	0x12
	.zero		1


	//   ....[23]....
        /*0488*/ 	.word	0x00000e70
        /*048c*/ 	.word	0x000000ff
        /*0490*/ 	.word	0x000371b0
        /*0494*/ 	.short	0x0100
        /*0496*/ 	.byte	0x12
	.zero		1


	//   ....[24]....
        /*0498*/ 	.word	0x00000e80
        /*049c*/ 	.word	0x000000ff
        /*04a0*/ 	.word	0x000370a0
        /*04a4*/ 	.short	0x0100
        /*04a6*/ 	.byte	0x12
	.zero		1


	//   ....[25]....
        /*04a8*/ 	.word	0x00000e90
        /*04ac*/ 	.word	0x000000ff
        /*04b0*/ 	.word	0x000371b8
        /*04b4*/ 	.short	0x0100
        /*04b6*/ 	.byte	0x12
	.zero		1


	//   ....[26]....
        /*04b8*/ 	.word	0x00000ea0
        /*04bc*/ 	.word	0x000000ff
        /*04c0*/ 	.word	0x000370a8
        /*04c4*/ 	.short	0x0100
        /*04c6*/ 	.byte	0x12
	.zero		1


	//   ....[27]....
        /*04c8*/ 	.word	0x00000eb0
        /*04cc*/ 	.word	0x000000ff
        /*04d0*/ 	.word	0x000371c0
        /*04d4*/ 	.short	0x0100
        /*04d6*/ 	.byte	0x12
	.zero		1


	//   ....[28]....
        /*04d8*/ 	.word	0x00000ec0
        /*04dc*/ 	.word	0x000000ff
        /*04e0*/ 	.word	0x000370b0
        /*04e4*/ 	.short	0x0100
        /*04e6*/ 	.byte	0x12
	.zero		1


	//   ....[29]....
        /*04e8*/ 	.word	0x00000ed0
        /*04ec*/ 	.word	0x000000ff
        /*04f0*/ 	.word	0x000371c8
        /*04f4*/ 	.short	0x0100
        /*04f6*/ 	.byte	0x12
	.zero		1


	//   ....[30]....
        /*04f8*/ 	.word	0x00000ee0
        /*04fc*/ 	.word	0x000000ff
        /*0500*/ 	.word	0x000370b8
        /*0504*/ 	.short	0x0100
        /*0506*/ 	.byte	0x12
	.zero		1


	//   ....[31]....
        /*0508*/ 	.word	0x00000ef0
        /*050c*/ 	.word	0x000000ff
        /*0510*/ 	.word	0x000371d0
        /*0514*/ 	.short	0x0100
        /*0516*/ 	.byte	0x12
	.zero		1


	//   ....[32]....
        /*0518*/ 	.word	0x00000f00
        /*051c*/ 	.word	0x000000ff
        /*0520*/ 	.word	0x000370c0
        /*0524*/ 	.short	0x0100
        /*0526*/ 	.byte	0x12
	.zero		1


	//   ....[33]....
        /*0528*/ 	.word	0x00000f10
        /*052c*/ 	.word	0x000000ff
        /*0530*/ 	.word	0x000371d8
        /*0534*/ 	.short	0x0100
        /*0536*/ 	.byte	0x12
	.zero		1


	//   ....[34]....
        /*0538*/ 	.word	0x00000f20
        /*053c*/ 	.word	0x000000ff
        /*0540*/ 	.word	0x000370c8
        /*0544*/ 	.short	0x0100
        /*0546*/ 	.byte	0x12
	.zero		1


	//   ....[35]....
        /*0548*/ 	.word	0x00000f30
        /*054c*/ 	.word	0x000000ff
        /*0550*/ 	.word	0x000371e0
        /*0554*/ 	.short	0x0100
        /*0556*/ 	.byte	0x12
	.zero		1


	//   ....[36]....
        /*0558*/ 	.word	0x00000f40
        /*055c*/ 	.word	0x000000ff
        /*0560*/ 	.word	0x000370d0
        /*0564*/ 	.short	0x0100
        /*0566*/ 	.byte	0x12
	.zero		1


	//   ....[37]....
        /*0568*/ 	.word	0x00000f50
        /*056c*/ 	.word	0x000000ff
        /*0570*/ 	.word	0x000371e8
        /*0574*/ 	.short	0x0100
        /*0576*/ 	.byte	0x12
	.zero		1


	//   ....[38]....
        /*0578*/ 	.word	0x00000f60
        /*057c*/ 	.word	0x000000ff
        /*0580*/ 	.word	0x000370d8
        /*0584*/ 	.short	0x0100
        /*0586*/ 	.byte	0x12
	.zero		1


	//   ....[39]....
        /*0588*/ 	.word	0x00000f70
        /*058c*/ 	.word	0x000000ff
        /*0590*/ 	.word	0x000371f0
        /*0594*/ 	.short	0x0100
        /*0596*/ 	.byte	0x12
	.zero		1


	//   ....[40]....
        /*0598*/ 	.word	0x00000f80
        /*059c*/ 	.word	0x000000ff
        /*05a0*/ 	.word	0x000370e0
        /*05a4*/ 	.short	0x0100
        /*05a6*/ 	.byte	0x12
	.zero		1


	//   ....[41]....
        /*05a8*/ 	.word	0x00000f90
        /*05ac*/ 	.word	0x000000ff
        /*05b0*/ 	.word	0x000371f8
        /*05b4*/ 	.short	0x0100
        /*05b6*/ 	.byte	0x12
	.zero		1


	//   ....[42]....
        /*05b8*/ 	.word	0x00000fa0
        /*05bc*/ 	.word	0x000000ff
        /*05c0*/ 	.word	0x000370e8
        /*05c4*/ 	.short	0x0100
        /*05c6*/ 	.byte	0x12
	.zero		1


	//   ....[43]....
        /*05c8*/ 	.word	0x00000fb0
        /*05cc*/ 	.word	0x000000ff
        /*05d0*/ 	.word	0x00037200
        /*05d4*/ 	.short	0x0100
        /*05d6*/ 	.byte	0x12
	.zero		1


	//   ....[44]....
        /*05d8*/ 	.word	0x00000fc0
        /*05dc*/ 	.word	0x000000ff
        /*05e0*/ 	.word	0x000370f0
        /*05e4*/ 	.short	0x0100
        /*05e6*/ 	.byte	0x12
	.zero		1


	//   ....[45]....
        /*05e8*/ 	.word	0x00000fd0
        /*05ec*/ 	.word	0x000000ff
        /*05f0*/ 	.word	0x00037208
        /*05f4*/ 	.short	0x0100
        /*05f6*/ 	.byte	0x12
	.zero		1


	//   ....[46]....
        /*05f8*/ 	.word	0x00000fe0
        /*05fc*/ 	.word	0x000000ff
        /*0600*/ 	.word	0x000370f8
        /*0604*/ 	.short	0x0100
        /*0606*/ 	.byte	0x12
	.zero		1


	//   ....[47]....
        /*0608*/ 	.word	0x00000ff0
        /*060c*/ 	.word	0x000000ff
        /*0610*/ 	.word	0x00037210
        /*0614*/ 	.short	0x0100
        /*0616*/ 	.byte	0x12
	.zero		1


	//   ....[48]....
        /*0618*/ 	.word	0x00001000
        /*061c*/ 	.word	0x000000ff
        /*0620*/ 	.word	0x00037100
        /*0624*/ 	.short	0x0100
        /*0626*/ 	.byte	0x12
	.zero		1


	//   ....[49]....
        /*0628*/ 	.word	0x00001010
        /*062c*/ 	.word	0x000000ff
        /*0630*/ 	.word	0x00037218
        /*0634*/ 	.short	0x0100
        /*0636*/ 	.byte	0x12
	.zero		1


	//   ....[50]....
        /*0638*/ 	.word	0x00001020
        /*063c*/ 	.word	0x000000ff
        /*0640*/ 	.word	0x00037108
        /*0644*/ 	.short	0x0100
        /*0646*/ 	.byte	0x12
	.zero		1


	//   ....[51]....
        /*0648*/ 	.word	0x00001030
        /*064c*/ 	.word	0x000000ff
        /*0650*/ 	.word	0x00037220
        /*0654*/ 	.short	0x0100
        /*0656*/ 	.byte	0x12
	.zero		1


	//   ....[52]....
        /*0658*/ 	.word	0x00001040
        /*065c*/ 	.word	0x000000ff
        /*0660*/ 	.word	0x00037110
        /*0664*/ 	.short	0x0100
        /*0666*/ 	.byte	0x12
	.zero		1


	//   ....[53]....
        /*0668*/ 	.word	0x00001050
        /*066c*/ 	.word	0x000000ff
        /*0670*/ 	.word	0x00037228
        /*0674*/ 	.short	0x0100
        /*0676*/ 	.byte	0x12
	.zero		1


	//   ....[54]....
        /*0678*/ 	.word	0x00001060
        /*067c*/ 	.word	0x000000ff
        /*0680*/ 	.word	0x00037118
        /*0684*/ 	.short	0x0100
        /*0686*/ 	.byte	0x12
	.zero		1


	//   ....[55]....
        /*0688*/ 	.word	0x00001070
        /*068c*/ 	.word	0x000000ff
        /*0690*/ 	.word	0x00037230
        /*0694*/ 	.short	0x0100
        /*0696*/ 	.byte	0x12
	.zero		1


	//   ....[56]....
        /*0698*/ 	.word	0x00001080
        /*069c*/ 	.word	0x000000ff
        /*06a0*/ 	.word	0x00037120
        /*06a4*/ 	.short	0x0100
        /*06a6*/ 	.byte	0x12
	.zero		1


	//   ....[57]....
        /*06a8*/ 	.word	0x00001090
        /*06ac*/ 	.word	0x000000ff
        /*06b0*/ 	.word	0x00037238
        /*06b4*/ 	.short	0x0100
        /*06b6*/ 	.byte	0x12
	.zero		1


	//   ....[58]....
        /*06b8*/ 	.word	0x000010a0
        /*06bc*/ 	.word	0x000000ff
        /*06c0*/ 	.word	0x00037128
        /*06c4*/ 	.short	0x0100
        /*06c6*/ 	.byte	0x12
	.zero		1


	//   ....[59]....
        /*06c8*/ 	.word	0x000010b0
        /*06cc*/ 	.word	0x000000ff
        /*06d0*/ 	.word	0x00037240
        /*06d4*/ 	.short	0x0100
        /*06d6*/ 	.byte	0x12
	.zero		1


	//   ....[60]....
        /*06d8*/ 	.word	0x000010c0
        /*06dc*/ 	.word	0x000000ff
        /*06e0*/ 	.word	0x00037130
        /*06e4*/ 	.short	0x0100
        /*06e6*/ 	.byte	0x12
	.zero		1


	//   ....[61]....
        /*06e8*/ 	.word	0x000010d0
        /*06ec*/ 	.word	0x000000ff
        /*06f0*/ 	.word	0x00037248
        /*06f4*/ 	.short	0x0100
        /*06f6*/ 	.byte	0x12
	.zero		1


	//   ....[62]....
        /*06f8*/ 	.word	0x000010e0
        /*06fc*/ 	.word	0x000000ff
        /*0700*/ 	.word	0x00037138
        /*0704*/ 	.short	0x0100
        /*0706*/ 	.byte	0x12
	.zero		1


	//   ....[63]....
        /*0708*/ 	.word	0x000010f0
        /*070c*/ 	.word	0x000000ff
        /*0710*/ 	.word	0x00037250
        /*0714*/ 	.short	0x0100
        /*0716*/ 	.byte	0x12
	.zero		1


	//   ....[64]....
        /*0718*/ 	.word	0x00001100
        /*071c*/ 	.word	0x000000ff
        /*0720*/ 	.word	0x00037140
        /*0724*/ 	.short	0x0100
        /*0726*/ 	.byte	0x12
	.zero		1


	//   ....[65]....
        /*0728*/ 	.word	0x00001110
        /*072c*/ 	.word	0x000000ff
        /*0730*/ 	.word	0x00037258
        /*0734*/ 	.short	0x0100
        /*0736*/ 	.byte	0x12
	.zero		1


	//   ....[66]....
        /*0738*/ 	.word	0x00001120
        /*073c*/ 	.word	0x000000ff
        /*0740*/ 	.word	0x00037148
        /*0744*/ 	.short	0x0100
        /*0746*/ 	.byte	0x12
	.zero		1


	//   ....[67]....
        /*0748*/ 	.word	0x00001130
        /*074c*/ 	.word	0x000000ff
        /*0750*/ 	.word	0x00037260
        /*0754*/ 	.short	0x0100
        /*0756*/ 	.byte	0x12
	.zero		1


	//   ....[68]....
        /*0758*/ 	.word	0x00001140
        /*075c*/ 	.word	0x000000ff
        /*0760*/ 	.word	0x00037150
        /*0764*/ 	.short	0x0100
        /*0766*/ 	.byte	0x12
	.zero		1


	//   ....[69]....
        /*0768*/ 	.word	0x00001150
        /*076c*/ 	.word	0x000000ff
        /*0770*/ 	.word	0x00037268
        /*0774*/ 	.short	0x0100
        /*0776*/ 	.byte	0x12
	.zero		1


	//   ....[70]....
        /*0778*/ 	.word	0x00001160
        /*077c*/ 	.word	0x000000ff
        /*0780*/ 	.word	0x00037158
        /*0784*/ 	.short	0x0100
        /*0786*/ 	.byte	0x12
	.zero		1


	//   ....[71]....
        /*0788*/ 	.word	0x00001170
        /*078c*/ 	.word	0x000000ff
        /*0790*/ 	.word	0x00037270
        /*0794*/ 	.short	0x0100
        /*0796*/ 	.byte	0x12
	.zero		1


	//   ....[72]....
        /*0798*/ 	.word	0x00001180
        /*079c*/ 	.word	0x000000ff
        /*07a0*/ 	.word	0x00037160
        /*07a4*/ 	.short	0x0100
        /*07a6*/ 	.byte	0x12
	.zero		1


	//   ....[73]....
        /*07a8*/ 	.word	0x00001190
        /*07ac*/ 	.word	0x000000ff
        /*07b0*/ 	.word	0x00037278
        /*07b4*/ 	.short	0x0100
        /*07b6*/ 	.byte	0x12
	.zero		1


	//   ....[74]....
        /*07b8*/ 	.word	0x000011a0
        /*07bc*/ 	.word	0x000000ff
        /*07c0*/ 	.word	0x00037168
        /*07c4*/ 	.short	0x0100
        /*07c6*/ 	.byte	0x12
	.zero		1


	//   ....[75]....
        /*07c8*/ 	.word	0x000011b0
        /*07cc*/ 	.word	0x000000ff
        /*07d0*/ 	.word	0x00037280
        /*07d4*/ 	.short	0x0100
        /*07d6*/ 	.byte	0x12
	.zero		1


	//   ....[76]....
        /*07d8*/ 	.word	0x000011c0
        /*07dc*/ 	.word	0x000000ff
        /*07e0*/ 	.word	0x00037170
        /*07e4*/ 	.short	0x0100
        /*07e6*/ 	.byte	0x12
	.zero		1


	//   ....[77]....
        /*07e8*/ 	.word	0x000011d0
        /*07ec*/ 	.word	0x000000ff
        /*07f0*/ 	.word	0x00037288
        /*07f4*/ 	.short	0x0100
        /*07f6*/ 	.byte	0x12
	.zero		1


	//   ....[78]....
        /*07f8*/ 	.word	0x000011e0
        /*07fc*/ 	.word	0x000000ff
        /*0800*/ 	.word	0x00037178
        /*0804*/ 	.short	0x0100
        /*0806*/ 	.byte	0x12
	.zero		1


	//   ....[79]....
        /*0808*/ 	.word	0x000011f0
        /*080c*/ 	.word	0x000000ff
        /*0810*/ 	.word	0x00037290
        /*0814*/ 	.short	0x0100
        /*0816*/ 	.byte	0x12
	.zero		1


	//   ....[80]....
        /*0818*/ 	.word	0x00001200
        /*081c*/ 	.word	0x000000ff
        /*0820*/ 	.word	0x00037180
        /*0824*/ 	.short	0x0100
        /*0826*/ 	.byte	0x12
	.zero		1


	//   ....[81]....
        /*0828*/ 	.word	0x00001210
        /*082c*/ 	.word	0x000000ff
        /*0830*/ 	.word	0x00037298
        /*0834*/ 	.short	0x0100
        /*0836*/ 	.byte	0x12
	.zero		1


	//   ....[82]....
        /*0838*/ 	.word	0x00001220
        /*083c*/ 	.word	0x000000ff
        /*0840*/ 	.word	0x00037188
        /*0844*/ 	.short	0x0100
        /*0846*/ 	.byte	0x12
	.zero		1


	//   ....[83]....
        /*0848*/ 	.word	0x00001230
        /*084c*/ 	.word	0x000000ff
        /*0850*/ 	.word	0x000372a0
        /*0854*/ 	.short	0x0100
        /*0856*/ 	.byte	0x12
	.zero		1


	//   ....[84]....
        /*0858*/ 	.word	0x00001240
        /*085c*/ 	.word	0x000000ff
        /*0860*/ 	.word	0x00037190
        /*0864*/ 	.short	0x0100
        /*0866*/ 	.byte	0x12
	.zero		1


	//   ....[85]....
        /*0868*/ 	.word	0x00001250
        /*086c*/ 	.word	0x000000ff
        /*0870*/ 	.word	0x000372a8
        /*0874*/ 	.short	0x0100
        /*0876*/ 	.byte	0x12
	.zero		1


	//   ....[86]....
        /*0878*/ 	.word	0x000013c0
        /*087c*/ 	.word	0x000000ff
        /*0880*/ 	.word	0x000372b0
        /*0884*/ 	.short	0x0100
        /*0886*/ 	.byte	0x12
	.zero		1


	//   ....[87]....
        /*0888*/ 	.word	0x000013d0
        /*088c*/ 	.word	0x000000ff
        /*0890*/ 	.word	0x000372c0
        /*0894*/ 	.short	0x0100
        /*0896*/ 	.byte	0x12
	.zero		1


	//   ....[88]....
        /*0898*/ 	.word	0x000013e0
        /*089c*/ 	.word	0x000000ff
        /*08a0*/ 	.word	0x000372b8
        /*08a4*/ 	.short	0x0100
        /*08a6*/ 	.byte	0x12
	.zero		1


	//   ....[89]....
        /*08a8*/ 	.word	0x000013f0
        /*08ac*/ 	.word	0x000000ff
        /*08b0*/ 	.word	0x000372c8
        /*08b4*/ 	.short	0x0100
        /*08b6*/ 	.byte	0x12
	.zero		1


	//   ....[90]....
        /*08b8*/ 	.word	0x00001570
        /*08bc*/ 	.word	0x000000ff
        /*08c0*/ 	.word	0x000372d0
        /*08c4*/ 	.short	0x0100
        /*08c6*/ 	.byte	0x12
	.zero		1


	//   ....[91]....
        /*08c8*/ 	.word	0x000015c0
        /*08cc*/ 	.word	0x000000ff
        /*08d0*/ 	.word	0x000372d8
        /*08d4*/ 	.short	0x0100
        /*08d6*/ 	.byte	0x12
	.zero		1


	//   ....[92]....
        /*08d8*/ 	.word	0x00003fc0
        /*08dc*/ 	.word	0x00000003
        /*08e0*/ 	.word	0x00037080
        /*08e4*/ 	.short	0x010a
        /*08e6*/ 	.byte	0x3f
	.zero		1


	//   ....[93]....
        /*08e8*/ 	.word	0x00004000
        /*08ec*/ 	.word	0x00000003
        /*08f0*/ 	.word	0x00037080
        /*08f4*/ 	.short	0x010a
        /*08f6*/ 	.byte	0x3f
	.zero		1


	//   ....[94]....
        /*08f8*/ 	.word	0x00004120
        /*08fc*/ 	.word	0x00000031
        /*0900*/ 	.word	0x00037080
        /*0904*/ 	.short	0x010a
        /*0906*/ 	.byte	0x3f
	.zero		1


	//   ....[95]....
        /*0908*/ 	.word	0x00004ed0
        /*090c*/ 	.word	0x00000031
        /*0910*/ 	.word	0x00037080
        /*0914*/ 	.short	0x010a
        /*0916*/ 	.byte	0x3f
	.zero		1


	//   ....[96]....
        /*0918*/ 	.word	0x000055a0
        /*091c*/ 	.word	0x00000038
        /*0920*/ 	.word	0x00037080
        /*0924*/ 	.short	0x010a
        /*0926*/ 	.byte	0x3f
	.zero		1


	//   ....[97]....
        /*0928*/ 	.word	0x00005de0
        /*092c*/ 	.word	0x000000ff
        /*0930*/ 	.word	0x00000000
        /*0934*/ 	.short	0x0101
        /*0936*/ 	.byte	0x04
	.zero		1


	//   ....[98]....
        /*0938*/ 	.word	0x00005ec0
        /*093c*/ 	.word	0x00000038
        /*0940*/ 	.word	0x00037080
        /*0944*/ 	.short	0x010a
        /*0946*/ 	.byte	0x3f
	.zero		1


	//   ....[99]....
        /*0948*/ 	.word	0x00006ca0
        /*094c*/ 	.word	0x000000ff
        /*0950*/ 	.word	0x00000000
        /*0954*/ 	.short	0x0101
        /*0956*/ 	.byte	0x04
	.zero		1


	//   ....[100]....
        /*0958*/ 	.word	0x00006db0
        /*095c*/ 	.word	0x000000ff
        /*0960*/ 	.word	0x00000000
        /*0964*/ 	.short	0x0101
        /*0966*/ 	.byte	0x04
	.zero		1


	//   ....[101]....
        /*0968*/ 	.word	0x000074f0
        /*096c*/ 	.word	0x00000007
        /*0970*/ 	.word	0x000372b0
        /*0974*/ 	.short	0x010a
        /*0976*/ 	.byte	0x3f
	.zero		1


	//   ....[102]....
        /*0978*/ 	.word	0x00007980
        /*097c*/ 	.word	0x000000ff
        /*0980*/ 	.word	0x00000000
        /*0984*/ 	.short	0x0101
        /*0986*/ 	.byte	0x04
	.zero		1


	//   ....[103]....
        /*0988*/ 	.word	0x000079d0
        /*098c*/ 	.word	0x000000ff
        /*0990*/ 	.word	0x00037000
        /*0994*/ 	.short	0x010a
        /*0996*/ 	.byte	0x04
	.zero		1


	//   ....[104]....
        /*0998*/ 	.word	0x00007ae0
        /*099c*/ 	.word	0x000000ff
        /*09a0*/ 	.word	0x00000000
        /*09a4*/ 	.short	0x0101
        /*09a6*/ 	.byte	0x04
	.zero		1


	//   ....[105]....
        /*09a8*/ 	.word	0x000087d0
        /*09ac*/ 	.word	0x000000ff
        /*09b0*/ 	.word	0x000372d8
        /*09b4*/ 	.short	0x010a
        /*09b6*/ 	.byte	0x0c
	.zero		1


	//   ....[106]....
        /*09b8*/ 	.word	0x00008930
        /*09bc*/ 	.word	0x000000ff
        /*09c0*/ 	.word	0x00037000
        /*09c4*/ 	.short	0x010a
        /*09c6*/ 	.byte	0x08
	.zero		1


	//   ....[107]....
        /*09c8*/ 	.word	0x00008a50
        /*09cc*/ 	.word	0x000000ff
        /*09d0*/ 	.word	0x00000000
        /*09d4*/ 	.short	0x0101
        /*09d6*/ 	.byte	0x08
	.zero		1


	//   ....[108]....
        /*09d8*/ 	.word	0x00008c20
        /*09dc*/ 	.word	0x000000ff
        /*09e0*/ 	.word	0x000372c0
        /*09e4*/ 	.short	0x010a
        /*09e6*/ 	.byte	0x0d
	.zero		1


	//   ....[109]....
        /*09e8*/ 	.word	0x00008d80
        /*09ec*/ 	.word	0x000000ff
        /*09f0*/ 	.word	0x000372b0
        /*09f4*/ 	.short	0x010b
        /*09f6*/ 	.byte	0x0d
	.zero		1


	//   ....[110]....
        /*09f8*/ 	.word	0x00008e40
        /*09fc*/ 	.word	0x000000ff
        /*0a00*/ 	.word	0x00000000
        /*0a04*/ 	.short	0x0101
        /*0a06*/ 	.byte	0x08
	.zero		1


	//   ....[111]....
        /*0a08*/ 	.word	0x00009410
        /*0a0c*/ 	.word	0x00000003
        /*0a10*/ 	.word	0x000372c0
        /*0a14*/ 	.short	0x010a
        /*0a16*/ 	.byte	0x3f
	.zero		1


	//   ....[112]....
        /*0a18*/ 	.word	0x000094d0
        /*0a1c*/ 	.word	0x00000003
        /*0a20*/ 	.word	0x000372c0
        /*0a24*/ 	.short	0x010a
        /*0a26*/ 	.byte	0x3f
	.zero		1


	//   ....[113]....
        /*0a28*/ 	.word	0x0000a550
        /*0a2c*/ 	.word	0x00000007
        /*0a30*/ 	.word	0x00037198
        /*0a34*/ 	.short	0x010a
        /*0a36*/ 	.byte	0x3f
	.zero		1


	//   ....[114]....
        /*0a38*/ 	.word	0x0000a8e0
        /*0a3c*/ 	.word	0x000000ff
        /*0a40*/ 	.word	0x000372d8
        /*0a44*/ 	.short	0x0101
        /*0a46*/ 	.byte	0x2b
	.zero		1


	//   ....[115]....
        /*0a48*/ 	.word	0x0000a9d0
        /*0a4c*/ 	.word	0x00000003
        /*0a50*/ 	.word	0x00037000
        /*0a54*/ 	.short	0x010a
        /*0a56*/ 	.byte	0x3f
	.zero		1


	//   ....[116]....
        /*0a58*/ 	.word	0x0000ab10
        /*0a5c*/ 	.word	0x00000000
        /*0a60*/ 	.word	0x00000000
        /*0a64*/ 	.short	0x0101
        /*0a66*/ 	.byte	0x3f
	.zero		1


	//   ....[117]....
        /*0a68*/ 	.word	0x0000b340
        /*0a6c*/ 	.word	0x00000006
        /*0a70*/ 	.word	0x00000000
        /*0a74*/ 	.short	0x010a
        /*0a76*/ 	.byte	0x3f
	.zero		1


	//   ....[118]....
        /*0a78*/ 	.word	0x0000b3c0
        /*0a7c*/ 	.word	0x00000007
        /*0a80*/ 	.word	0x00000000
        /*0a84*/ 	.short	0x010a
        /*0a86*/ 	.byte	0x3f
	.zero		1


	//   ....[119]....
        /*0a88*/ 	.word	0x0000b450
        /*0a8c*/ 	.word	0x00000006
        /*0a90*/ 	.word	0x00000000
        /*0a94*/ 	.short	0x010a
        /*0a96*/ 	.byte	0x3f
	.zero		1


	//   ....[120]....
        /*0a98*/ 	.word	0x0000b4e0
        /*0a9c*/ 	.word	0x00000009
        /*0aa0*/ 	.word	0x00000000
        /*0aa4*/ 	.short	0x010a
        /*0aa6*/ 	.byte	0x3f
	.zero		1


	//   ....[121]....
        /*0aa8*/ 	.word	0x0000b570
        /*0aac*/ 	.word	0x00000006
        /*0ab0*/ 	.word	0x00000000
        /*0ab4*/ 	.short	0x010a
        /*0ab6*/ 	.byte	0x3f
	.zero		1


	//   ....[122]....
        /*0ab8*/ 	.word	0x0000b600
        /*0abc*/ 	.word	0x00000009
        /*0ac0*/ 	.word	0x00000000
        /*0ac4*/ 	.short	0x010a
        /*0ac6*/ 	.byte	0x3f
	.zero		1


	//   ....[123]....
        /*0ac8*/ 	.word	0x0000b690
        /*0acc*/ 	.word	0x00000006
        /*0ad0*/ 	.word	0x00000000
        /*0ad4*/ 	.short	0x010a
        /*0ad6*/ 	.byte	0x3f
	.zero		1


	//   ....[124]....
        /*0ad8*/ 	.word	0x0000b720
        /*0adc*/ 	.word	0x00000009
        /*0ae0*/ 	.word	0x00000000
        /*0ae4*/ 	.short	0x010a
        /*0ae6*/ 	.byte	0x3f
	.zero		1


	//   ....[125]....
        /*0ae8*/ 	.word	0x0000b7b0
        /*0aec*/ 	.word	0x00000006
        /*0af0*/ 	.word	0x00000000
        /*0af4*/ 	.short	0x010a
        /*0af6*/ 	.byte	0x3f
	.zero		1


	//   ....[126]....
        /*0af8*/ 	.word	0x0000b840
        /*0afc*/ 	.word	0x00000009
        /*0b00*/ 	.word	0x00000000
        /*0b04*/ 	.short	0x010a
        /*0b06*/ 	.byte	0x3f
	.zero		1


	//   ....[127]....
        /*0b08*/ 	.word	0x0000b8d0
        /*0b0c*/ 	.word	0x00000006
        /*0b10*/ 	.word	0x00000000
        /*0b14*/ 	.short	0x010a
        /*0b16*/ 	.byte	0x3f
	.zero		1


	//   ....[128]....
        /*0b18*/ 	.word	0x0000b960
        /*0b1c*/ 	.word	0x00000009
        /*0b20*/ 	.word	0x00000000
        /*0b24*/ 	.short	0x010a
        /*0b26*/ 	.byte	0x3f
	.zero		1


	//   ....[129]....
        /*0b28*/ 	.word	0x0000b9f0
        /*0b2c*/ 	.word	0x00000006
        /*0b30*/ 	.word	0x00000000
        /*0b34*/ 	.short	0x010a
        /*0b36*/ 	.byte	0x3f
	.zero		1


	//   ....[130]....
        /*0b38*/ 	.word	0x0000ba80
        /*0b3c*/ 	.word	0x00000009
        /*0b40*/ 	.word	0x00000000
        /*0b44*/ 	.short	0x010a
        /*0b46*/ 	.byte	0x3f
	.zero		1


	//   ....[131]....
        /*0b48*/ 	.word	0x0000bb10
        /*0b4c*/ 	.word	0x00000006
        /*0b50*/ 	.word	0x00000000
        /*0b54*/ 	.short	0x010a
        /*0b56*/ 	.byte	0x3f
	.zero		1


	//   ....[132]....
        /*0b58*/ 	.word	0x0000bba0
        /*0b5c*/ 	.word	0x00000009
        /*0b60*/ 	.word	0x00000000
        /*0b64*/ 	.short	0x010a
        /*0b66*/ 	.byte	0x3f
	.zero		1


	//   ....[133]....
        /*0b68*/ 	.word	0x0000bc30
        /*0b6c*/ 	.word	0x00000006
        /*0b70*/ 	.word	0x00000000
        /*0b74*/ 	.short	0x010a
        /*0b76*/ 	.byte	0x3f
	.zero		1


	//   ....[134]....
        /*0b78*/ 	.word	0x0000bcc0
        /*0b7c*/ 	.word	0x00000009
        /*0b80*/ 	.word	0x00000000
        /*0b84*/ 	.short	0x010a
        /*0b86*/ 	.byte	0x3f
	.zero		1


	//   ....[135]....
        /*0b88*/ 	.word	0x0000bd50
        /*0b8c*/ 	.word	0x00000006
        /*0b90*/ 	.word	0x00000000
        /*0b94*/ 	.short	0x010a
        /*0b96*/ 	.byte	0x3f
	.zero		1


	//   ....[136]....
        /*0b98*/ 	.word	0x0000bde0
        /*0b9c*/ 	.word	0x00000009
        /*0ba0*/ 	.word	0x00000000
        /*0ba4*/ 	.short	0x010a
        /*0ba6*/ 	.byte	0x3f
	.zero		1


	//   ....[137]....
        /*0ba8*/ 	.word	0x0000be70
        /*0bac*/ 	.word	0x00000006
        /*0bb0*/ 	.word	0x00000000
        /*0bb4*/ 	.short	0x010a
        /*0bb6*/ 	.byte	0x3f
	.zero		1


	//   ....[138]....
        /*0bb8*/ 	.word	0x0000bf00
        /*0bbc*/ 	.word	0x00000009
        /*0bc0*/ 	.word	0x00000000
        /*0bc4*/ 	.short	0x010a
        /*0bc6*/ 	.byte	0x3f
	.zero		1


	//   ....[139]....
        /*0bc8*/ 	.word	0x0000bf90
        /*0bcc*/ 	.word	0x00000006
        /*0bd0*/ 	.word	0x00000000
        /*0bd4*/ 	.short	0x010a
        /*0bd6*/ 	.byte	0x3f
	.zero		1


	//   ....[140]....
        /*0bd8*/ 	.word	0x0000c020
        /*0bdc*/ 	.word	0x00000009
        /*0be0*/ 	.word	0x00000000
        /*0be4*/ 	.short	0x010a
        /*0be6*/ 	.byte	0x3f
	.zero		1


	//   ....[141]....
        /*0be8*/ 	.word	0x0000c0b0
        /*0bec*/ 	.word	0x00000006
        /*0bf0*/ 	.word	0x00000000
        /*0bf4*/ 	.short	0x010a
        /*0bf6*/ 	.byte	0x3f
	.zero		1


	//   ....[142]....
        /*0bf8*/ 	.word	0x0000c140
        /*0bfc*/ 	.word	0x00000009
        /*0c00*/ 	.word	0x00000000
        /*0c04*/ 	.short	0x010a
        /*0c06*/ 	.byte	0x3f
	.zero		1


	//   ....[143]....
        /*0c08*/ 	.word	0x0000c1d0
        /*0c0c*/ 	.word	0x00000006
        /*0c10*/ 	.word	0x00000000
        /*0c14*/ 	.short	0x010a
        /*0c16*/ 	.byte	0x3f
	.zero		1


	//   ....[144]....
        /*0c18*/ 	.word	0x0000c260
        /*0c1c*/ 	.word	0x00000009
        /*0c20*/ 	.word	0x00000000
        /*0c24*/ 	.short	0x010a
        /*0c26*/ 	.byte	0x3f
	.zero		1


	//   ....[145]....
        /*0c28*/ 	.word	0x0000c2f0
        /*0c2c*/ 	.word	0x00000006
        /*0c30*/ 	.word	0x00000000
        /*0c34*/ 	.short	0x010a
        /*0c36*/ 	.byte	0x3f
	.zero		1


	//   ....[146]....
        /*0c38*/ 	.word	0x0000c380
        /*0c3c*/ 	.word	0x00000009
        /*0c40*/ 	.word	0x00000000
        /*0c44*/ 	.short	0x010a
        /*0c46*/ 	.byte	0x3f
	.zero		1


	//   ....[147]....
        /*0c48*/ 	.word	0x0000c410
        /*0c4c*/ 	.word	0x00000006
        /*0c50*/ 	.word	0x00000000
        /*0c54*/ 	.short	0x010a
        /*0c56*/ 	.byte	0x3f
	.zero		1


	//   ....[148]....
        /*0c58*/ 	.word	0x0000c4a0
        /*0c5c*/ 	.word	0x00000009
        /*0c60*/ 	.word	0x00000000
        /*0c64*/ 	.short	0x010a
        /*0c66*/ 	.byte	0x3f
	.zero		1


	//   ....[149]....
        /*0c68*/ 	.word	0x0000c530
        /*0c6c*/ 	.word	0x0000000a
        /*0c70*/ 	.word	0x00000000
        /*0c74*/ 	.short	0x010a
        /*0c76*/ 	.byte	0x3f
	.zero		1


	//   ....[150]....
        /*0c78*/ 	.word	0x0000c5c0
        /*0c7c*/ 	.word	0x0000000b
        /*0c80*/ 	.word	0x00000000
        /*0c84*/ 	.short	0x010a
        /*0c86*/ 	.byte	0x3f
	.zero		1


	//   ....[151]....
        /*0c88*/ 	.word	0x0000c650
        /*0c8c*/ 	.word	0x00000003
        /*0c90*/ 	.word	0x00000000
        /*0c94*/ 	.short	0x010a
        /*0c96*/ 	.byte	0x3f
	.zero		1


	//   ....[152]....
        /*0c98*/ 	.word	0x0000e350
        /*0c9c*/ 	.word	0x000000ff
        /*0ca0*/ 	.word	0x00037040
        /*0ca4*/ 	.short	0x010a
        /*0ca6*/ 	.byte	0x1f
	.zero		1


	//   ....[153]....
        /*0ca8*/ 	.word	0x0000e470
        /*0cac*/ 	.word	0x000000ff
        /*0cb0*/ 	.word	0x00037000
        /*0cb4*/ 	.short	0x0101
        /*0cb6*/ 	.byte	0x1f
	.zero		1


	//   ....[154]....
        /*0cb8*/ 	.word	0x0000e550
        /*0cbc*/ 	.word	0x000000ff
        /*0cc0*/ 	.word	0x00037040
        /*0cc4*/ 	.short	0x010a
        /*0cc6*/ 	.byte	0x04
	.zero		1


	//   ....[155]....
        /*0cc8*/ 	.word	0x0000e610
        /*0ccc*/ 	.word	0x000000ff
        /*0cd0*/ 	.word	0x00037040
        /*0cd4*/ 	.short	0x010a
        /*0cd6*/ 	.byte	0x05
	.zero		1


	//   ....[156]....
        /*0cd8*/ 	.word	0x0000e6d0
        /*0cdc*/ 	.word	0x000000ff
        /*0ce0*/ 	.word	0x00037040
        /*0ce4*/ 	.short	0x010a
        /*0ce6*/ 	.byte	0x05
	.zero		1


	//   ....[157]....
        /*0ce8*/ 	.word	0x0000e790
        /*0cec*/ 	.word	0x000000ff
        /*0cf0*/ 	.word	0x00037040
        /*0cf4*/ 	.short	0x010a
        /*0cf6*/ 	.byte	0x05
	.zero		1


	//   ....[158]....
        /*0cf8*/ 	.word	0x0000e850
        /*0cfc*/ 	.word	0x000000ff
        /*0d00*/ 	.word	0x00037040
        /*0d04*/ 	.short	0x010a
        /*0d06*/ 	.byte	0x05
	.zero		1


	//   ....[159]....
        /*0d08*/ 	.word	0x0000e910
        /*0d0c*/ 	.word	0x000000ff
        /*0d10*/ 	.word	0x00037040
        /*0d14*/ 	.short	0x010a
        /*0d16*/ 	.byte	0x05
	.zero		1


	//   ....[160]....
        /*0d18*/ 	.word	0x0000e9d0
        /*0d1c*/ 	.word	0x000000ff
        /*0d20*/ 	.word	0x00037040
        /*0d24*/ 	.short	0x010a
        /*0d26*/ 	.byte	0x05
	.zero		1


	//   ....[161]....
        /*0d28*/ 	.word	0x0000eaa0
        /*0d2c*/ 	.word	0x00000003
        /*0d30*/ 	.word	0x00037040
        /*0d34*/ 	.short	0x010a
        /*0d36*/ 	.byte	0x3f
	.zero		1


	//   ....[162]....
        /*0d38*/ 	.word	0x0000eb70
        /*0d3c*/ 	.word	0x00000003
        /*0d40*/ 	.word	0x00037080
        /*0d44*/ 	.short	0x010a
        /*0d46*/ 	.byte	0x3f
	.zero		1


	//   ....[163]....
        /*0d48*/ 	.word	0x0000ebc0
        /*0d4c*/ 	.word	0x00000031
        /*0d50*/ 	.word	0x00037080
        /*0d54*/ 	.short	0x010a
        /*0d56*/ 	.byte	0x3f
	.zero		1


	//   ....[164]....
        /*0d58*/ 	.word	0x0000ec10
        /*0d5c*/ 	.word	0x00000038
        /*0d60*/ 	.word	0x00037080
        /*0d64*/ 	.short	0x010a
        /*0d66*/ 	.byte	0x3f
	.zero		1


	//   ....[165]....
        /*0d68*/ 	.word	0x0000ecc0
        /*0d6c*/ 	.word	0x00000007
        /*0d70*/ 	.word	0x000372b0
        /*0d74*/ 	.short	0x010a
        /*0d76*/ 	.byte	0x3f
	.zero		1


	//   ....[166]....
        /*0d78*/ 	.word	0x0000ed20
        /*0d7c*/ 	.word	0x00000003
        /*0d80*/ 	.word	0x00037000
        /*0d84*/ 	.short	0x010a
        /*0d86*/ 	.byte	0x3f
	.zero		1


	//   ....[167]....
        /*0d88*/ 	.word	0x0000ed80
        /*0d8c*/ 	.word	0x00000003
        /*0d90*/ 	.word	0x000372d8
        /*0d94*/ 	.short	0x010a
        /*0d96*/ 	.byte	0x3f
	.zero		1


	//   ....[168]....
        /*0d98*/ 	.word	0x0000ede0
        /*0d9c*/ 	.word	0x00000004
        /*0da0*/ 	.word	0x00037000
        /*0da4*/ 	.short	0x010a
        /*0da6*/ 	.byte	0x3f
	.zero		1


	//   ....[169]....
        /*0da8*/ 	.word	0x0000ee40
        /*0dac*/ 	.word	0x00000003
        /*0db0*/ 	.word	0x000372c0
        /*0db4*/ 	.short	0x010a
        /*0db6*/ 	.byte	0x3f
	.zero		1


	//   ....[170]....
        /*0db8*/ 	.word	0x0000ee90
        /*0dbc*/ 	.word	0x00000003
        /*0dc0*/ 	.word	0x000372c0
        /*0dc4*/ 	.short	0x010a
        /*0dc6*/ 	.byte	0x3f
	.zero		1


	//   ....[171]....
        /*0dc8*/ 	.word	0x0000eee0
        /*0dcc*/ 	.word	0x00000007
        /*0dd0*/ 	.word	0x00037198
        /*0dd4*/ 	.short	0x010a
        /*0dd6*/ 	.byte	0x3f
	.zero		1


	//   ....[172]....
        /*0dd8*/ 	.word	0x0000efb0
        /*0ddc*/ 	.word	0x00000003
        /*0de0*/ 	.word	0x00037000
        /*0de4*/ 	.short	0x010a
        /*0de6*/ 	.byte	0x3f
	.zero		1


	//   ....[173]....
        /*0de8*/ 	.word	0x0000f1c0
        /*0dec*/ 	.word	0x00000006
        /*0df0*/ 	.word	0x00000000
        /*0df4*/ 	.short	0x010a
        /*0df6*/ 	.byte	0x3f
	.zero		1


	//   ....[174]....
        /*0df8*/ 	.word	0x0000f210
        /*0dfc*/ 	.word	0x00000007
        /*0e00*/ 	.word	0x00000000
        /*0e04*/ 	.short	0x010a
        /*0e06*/ 	.byte	0x3f
	.zero		1


	//   ....[175]....
        /*0e08*/ 	.word	0x0000f260
        /*0e0c*/ 	.word	0x00000006
        /*0e10*/ 	.word	0x00000000
        /*0e14*/ 	.short	0x010a
        /*0e16*/ 	.byte	0x3f
	.zero		1


	//   ....[176]....
        /*0e18*/ 	.word	0x0000f2b0
        /*0e1c*/ 	.word	0x00000009
        /*0e20*/ 	.word	0x00000000
        /*0e24*/ 	.short	0x010a
        /*0e26*/ 	.byte	0x3f
	.zero		1


	//   ....[177]....
        /*0e28*/ 	.word	0x0000f300
        /*0e2c*/ 	.word	0x00000006
        /*0e30*/ 	.word	0x00000000
        /*0e34*/ 	.short	0x010a
        /*0e36*/ 	.byte	0x3f
	.zero		1


	//   ....[178]....
        /*0e38*/ 	.word	0x0000f350
        /*0e3c*/ 	.word	0x00000009
        /*0e40*/ 	.word	0x00000000
        /*0e44*/ 	.short	0x010a
        /*0e46*/ 	.byte	0x3f
	.zero		1


	//   ....[179]....
        /*0e48*/ 	.word	0x0000f3a0
        /*0e4c*/ 	.word	0x00000006
        /*0e50*/ 	.word	0x00000000
        /*0e54*/ 	.short	0x010a
        /*0e56*/ 	.byte	0x3f
	.zero		1


	//   ....[180]....
        /*0e58*/ 	.word	0x0000f3f0
        /*0e5c*/ 	.word	0x00000009
        /*0e60*/ 	.word	0x00000000
        /*0e64*/ 	.short	0x010a
        /*0e66*/ 	.byte	0x3f
	.zero		1


	//   ....[181]....
        /*0e68*/ 	.word	0x0000f440
        /*0e6c*/ 	.word	0x00000006
        /*0e70*/ 	.word	0x00000000
        /*0e74*/ 	.short	0x010a
        /*0e76*/ 	.byte	0x3f
	.zero		1


	//   ....[182]....
        /*0e78*/ 	.word	0x0000f490
        /*0e7c*/ 	.word	0x00000009
        /*0e80*/ 	.word	0x00000000
        /*0e84*/ 	.short	0x010a
        /*0e86*/ 	.byte	0x3f
	.zero		1


	//   ....[183]....
        /*0e88*/ 	.word	0x0000f4e0
        /*0e8c*/ 	.word	0x00000006
        /*0e90*/ 	.word	0x00000000
        /*0e94*/ 	.short	0x010a
        /*0e96*/ 	.byte	0x3f
	.zero		1


	//   ....[184]....
        /*0e98*/ 	.word	0x0000f530
        /*0e9c*/ 	.word	0x00000009
        /*0ea0*/ 	.word	0x00000000
        /*0ea4*/ 	.short	0x010a
        /*0ea6*/ 	.byte	0x3f
	.zero		1


	//   ....[185]....
        /*0ea8*/ 	.word	0x0000f580
        /*0eac*/ 	.word	0x00000006
        /*0eb0*/ 	.word	0x00000000
        /*0eb4*/ 	.short	0x010a
        /*0eb6*/ 	.byte	0x3f
	.zero		1


	//   ....[186]....
        /*0eb8*/ 	.word	0x0000f5d0
        /*0ebc*/ 	.word	0x00000009
        /*0ec0*/ 	.word	0x00000000
        /*0ec4*/ 	.short	0x010a
        /*0ec6*/ 	.byte	0x3f
	.zero		1


	//   ....[187]....
        /*0ec8*/ 	.word	0x0000f620
        /*0ecc*/ 	.word	0x00000006
        /*0ed0*/ 	.word	0x00000000
        /*0ed4*/ 	.short	0x010a
        /*0ed6*/ 	.byte	0x3f
	.zero		1


	//   ....[188]....
        /*0ed8*/ 	.word	0x0000f670
        /*0edc*/ 	.word	0x00000009
        /*0ee0*/ 	.word	0x00000000
        /*0ee4*/ 	.short	0x010a
        /*0ee6*/ 	.byte	0x3f
	.zero		1


	//   ....[189]....
        /*0ee8*/ 	.word	0x0000f6c0
        /*0eec*/ 	.word	0x00000006
        /*0ef0*/ 	.word	0x00000000
        /*0ef4*/ 	.short	0x010a
        /*0ef6*/ 	.byte	0x3f
	.zero		1


	//   ....[190]....
        /*0ef8*/ 	.word	0x0000f710
        /*0efc*/ 	.word	0x00000009
        /*0f00*/ 	.word	0x00000000
        /*0f04*/ 	.short	0x010a
        /*0f06*/ 	.byte	0x3f
	.zero		1


	//   ....[191]....
        /*0f08*/ 	.word	0x0000f760
        /*0f0c*/ 	.word	0x00000006
        /*0f10*/ 	.word	0x00000000
        /*0f14*/ 	.short	0x010a
        /*0f16*/ 	.byte	0x3f
	.zero		1


	//   ....[192]....
        /*0f18*/ 	.word	0x0000f7b0
        /*0f1c*/ 	.word	0x00000009
        /*0f20*/ 	.word	0x00000000
        /*0f24*/ 	.short	0x010a
        /*0f26*/ 	.byte	0x3f
	.zero		1


	//   ....[193]....
        /*0f28*/ 	.word	0x0000f800
        /*0f2c*/ 	.word	0x00000006
        /*0f30*/ 	.word	0x00000000
        /*0f34*/ 	.short	0x010a
        /*0f36*/ 	.byte	0x3f
	.zero		1


	//   ....[194]....
        /*0f38*/ 	.word	0x0000f850
        /*0f3c*/ 	.word	0x00000009
        /*0f40*/ 	.word	0x00000000
        /*0f44*/ 	.short	0x010a
        /*0f46*/ 	.byte	0x3f
	.zero		1


	//   ....[195]....
        /*0f48*/ 	.word	0x0000f8a0
        /*0f4c*/ 	.word	0x00000006
        /*0f50*/ 	.word	0x00000000
        /*0f54*/ 	.short	0x010a
        /*0f56*/ 	.byte	0x3f
	.zero		1


	//   ....[196]....
        /*0f58*/ 	.word	0x0000f8f0
        /*0f5c*/ 	.word	0x00000009
        /*0f60*/ 	.word	0x00000000
        /*0f64*/ 	.short	0x010a
        /*0f66*/ 	.byte	0x3f
	.zero		1


	//   ....[197]....
        /*0f68*/ 	.word	0x0000f940
        /*0f6c*/ 	.word	0x00000006
        /*0f70*/ 	.word	0x00000000
        /*0f74*/ 	.short	0x010a
        /*0f76*/ 	.byte	0x3f
	.zero		1


	//   ....[198]....
        /*0f78*/ 	.word	0x0000f990
        /*0f7c*/ 	.word	0x00000009
        /*0f80*/ 	.word	0x00000000
        /*0f84*/ 	.short	0x010a
        /*0f86*/ 	.byte	0x3f
	.zero		1


	//   ....[199]....
        /*0f88*/ 	.word	0x0000f9e0
        /*0f8c*/ 	.word	0x00000006
        /*0f90*/ 	.word	0x00000000
        /*0f94*/ 	.short	0x010a
        /*0f96*/ 	.byte	0x3f
	.zero		1


	//   ....[200]....
        /*0f98*/ 	.word	0x0000fa30
        /*0f9c*/ 	.word	0x00000009
        /*0fa0*/ 	.word	0x00000000
        /*0fa4*/ 	.short	0x010a
        /*0fa6*/ 	.byte	0x3f
	.zero		1


	//   ....[201]....
        /*0fa8*/ 	.word	0x0000fa80
        /*0fac*/ 	.word	0x00000006
        /*0fb0*/ 	.word	0x00000000
        /*0fb4*/ 	.short	0x010a
        /*0fb6*/ 	.byte	0x3f
	.zero		1


	//   ....[202]....
        /*0fb8*/ 	.word	0x0000fad0
        /*0fbc*/ 	.word	0x00000009
        /*0fc0*/ 	.word	0x00000000
        /*0fc4*/ 	.short	0x010a
        /*0fc6*/ 	.byte	0x3f
	.zero		1


	//   ....[203]....
        /*0fc8*/ 	.word	0x0000fb20
        /*0fcc*/ 	.word	0x00000006
        /*0fd0*/ 	.word	0x00000000
        /*0fd4*/ 	.short	0x010a
        /*0fd6*/ 	.byte	0x3f
	.zero		1


	//   ....[204]....
        /*0fd8*/ 	.word	0x0000fb70
        /*0fdc*/ 	.word	0x00000009
        /*0fe0*/ 	.word	0x00000000
        /*0fe4*/ 	.short	0x010a
        /*0fe6*/ 	.byte	0x3f
	.zero		1


	//   ....[205]....
        /*0fe8*/ 	.word	0x0000fbc0
        /*0fec*/ 	.word	0x0000000a
        /*0ff0*/ 	.word	0x00000000
        /*0ff4*/ 	.short	0x010a
        /*0ff6*/ 	.byte	0x3f
	.zero		1


	//   ....[206]....
        /*0ff8*/ 	.word	0x0000fc10
        /*0ffc*/ 	.word	0x0000000b
        /*1000*/ 	.word	0x00000000
        /*1004*/ 	.short	0x010a
        /*1006*/ 	.byte	0x3f
	.zero		1


	//   ....[207]....
        /*1008*/ 	.word	0x0000fc70
        /*100c*/ 	.word	0x00000003
        /*1010*/ 	.word	0x00037040
        /*1014*/ 	.short	0x010a
        /*1016*/ 	.byte	0x3f
	.zero		1


	//   ....[208]....
        /*1018*/ 	.word	0x0000fcd0
        /*101c*/ 	.word	0x00000003
        /*1020*/ 	.word	0x00037040
        /*1024*/ 	.short	0x010a
        /*1026*/ 	.byte	0x3f
	.zero		1


	//   ....[209]....
        /*1028*/ 	.word	0x0000fd30
        /*102c*/ 	.word	0x00000003
        /*1030*/ 	.word	0x00037040
        /*1034*/ 	.short	0x010a
        /*1036*/ 	.byte	0x3f
	.zero		1


	//   ....[210]....
        /*1038*/ 	.word	0x0000fd90
        /*103c*/ 	.word	0x00000003
        /*1040*/ 	.word	0x00037040
        /*1044*/ 	.short	0x010a
        /*1046*/ 	.byte	0x3f
	.zero		1


	//   ....[211]....
        /*1048*/ 	.word	0x0000fdf0
        /*104c*/ 	.word	0x00000003
        /*1050*/ 	.word	0x00037040
        /*1054*/ 	.short	0x010a
        /*1056*/ 	.byte	0x3f
	.zero		1


	//   ....[212]....
        /*1058*/ 	.word	0x0000fe50
        /*105c*/ 	.word	0x00000003
        /*1060*/ 	.word	0x00037040
        /*1064*/ 	.short	0x010a
        /*1066*/ 	.byte	0x3f
	.zero		1


	//   ....[213]....
        /*1068*/ 	.word	0x0000feb0
        /*106c*/ 	.word	0x00000003
        /*1070*/ 	.word	0x00037040
        /*1074*/ 	.short	0x010a
        /*1076*/ 	.byte	0x3f
	.zero		1


	//   ....[214]....
        /*1078*/ 	.word	0x0000ff10
        /*107c*/ 	.word	0x00000003
        /*1080*/ 	.word	0x00037040
        /*1084*/ 	.short	0x010a
        /*1086*/ 	.byte	0x3f
	.zero		1


	//----- nvinfo : EIATTR_NUM_MBARRIERS
	.align		4
.L_254:
        /*1088*/ 	.byte	0x03, 0x38
        /*108a*/ 	.short	0x005c


	//----- nvinfo : EIATTR_EXIT_INSTR_OFFSETS
	.align		4
        /*108c*/ 	.byte	0x04, 0x1c
        /*108e*/ 	.short	(.L_256 - .L_255)


	//   ....[0]....
.L_255:
        /*1090*/ 	.word	0x00002f20


	//   ....[1]....
        /*1094*/ 	.word	0x00003000


	//   ....[2]....
        /*1098*/ 	.word	0x00008050


	//   ....[3]....
        /*109c*/ 	.word	0x000080e0


	//   ....[4]....
        /*10a0*/ 	.word	0x00009520


	//   ....[5]....
        /*10a4*/ 	.word	0x0000c6a0


	//   ....[6]....
        /*10a8*/ 	.word	0x0000ead0


	//----- nvinfo : EIATTR_MAX_THREADS
	.align		4
.L_256:
        /*10ac*/ 	.byte	0x04, 0x05
        /*10ae*/ 	.short	(.L_258 - .L_257)
.L_257:
        /*10b0*/ 	.word	0x00000180
        /*10b4*/ 	.word	0x00000001
        /*10b8*/ 	.word	0x00000001


	//----- nvinfo : EIATTR_CRS_STACK_SIZE
	.align		4
.L_258:
        /*10bc*/ 	.byte	0x04, 0x1e
        /*10be*/ 	.short	(.L_260 - .L_259)
.L_259:
        /*10c0*/ 	.word	0x00000000


	//----- nvinfo : EIATTR_CBANK_PARAM_SIZE
	.align		4
.L_260:
        /*10c4*/ 	.byte	0x03, 0x19
        /*10c6*/ 	.short	0x09f0


	//----- nvinfo : EIATTR_PARAM_CBANK
	.align		4
        /*10c8*/ 	.byte	0x04, 0x0a
        /*10ca*/ 	.short	(.L_262 - .L_261)
	.align		4
.L_261:
        /*10cc*/ 	.word	index@(.nv.constant0._ZN7cutlass13device_kernelINS_4gemm6kernel13GemmUniversalINS1_17GroupProblemShapeIN4cute5tupleIJiiiEEEEENS1_10collective13CollectiveMmaINS1_49MainloopSm90ArrayTmaGmmaWarpSpecializedMixedInputILi35ENS6_IJNS5_1CILi1EEESD_SD_EEENS1_43KernelPtrArrayTmaWarpSpecializedCooperativeEEENS6_IJNSC_ILi128EEENSC_ILi16EEENSC_ILi64EEEEEENS6_IJNS_15integer_subbyteILi4ELb1EEEEEEPNS6_IJlSD_NSC_ILi0EEEEEENS_10bfloat16_tESQ_NS5_8TiledMMAINS5_8MMA_AtomIJNS5_4SM904GMMA27MMA_64x16x16_F32BF16BF16_RSILNSV_5MajorE0ELSX_0ELNSV_7ScaleInE1ELSY_1EEEEEENS5_6LayoutINS6_IJNSC_ILi2EEESD_SD_EEENS6_IJSD_SO_SO_EEEEENS6_IJNS5_10UnderscoreES16_S16_EEEEENS5_13SM90_TMA_LOADENS5_14ComposedLayoutINS5_7SwizzleILi1ELi4ELi3EEENS5_18smem_ptr_flag_bitsILi4EEENS11_INS6_IJNSC_ILi8EEESJ_EEENS6_IJSJ_SD_EEEEEEENS5_9Copy_AtomIJNS5_39AutoVectorizingCopyWithAssumedAlignmentILi128EEESM_EEENS5_8identityES19_NS1A_INS1B_ILi3ELi4ELi3EEENS1D_ILi16EEES1I_EEvS1O_EENS_8epilogue10collective18CollectiveEpilogueINS1T_30Sm90PtrArrayTmaWarpSpecializedILi2ELi1ELi8ELb1ELb0ELi2EEEJSK_NS6_IJSH_SI_EEENS_6half_tEPNS6_IJSD_lSO_EEES1Z_S21_NS1T_6fusion15FusionCallbacksIS1X_NS22_17LinearCombinationIS1Z_fS1Z_fLNS_15FloatRoundStyleE2EEESK_S1Y_JEEES19_NS1A_IS1P_S1Q_NS11_INS6_IJSJ_S1F_EEENS6_IJSD_SJ_EEEEEEENS5_17SM75_U16x8_LDSM_TENS5_14SM90_TMA_STOREES2B_NS5_17SM90_U16x8_STSM_TENS1K_IJNS5_17SM90_U32x4_STSM_NES1Z_EEEvEEEvvEEEEvNT_6ParamsE)
        /*10d0*/ 	.short	0x0210
        /*10d2*/ 	.short	0x09f0


	//----- nvinfo : EIATTR_SW_WAR
	.align		4
.L_262:
        /*10d4*/ 	.byte	0x04, 0x36
        /*10d6*/ 	.short	(.L_264 - .L_263)
.L_263:
        /*10d8*/ 	.word	0x00000008
.L_264:


//--------------------- .nv.info._ZN7cutlass13device_kernelINS_4gemm6kernel13GemmUniversalINS1_17GroupProblemShapeIN4cute5tupleIJiiiEEEEENS1_10collective13CollectiveMmaINS1_49MainloopSm90ArrayTmaGmmaWarpSpecializedMixedInputILi35ENS6_IJNS5_1CILi1EEESD_SD_EEENS1_43KernelPtrArrayTmaWarpSpecializedCooperativeEEENS6_IJNSC_ILi128EEENSC_ILi16EEENSC_ILi64EEEEEENS6_IJNS_15integer_subbyteILi4ELb1EEEEEEPNS5_6LayoutINS6_IJNS6_IJNS6_IJNS6_IJNSC_ILi8EEENSC_ILi2EEEEEESD_EEEiEEENS6_IJNS6_IJNS6_IJSQ_NSC_ILi4EEESQ_EEESD_EEEiEEENS6_IJSD_SD_EEEEEENS6_IJNS6_IJNS6_IJNS6_IJNSC_ILi32EEESD_EEENSC_ILi0EEEEEENSC_ILi256EEEEEENS6_IJNS6_IJNS6_IJSU_SP_SQ_EEES12_EEEiEEENS6_IJS12_S12_EEEEEEEENS_10bfloat16_tEPNS6_IJlSD_S12_EEENS5_8TiledMMAINS5_8MMA_AtomIJNS5_4SM904GMMA27MMA_64x16x16_F32BF16BF16_RSILNS1J_5MajorE0ELS1L_0ELNS1J_7ScaleInE1ELS1M_1EEEEEENSO_INS6_IJSQ_SD_SD_EEENS6_IJSD_S12_S12_EEEEENS6_IJNS5_10UnderscoreES1S_S1S_EEEEENS5_13SM90_TMA_LOADENS5_14ComposedLayoutINS5_7SwizzleILi1ELi4ELi3EEENS5_18smem_ptr_flag_bitsILi4EEENSO_INS6_IJSP_SJ_EEENS6_IJSJ_SD_EEEEEEENS5_9Copy_AtomIJNS5_39AutoVectorizingCopyWithAssumedAlignmentILi128EEESM_EEENS5_8identityES1V_NS1W_INS1X_ILi3ELi4ELi3EEENS1Z_ILi16EEES23_EEvS29_EENS_8epilogue10collective18CollectiveEpilogueINS2E_30Sm90PtrArrayTmaWarpSpecializedILi2ELi1ELi8ELb1ELb0ELi2EEEJSK_NS6_IJSH_SI_EEENS_6half_tEPNS6_IJSD_lS12_EEES2K_S2M_NS2E_6fusion15FusionCallbacksIS2I_NS2N_17LinearCombinationIS2K_fS2K_fLNS_15FloatRoundStyleE2EEESK_S2J_JEEES1V_NS1W_IS2A_S2B_NSO_INS6_IJSJ_SP_EEENS6_IJSD_SJ_EEEEEEENS5_17SM75_U16x8_LDSM_TENS5_14SM90_TMA_STOREES2W_NS5_17SM90_U16x8_STSM_TENS25_IJNS5_17SM90_U32x4_STSM_NES2K_EEEvEEEvvEEEEvNT_6ParamsE --------------------------
	.section	.nv.info._ZN7cutlass13device_kernelINS_4gemm6kernel13GemmUniversalINS1_17GroupProblemShapeIN4cute5tupleIJiiiEEEEENS1_10collective13CollectiveMmaINS1_49MainloopSm90ArrayTmaGmmaWarpSpecializedMixedInputILi35ENS6_IJNS5_1CILi1EEESD_SD_EEENS1_43KernelPtrArrayTmaWarpSpecializedCooperativeEEENS6_IJNSC_ILi128EEENSC_ILi16EEENSC_ILi64EEEEEENS6_IJNS_15integer_subbyteILi4ELb1EEEEEEPNS5_6LayoutINS6_IJNS6_IJNS6_IJNS6_IJNSC_ILi8EEENSC_ILi2EEEEEESD_EEEiEEENS6_IJNS6_IJNS6_IJSQ_NSC_ILi4EEESQ_EEESD_EEEiEEENS6_IJSD_SD_EEEEEENS6_IJNS6_IJNS6_IJNS6_IJNSC_ILi32EEESD_EEENSC_ILi0EEEEEENSC_ILi256EEEEEENS6_IJNS6_IJNS6_IJSU_SP_SQ_EEES12_EEEiEEENS6_IJS12_S12_EEEEEEEENS_10bfloat16_tEPNS6_IJlSD_S12_EEENS5_8TiledMMAINS5_8MMA_AtomIJNS5_4SM904GMMA27MMA_64x16x16_F32BF16BF16_RSILNS1J_5MajorE0ELS1L_0ELNS1J_7ScaleInE1ELS1M_1EEEEEENSO_INS6_IJSQ_SD_SD_EEENS6_IJSD_S12_S12_EEEEENS6_IJNS5_10UnderscoreES1S_S1S_EEEEENS5_13SM90_TMA_LOADENS5_14ComposedLayoutINS5_7SwizzleILi1ELi4ELi3EEENS5_18smem_ptr_flag_bitsILi4EEENSO_INS6_IJSP_SJ_EEENS6_IJSJ_SD_EEEEEEENS5_9Copy_AtomIJNS5_39AutoVectorizingCopyWithAssumedAlignmentILi128EEESM_EEENS5_8identityES1V_NS1W_INS1X_ILi3ELi4ELi3EEENS1Z_ILi16EEES23_EEvS29_EENS_8epilogue10collective18CollectiveEpilogueINS2E_30Sm90PtrArrayTmaWarpSpecializedILi2ELi1ELi8ELb1ELb0ELi2EEEJSK_NS6_IJSH_SI_EEENS_6half_tEPNS6_IJSD_lS12_EEES2K_S2M_NS2E_6fusion15FusionCallbacksIS2I_NS2N_17LinearCombinationIS2K_fS2K_fLNS_15FloatRoundStyleE2EEESK_S2J_JEEES1V_NS1W_IS2A_S2B_NSO_INS6_IJSJ_SP_EEENS6_IJSD_SJ_EEEEEEENS5_17SM75_U16x8_LDSM_TENS5_14SM90_TMA_STOREES2W_NS5_17SM90_U16x8_STSM_TENS25_IJNS5_17SM90_U32x4_STSM_NES2K_EEEvEEEvvEEEEvNT_6ParamsE,"",@"SHT_CUDA_INFO"
	.sectionflags	@""
	.align	4


	//----- nvinfo : EIATTR_CUDA_API_VERSION
	.align		4
        /*0000*/ 	.byte	0x04, 0x37
        /*0002*/ 	.short	(.L_266 - .L_265)
.L_265:
        /*0004*/ 	.word	0x00000082


	//----- nvinfo : EIATTR_KPARAM_INFO
	.align		4
.L_266:
        /*0008*/ 	.byte	0x04, 0x17
        /*000a*/ 	.short	(.L_268 - .L_267)
.L_267:
        /*000c*/ 	.word	0x00000000
        /*0010*/ 	.short	0x0000
        /*0012*/ 	.short	0x0070
        /*0014*/ 	.byte	0x00, 0xf0, 0x01, 0x26


	//----- nvinfo : EIATTR_SPARSE_MMA_MASK
	.align		4
.L_268:
        /*0018*/ 	.byte	0x03, 0x50
        /*001a*/ 	.short	0x0000


	//----- nvinfo : EIATTR_MAXREG_COUNT
	.align		4
        /*001c*/ 	.byte	0x03, 0x1b
        /*001e*/ 	.short	0x00a8


	//----- nvinfo : EIATTR_NUM_BARRIERS
	.align		4
        /*0020*/ 	.byte	0x02, 0x4c
        /*0022*/ 	.byte	0x02
	.zero		1


	//----- nvinfo : EIATTR_EXTERNS
	.align		4
        /*0024*/ 	.byte	0x04, 0x0f
        /*0026*/ 	.short	(.L_270 - .L_269)


	//   ....[0]....
	.align		4
.L_269:
        /*0028*/ 	.word	index@(__assertfail)


	//----- nvinfo : EIATTR_MERCURY_ISA_VERSION
	.align		4
.L_270:
        /*002c*/ 	.byte	0x03, 0x5f
        /*002e*/ 	.short	0x0101


	//----- nvinfo : EIATTR_INT_WARP_WIDE_INSTR_OFFSETS
	.align		4
        /*0030*/ 	.byte	0x04, 0x31
        /*0032*/ 	.short	(.L_272 - .L_271)


	//   ....[0]....
.L_271:
        /*0034*/ 	.word	0x000014a0


	//   ....[1]....
        /*0038*/ 	.word	0x000014b0


	//   ....[2]....
        /*003c*/ 	.word	0x00001520


	//   ....[3]....
        /*0040*/ 	.word	0x000097c0


	//   ....[4]....
        /*0044*/ 	.word	0x00009800


	//   ....[5]....
        /*0048*/ 	.word	0x00009840


	//----- nvinfo : EIATTR_COOP_GROUP_MASK_REGIDS
	.align		4
.L_272:
        /*004c*/ 	.byte	0x04, 0x29
        /*004e*/ 	.short	(.L_274 - .L_273)


	//   ....[0]....
.L_273:
        /*0050*/ 	.word	0xffffffff


	//   ....[1]....
        /*0054*/ 	.word	0xffffffff


	//   ....[2]....
        /*0058*/ 	.word	0xffffffff


	//   ....[3]....
        /*005c*/ 	.word	0xffffffff


	//   ....[4]....
        /*0060*/ 	.word	0xffffffff


	//   ....[5]....
        /*0064*/ 	.word	0xffffffff


	//   ....[6]....
        /*0068*/ 	.word	0xffffffff


	//   ....[7]....
        /*006c*/ 	.word	0xffffffff


	//   ....[8]....
        /*0070*/ 	.word	0xffffffff


	//   ....[9]....
        /*0074*/ 	.word	0xffffffff


	//   ....[10]....
        /*0078*/ 	.word	0xffffffff


	//   ....[11]....
        /*007c*/ 	.word	0xffffffff


	//   ....[12]....
        /*0080*/ 	.word	0xffffffff


	//   ....[13]....
        /*0084*/ 	.word	0xffffffff


	//   ....[14]....
        /*0088*/ 	.word	0xffffffff


	//   ....[15]....
        /*008c*/ 	.word	0xffffffff


	//   ....[16]....
        /*0090*/ 	.word	0xffffffff


	//   ....[17]....
        /*0094*/ 	.word	0xffffffff


	//   ....[18]....
        /*0098*/ 	.word	0xffffffff


	//   ....[19]....
        /*009c*/ 	.word	0xffffffff


	//   ....[20]....
        /*00a0*/ 	.word	0xffffffff


	//   ....[21]....
        /*00a4*/ 	.word	0xffffffff


	//   ....[22]....
        /*00a8*/ 	.word	0xffffffff


	//   ....[23]....
        /*00ac*/ 	.word	0xffffffff


	//   ....[24]....
        /*00b0*/ 	.word	0xffffffff


	//   ....[25]....
        /*00b4*/ 	.word	0xffffffff


	//   ....[26]....
        /*00b8*/ 	.word	0xffffffff


	//   ....[27]....
        /*00bc*/ 	.word	0xffffffff


	//   ....[28]....
        /*00c0*/ 	.word	0xffffffff


	//   ....[29]....
        /*00c4*/ 	.word	0xffffffff


	//   ....[30]....
        /*00c8*/ 	.word	0xffffffff


	//   ....[31]....
        /*00cc*/ 	.word	0xffffffff


	//   ....[32]....
        /*00d0*/ 	.word	0xffffffff


	//   ....[33]....
        /*00d4*/ 	.word	0xffffffff


	//   ....[34]....
        /*00d8*/ 	.word	0xffffffff


	//   ....[35]....
        /*00dc*/ 	.word	0xffffffff


	//   ....[36]....
        /*00e0*/ 	.word	0xffffffff


	//   ....[37]....
        /*00e4*/ 	.word	0xffffffff


	//   ....[38]....
        /*00e8*/ 	.word	0xffffffff


	//   ....[39]....
        /*00ec*/ 	.word	0xffffffff


	//   ....[40]....
        /*00f0*/ 	.word	0xffffffff


	//   ....[41]....
        /*00f4*/ 	.word	0xffffffff


	//   ....[42]....
        /*00f8*/ 	.word	0xffffffff


	//   ....[43]....
        /*00fc*/ 	.word	0xffffffff


	//   ....[44]....
        /*0100*/ 	.word	0xffffffff


	//   ....[45]....
        /*0104*/ 	.word	0xffffffff


	//   ....[46]....
        /*0108*/ 	.word	0xffffffff


	//   ....[47]....
        /*010c*/ 	.word	0xffffffff


	//   ....[48]....
        /*0110*/ 	.word	0xffffffff


	//   ....[49]....
        /*0114*/ 	.word	0xffffffff


	//   ....[50]....
        /*0118*/ 	.word	0xffffffff


	//   ....[51]....
        /*011c*/ 	.word	0xffffffff


	//   ....[52]....
        /*0120*/ 	.word	0xffffffff


	//   ....[53]....
        /*0124*/ 	.word	0xffffffff


	//   ....[54]....
        /*0128*/ 	.word	0xffffffff


	//   ....[55]....
        /*012c*/ 	.word	0xffffffff


	//   ....[56]....
        /*0130*/ 	.word	0xffffffff


	//   ....[57]....
        /*0134*/ 	.word	0xffffffff


	//   ....[58]....
        /*0138*/ 	.word	0xffffffff


	//   ....[59]....
        /*013c*/ 	.word	0xffffffff


	//   ....[60]....
        /*0140*/ 	.word	0xffffffff


	//   ....[61]....
        /*0144*/ 	.word	0xffffffff


	//   ....[62]....
        /*0148*/ 	.word	0xffffffff


	//   ....[63]....
        /*014c*/ 	.word	0xffffffff


	//   ....[64]....
        /*0150*/ 	.word	0xffffffff


	//   ....[65]....
        /*0154*/ 	.word	0xffffffff


	//   ....[66]....
        /*0158*/ 	.word	0xffffffff


	//   ....[67]....
        /*015c*/ 	.word	0xffffffff


	//   ....[68]....
        /*0160*/ 	.word	0xffffffff


	//   ....[69]....
        /*0164*/ 	.word	0xffffffff


	//   ....[70]....
        /*0168*/ 	.word	0xffffffff


	//   ....[71]....
        /*016c*/ 	.word	0xffffffff


	//   ....[72]....
        /*0170*/ 	.word	0xffffffff


	//   ....[73]....
        /*0174*/ 	.word	0xffffffff


	//   ....[74]....
        /*0178*/ 	.word	0xffffffff


	//   ....[75]....
        /*017c*/ 	.word	0xffffffff


	//   ....[76]....
        /*0180*/ 	.word	0xffffffff


	//   ....[77]....
        /*0184*/ 	.word	0x0500000f


	//----- nvinfo : EIATTR_COOP_GROUP_INSTR_OFFSETS
	.align		4
.L_274:
        /*0188*/ 	.byte	0x04, 0x28
        /*018a*/ 	.short	(.L_276 - .L_275)


	//   ....[0]....
.L_275:
        /*018c*/ 	.word	0x00000750


	//   ....[1]....
        /*0190*/ 	.word	0x00000820


	//   ....[2]....
        /*0194*/ 	.word	0x00000c80


	//   ....[3]....
        /*0198*/ 	.word	0x00001280


	//   ....[4]....
        /*019c*/ 	.word	0x00001410


	//   ....[5]....
        /*01a0*/ 	.word	0x00001c50


	//   ....[6]....
        /*01a4*/ 	.word	0x00001c80


	//   ....[7]....
        /*01a8*/ 	.word	0x00001d00


	//   ....[8]....
        /*01ac*/ 	.word	0x00001d10


	//   ....[9]....
        /*01b0*/ 	.word	0x00001d50


	//   ....[10]....
        /*01b4*/ 	.word	0x00001d70


	//   ....[11]....
        /*01b8*/ 	.word	0x00001db0


	//   ....[12]....
        /*01bc*/ 	.word	0x00001dd0


	//   ....[13]....
        /*01c0*/ 	.word	0x00001e10


	//   ....[14]....
        /*01c4*/ 	.word	0x00001e30


	//   ....[15]....
        /*01c8*/ 	.word	0x00001ea0


	//   ....[16]....
        /*01cc*/ 	.word	0x00002020


	//   ....[17]....
        /*01d0*/ 	.word	0x00002030


	//   ....[18]....
        /*01d4*/ 	.word	0x00002610


	//   ....[19]....
        /*01d8*/ 	.word	0x00002620


	//   ....[20]....
        /*01dc*/ 	.word	0x00002670


	//   ....[21]....
        /*01e0*/ 	.word	0x00002680


	//   ....[22]....
        /*01e4*/ 	.word	0x000026d0


	//   ....[23]....
        /*01e8*/ 	.word	0x000026e0


	//   ....[24]....
        /*01ec*/ 	.word	0x00002730


	//   ....[25]....
        /*01f0*/ 	.word	0x00002740


	//   ....[26]....
        /*01f4*/ 	.word	0x00002790


	//   ....[27]....
        /*01f8*/ 	.word	0x000027a0


	//   ....[28]....
        /*01fc*/ 	.word	0x00002830


	//   ....[29]....
        /*0200*/ 	.word	0x000028a0


	//   ....[30]....
        /*0204*/ 	.word	0x00002930


	//   ....[31]....
        /*0208*/ 	.word	0x00002950


	//   ....[32]....
        /*020c*/ 	.word	0x00002960


	//   ....[33]....
        /*0210*/ 	.word	0x00002970


	//   ....[34]....
        /*0214*/ 	.word	0x00002980


	//   ....[35]....
        /*0218*/ 	.word	0x00002990


	//   ....[36]....
        /*021c*/ 	.word	0x00003050


	//   ....[37]....
        /*0220*/ 	.word	0x000032f0


	//   ....[38]....
        /*0224*/ 	.word	0x000036b0


	//   ....[39]....
        /*0228*/ 	.word	0x00006fe0


	//   ....[40]....
        /*022c*/ 	.word	0x000074b0


	//   ....[41]....
        /*0230*/ 	.word	0x00007870


	//   ....[42]....
        /*0234*/ 	.word	0x000083c0


	//   ....[43]....
        /*0238*/ 	.word	0x00008aa0


	//   ....[44]....
        /*023c*/ 	.word	0x000090d0


	//   ....[45]....
        /*0240*/ 	.word	0x0000a230


	//   ....[46]....
        /*0244*/ 	.word	0x0000c220


	//   ....[47]....
        /*0248*/ 	.word	0x0000c250


	//   ....[48]....
        /*024c*/ 	.word	0x0000c2d0


	//   ....[49]....
        /*0250*/ 	.word	0x0000c2e0


	//   ....[50]....
        /*0254*/ 	.word	0x0000c320


	//   ....[51]....
        /*0258*/ 	.word	0x0000c340


	//   ....[52]....
        /*025c*/ 	.word	0x0000c380


	//   ....[53]....
        /*0260*/ 	.word	0x0000c3a0


	//   ....[54]....
        /*0264*/ 	.word	0x0000c3e0


	//   ....[55]....
        /*0268*/ 	.word	0x0000c400


	//   ....[56]....
        /*026c*/ 	.word	0x0000c490


	//   ....[57]....
        /*0270*/ 	.word	0x0000c5b0


	//   ....[58]....
        /*0274*/ 	.word	0x0000c5d0


	//   ....[59]....
        /*0278*/ 	.word	0x0000cc20


	//   ....[60]....
        /*027c*/ 	.word	0x0000cc30


	//   ....[61]....
        /*0280*/ 	.word	0x0000cc80


	//   ....[62]....
        /*0284*/ 	.word	0x0000cc90


	//   ....[63]....
        /*0288*/ 	.word	0x0000cce0


	//   ....[64]....
        /*028c*/ 	.word	0x0000ccf0


	//   ....[65]....
        /*0290*/ 	.word	0x0000cd40


	//   ....[66]....
        /*0294*/ 	.word	0x0000cd50


	//   ....[67]....
        /*0298*/ 	.word	0x0000cda0


	//   ....[68]....
        /*029c*/ 	.word	0x0000cdb0


	//   ....[69]....
        /*02a0*/ 	.word	0x0000ce40


	//   ....[70]....
        /*02a4*/ 	.word	0x0000ceb0


	//   ....[71]....
        /*02a8*/ 	.word	0x0000cf40


	//   ....[72]....
        /*02ac*/ 	.word	0x0000cf60


	//   ....[73]....
        /*02b0*/ 	.word	0x0000cf70


	//   ....[74]....
        /*02b4*/ 	.word	0x0000cf80


	//   ....[75]....
        /*02b8*/ 	.word	0x0000cf90


	//   ....[76]....
        /*02bc*/ 	.word	0x0000cfa0


	//   ....[77]....
        /*02c0*/ 	.word	0x0000e1b0


	//----- nvinfo : EIATTR_REG_RECONFIG
	.align		4
.L_276:
        /*02c4*/ 	.byte	0x01, 0x54
	.zero		2


	//----- nvinfo : EIATTR_SYSCALL_OFFSETS
	.align		4
        /*02c8*/ 	.byte	0x04, 0x46
        /*02ca*/ 	.short	(.L_278 - .L_277)


	//   ....[0]....
.L_277:
        /*02cc*/ 	.word	0x00004010


	//   ....[1]....
        /*02d0*/ 	.word	0x000042e0


	//   ....[2]....
        /*02d4*/ 	.word	0x00004540


	//   ....[3]....
        /*02d8*/ 	.word	0x000049c0


	//   ....[4]....
        /*02dc*/ 	.word	0x00004f80


	//   ....[5]....
        /*02e0*/ 	.word	0x00005550


	//   ....[6]....
        /*02e4*/ 	.word	0x00005850


	//   ....[7]....
        /*02e8*/ 	.word	0x00005b00


	//   ....[8]....
        /*02ec*/ 	.word	0x000061b0


	//   ....[9]....
        /*02f0*/ 	.word	0x000062a0


	//   ....[10]....
        /*02f4*/ 	.word	0x00009530


	//----- nvinfo : EIATTR_MBARRIER_INSTR_OFFSETS
	.align		4
.L_278:
        /*02f8*/ 	.byte	0x04, 0x39
        /*02fa*/ 	.short	(.L_280 - .L_279)


	//   ....[0]....
.L_279:
        /*02fc*/ 	.word	0x00000b60
        /*0300*/ 	.word	0x000000ff
        /*0304*/ 	.word	0x00037000
        /*0308*/ 	.short	0x0100
        /*030a*/ 	.byte	0x12
	.zero		1


	//   ....[1]....
        /*030c*/ 	.word	0x00000b70
        /*0310*/ 	.word	0x000000ff
        /*0314*/ 	.word	0x00037040
        /*0318*/ 	.short	0x0100
        /*031a*/ 	.byte	0x12
	.zero		1


	//   ....[2]....
        /*031c*/ 	.word	0x00000b80
        /*0320*/ 	.word	0x000000ff
        /*0324*/ 	.word	0x00037008
        /*0328*/ 	.short	0x0100
        /*032a*/ 	.byte	0x12
	.zero		1


	//   ....[3]....
        /*032c*/ 	.word	0x00000b90
        /*0330*/ 	.word	0x000000ff
        /*0334*/ 	.word	0x00037048
        /*0338*/ 	.short	0x0100
        /*033a*/ 	.byte	0x12
	.zero		1


	//   ....[4]....
        /*033c*/ 	.word	0x00000ba0
        /*0340*/ 	.word	0x000000ff
        /*0344*/ 	.word	0x00037010
        /*0348*/ 	.short	0x0100
        /*034a*/ 	.byte	0x12
	.zero		1


	//   ....[5]....
        /*034c*/ 	.word	0x00000bb0
        /*0350*/ 	.word	0x000000ff
        /*0354*/ 	.word	0x00037050
        /*0358*/ 	.short	0x0100
        /*035a*/ 	.byte	0x12
	.zero		1


	//   ....[6]....
        /*035c*/ 	.word	0x00000bc0
        /*0360*/ 	.word	0x000000ff
        /*0364*/ 	.word	0x00037018
        /*0368*/ 	.short	0x0100
        /*036a*/ 	.byte	0x12
	.zero		1


	//   ....[7]....
        /*036c*/ 	.word	0x00000bd0
        /*0370*/ 	.word	0x000000ff
        /*0374*/ 	.word	0x00037058
        /*0378*/ 	.short	0x0100
        /*037a*/ 	.byte	0x12
	.zero		1


	//   ....[8]....
        /*037c*/ 	.word	0x00000be0
        /*0380*/ 	.word	0x000000ff
        /*0384*/ 	.word	0x00037020
        /*0388*/ 	.short	0x0100
        /*038a*/ 	.byte	0x12
	.zero		1


	//   ....[9]....
        /*038c*/ 	.word	0x00000bf0
        /*0390*/ 	.word	0x000000ff
        /*0394*/ 	.word	0x00037060
        /*0398*/ 	.short	0x0100
        /*039a*/ 	.byte	0x12
	.zero		1


	//   ....[10]....
        /*039c*/ 	.word	0x00000c00
        /*03a0*/ 	.word	0x000000ff
        /*03a4*/ 	.word	0x00037028
        /*03a8*/ 	.short	0x0100
        /*03aa*/ 	.byte	0x12
	.zero		1


	//   ....[11]....
        /*03ac*/ 	.word	0x00000c10
        /*03b0*/ 	.word	0x000000ff
        /*03b4*/ 	.word	0x00037068
        /*03b8*/ 	.short	0x0100
        /*03ba*/ 	.byte	0x12
	.zero		1


	//   ....[12]....
        /*03bc*/ 	.word	0x00000c20
        /*03c0*/ 	.word	0x000000ff
        /*03c4*/ 	.word	0x00037030
        /*03c8*/ 	.short	0x0100
        /*03ca*/ 	.byte	0x12
	.zero		1


	//   ....[13]....
        /*03cc*/ 	.word	0x00000c30
        /*03d0*/ 	.word	0x000000ff
        /*03d4*/ 	.word	0x00037070
        /*03d8*/ 	.short	0x0100
        /*03da*/ 	.byte	0x12
	.zero		1


	//   ....[14]....
        /*03dc*/ 	.word	0x00000c40
        /*03e0*/ 	.word	0x000000ff
        /*03e4*/ 	.word	0x00037038
        /*03e8*/ 	.short	0x0100
        /*03ea*/ 	.byte	0x12
	.zero		1


	//   ....[15]....
        /*03ec*/ 	.word	0x00000c50
        /*03f0*/ 	.word	0x000000ff
        /*03f4*/ 	.word	0x00037078
        /*03f8*/ 	.short	0x0100
        /*03fa*/ 	.byte	0x12
	.zero		1


	//   ....[16]....
        /*03fc*/ 	.word	0x00000e00
        /*0400*/ 	.word	0x000000ff
        /*0404*/ 	.word	0x00037080
        /*0408*/ 	.short	0x0100
        /*040a*/ 	.byte	0x12
	.zero		1


	//   ....[17]....
        /*040c*/ 	.word	0x00000e10
        /*0410*/ 	.word	0x000000ff
        /*0414*/ 	.word	0x00037198
        /*0418*/ 	.short	0x0100
        /*041a*/ 	.byte	0x12
	.zero		1


	//   ....[18]....
        /*041c*/ 	.word	0x00000e20
        /*0420*/ 	.word	0x000000ff
        /*0424*/ 	.word	0x00037088
        /*0428*/ 	.short	0x0100
        /*042a*/ 	.byte	0x12
	.zero		1


	//   ....[19]....
        /*042c*/ 	.word	0x00000e30
        /*0430*/ 	.word	0x000000ff
        /*0434*/ 	.word	0x000371a0
        /*0438*/ 	.short	0x0100
        /*043a*/ 	.byte	0x12
	.zero		1


	//   ....[20]....
        /*043c*/ 	.word	0x00000e40
        /*0440*/ 	.word	0x000000ff
        /*0444*/ 	.word	0x00037090
        /*0448*/ 	.short	0x0100
        /*044a*/ 	.byte	0x12
	.zero		1


	//   ....[21]....
        /*044c*/ 	.word	0x00000e50
        /*0450*/ 	.word	0x000000ff
        /*0454*/ 	.word	0x000371a8
        /*0458*/ 	.short	0x0100
        /*045a*/ 	.byte	0x12
	.zero		1


	//   ....[22]....
        /*045c*/ 	.word	0x00000e60
        /*0460*/ 	.word	0x000000ff
        /*0464*/ 	.word	0x00037098
        /*0468*/ 	.short	0x0100
        /*046a*/ 	.byte	0x12
	.zero		1


	//   ....[23]....
        /*046c*/ 	.word	0x00000e70
        /*0470*/ 	.word	0x000000ff
        /*0474*/ 	.word	0x000371b0
        /*0478*/ 	.short	0x0100
        /*047a*/ 	.byte	0x12
	.zero		1


	//   ....[24]....
        /*047c*/ 	.word	0x00000e80
        /*0480*/ 	.word	0x000000ff
        /*0484*/ 	.word	0x000370a0
        /*0488*/ 	.short	0x0100
        /*048a*/ 	.byte	0x12
	.zero		1


	//   ....[25]....
        /*048c*/ 	.word	0x00000e90
        /*0490*/ 	.word	0x000000ff
        /*0494*/ 	.word	0x000371b8
        /*0498*/ 	.short	0x0100
        /*049a*/ 	.byte	0x12
	.zero		1


	//   ....[26]....
        /*049c*/ 	.word	0x00000ea0
        /*04a0*/ 	.word	0x000000ff
        /*04a4*/ 	.word	0x000370a8
        /*04a8*/ 	.short	0x0100
        /*04aa*/ 	.byte	0x12
	.zero		1


	//   ....[27]....
        /*04ac*/ 	.word	0x00000eb0
        /*04b0*/ 	.word	0x000000ff
        /*04b4*/ 	.word	0x000371c0
        /*04b8*/ 	.short	0x0100
        /*04ba*/ 	.byte	0x12
	.zero		1


	//   ....[28]....
        /*04bc*/ 	.word	0x00000ec0
        /*04c0*/ 	.word	0x000000ff
        /*04c4*/ 	.word	0x000370b0
        /*04c8*/ 	.short	0x0100
        /*04ca*/ 	.byte	0x12
	.zero		1


	//   ....[29]....
        /*04cc*/ 	.word	0x00000ed0
        /*04d0*/ 	.word	0x000000ff
        /*04d4*/ 	.word	0x000371c8
        /*04d8*/ 	.short	0x0100
        /*04da*/ 	.byte	0x12
	.zero		1


	//   ....[30]....
        /*04dc*/ 	.word	0x00000ee0
        /*04e0*/ 	.word	0x000000ff
        /*04e4*/ 	.word	0x000370b8
        /*04e8*/ 	.short	0x0100
        /*04ea*/ 	.byte	0x12
	.zero		1


	//   ....[31]....
        /*04ec*/ 	.word	0x00000ef0
        /*04f0*/ 	.word	0x000000ff
        /*04f4*/ 	.word	0x000371d0
        /*04f8*/ 	.short	0x0100
        /*04fa*/ 	.byte	0x12
	.zero		1


	//   ....[32]....
        /*04fc*/ 	.word	0x00000f00
        /*0500*/ 	.word	0x000000ff
        /*0504*/ 	.word	0x000370c0
        /*0508*/ 	.short	0x0100
        /*050a*/ 	.byte	0x12
	.zero		1


	//   ....[33]....
        /*050c*/ 	.word	0x00000f10
        /*0510*/ 	.word	0x000000ff
        /*0514*/ 	.word	0x000371d8
        /*0518*/ 	.short	0x0100
        /*051a*/ 	.byte	0x12
	.zero		1


	//   ....[34]....
        /*051c*/ 	.word	0x00000f20
        /*0520*/ 	.word	0x000000ff
        /*0524*/ 	.word	0x000370c8
        /*0528*/ 	.short	0x0100
        /*052a*/ 	.byte	0x12
	.zero		1


	//   ....[35]....
        /*052c*/ 	.word	0x00000f30
        /*0530*/ 	.word	0x000000ff
        /*0534*/ 	.word	0x000371e0
        /*0538*/ 	.short	0x0100
        /*053a*/ 	.byte	0x12
	.zero		1


	//   ....[36]....
        /*053c*/ 	.word	0x00000f40
        /*0540*/ 	.word	0x000000ff
        /*0544*/ 	.word	0x000370d0
        /*0548*/ 	.short	0x0100
        /*054a*/ 	.byte	0x12
	.zero		1


	//   ....[37]....
        /*054c*/ 	.word	0x00000f50
        /*0550*/ 	.word	0x000000ff
        /*0554*/ 	.word	0x000371e8
        /*0558*/ 	.short	0x0100
        /*055a*/ 	.byte	0x12
	.zero		1


	//   ....[38]....
        /*055c*/ 	.word	0x00000f60
        /*0560*/ 	.word	0x000000ff
        /*0564*/ 	.word	0x000370d8
        /*0568*/ 	.short	0x0100
        /*056a*/ 	.byte	0x12
	.zero		1


	//   ....[39]....
        /*056c*/ 	.word	0x00000f70
        /*0570*/ 	.word	0x000000ff
        /*0574*/ 	.word	0x000371f0
        /*0578*/ 	.short	0x0100
        /*057a*/ 	.byte	0x12
	.zero		1


	//   ....[40]....
        /*057c*/ 	.word	0x00000f80
        /*0580*/ 	.word	0x000000ff
        /*0584*/ 	.word	0x000370e0
        /*0588*/ 	.short	0x0100
        /*058a*/ 	.byte	0x12
	.zero		1


	//   ....[41]....
        /*058c*/ 	.word	0x00000f90
        /*0590*/ 	.word	0x000000ff
        /*0594*/ 	.word	0x000371f8
        /*0598*/ 	.short	0x0100
        /*059a*/ 	.byte	0x12
	.zero		1


	//   ....[42]....
        /*059c*/ 	.word	0x00000fa0
        /*05a0*/ 	.word	0x000000ff
        /*05a4*/ 	.word	0x000370e8
        /*05a8*/ 	.short	0x0100
        /*05aa*/ 	.byte	0x12
	.zero		1


	//   ....[43]....
        /*05ac*/ 	.word	0x00000fb0
        /*05b0*/ 	.word	0x000000ff
        /*05b4*/ 	.word	0x00037200
        /*05b8*/ 	.short	0x0100
        /*05ba*/ 	.byte	0x12
	.zero		1


	//   ....[44]....
        /*05bc*/ 	.word	0x00000fc0
        /*05c0*/ 	.word	0x000000ff
        /*05c4*/ 	.word	0x000370f0
        /*05c8*/ 	.short	0x0100
        /*05ca*/ 	.byte	0x12
	.zero		1


	//   ....[45]....
        /*05cc*/ 	.word	0x00000fd0
        /*05d0*/ 	.word	0x000000ff
        /*05d4*/ 	.word	0x00037208
        /*05d8*/ 	.short	0x0100
        /*05da*/ 	.byte	0x12
	.zero		1


	//   ....[46]....
        /*05dc*/ 	.word	0x00000fe0
        /*05e0*/ 	.word	0x000000ff
        /*05e4*/ 	.word	0x000370f8
        /*05e8*/ 	.short	0x0100
        /*05ea*/ 	.byte	0x12
	.zero		1


	//   ....[47]....
        /*05ec*/ 	.word	0x00000ff0
        /*05f0*/ 	.word	0x000000ff
        /*05f4*/ 	.word	0x00037210
        /*05f8*/ 	.short	0x0100
        /*05fa*/ 	.byte	0x12
	.zero		1


	//   ....[48]....
        /*05fc*/ 	.word	0x00001000
        /*0600*/ 	.word	0x000000ff
        /*0604*/ 	.word	0x00037100
        /*0608*/ 	.short	0x0100
        /*060a*/ 	.byte	0x12
	.zero		1


	//   ....[49]....
        /*060c*/ 	.word	0x00001010
        /*0610*/ 	.word	0x000000ff
        /*0614*/ 	.word	0x00037218
        /*0618*/ 	.short	0x0100
        /*061a*/ 	.byte	0x12
	.zero		1


	//   ....[50]....
        /*061c*/ 	.word	0x00001020
        /*0620*/ 	.word	0x000000ff
        /*0624*/ 	.word	0x00037108
        /*0628*/ 	.short	0x0100
        /*062a*/ 	.byte	0x12
	.zero		1


	//   ....[51]....
        /*062c*/ 	.word	0x00001030
        /*0630*/ 	.word	0x000000ff
        /*0634*/ 	.word	0x00037220
        /*0638*/ 	.short	0x0100
        /*063a*/ 	.byte	0x12
	.zero		1


	//   ....[52]....
        /*063c*/ 	.word	0x00001040
        /*0640*/ 	.word	0x000000ff
        /*0644*/ 	.word	0x00037110
        /*0648*/ 	.short	0x0100
        /*064a*/ 	.byte	0x12
	.zero		1


	//   ....[53]....
        /*064c*/ 	.word	0x00001050
        /*0650*/ 	.word	0x000000ff
        /*0654*/ 	.word	0x00037228
        /*0658*/ 	.short	0x0100
        /*065a*/ 	.byte	0x12
	.zero		1


	//   ....[54]....
        /*065c*/ 	.word	0x00001060
        /*0660*/ 	.word	0x000000ff
        /*0664*/ 	.word	0x00037118
        /*0668*/ 	.short	0x0100
        /*066a*/ 	.byte	0x12
	.zero		1


	//   ....[55]....
        /*066c*/ 	.word	0x00001070
        /*0670*/ 	.word	0x000000ff
        /*0674*/ 	.word	0x00037230
        /*0678*/ 	.short	0x0100
        /*067a*/ 	.byte	0x12
	.zero		1


	//   ....[56]....
        /*067c*/ 	.word	0x00001080
        /*0680*/ 	.word	0x000000ff
        /*0684*/ 	.word	0x00037120
        /*0688*/ 	.short	0x0100
        /*068a*/ 	.byte	0x12
	.zero		1


	//   ....[57]....
        /*068c*/ 	.word	0x00001090
        /*0690*/ 	.word	0x000000ff
        /*0694*/ 	.word	0x00037238
        /*0698*/ 	.short	0x0100
        /*069a*/ 	.byte	0x12
	.zero		1


	//   ....[58]....
        /*069c*/ 	.word	0x000010a0
        /*06a0*/ 	.word	0x000000ff
        /*06a4*/ 	.word	0x00037128
        /*06a8*/ 	.short	0x0100
        /*06aa*/ 	.byte	0x12
	.zero		1


	//   ....[59]....
        /*06ac*/ 	.word	0x000010b0
        /*06b0*/ 	.word	0x000000ff
        /*06b4*/ 	.word	0x00037240
        /*06b8*/ 	.short	0x0100
        /*06ba*/ 	.byte	0x12
	.zero		1


	//   ....[60]....
        /*06bc*/ 	.word	0x000010c0
        /*06c0*/ 	.word	0x000000ff
        /*06c4*/ 	.word	0x00037130
        /*06c8*/ 	.short	0x0100
        /*06ca*/ 	.byte	0x12
	.zero		1


	//   ....[61]....
        /*06cc*/ 	.word	0x000010d0
        /*06d0*/ 	.word	0x000000ff
        /*06d4*/ 	.word	0x00037248
        /*06d8*/ 	.short	0x0100
        /*06da*/ 	.byte	0x12
	.zero		1


	//   ....[62]....
        /*06dc*/ 	.word	0x000010e0
        /*06e0*/ 	.word	0x000000ff
        /*06e4*/ 	.word	0x00037138
        /*06e8*/ 	.short	0x0100
        /*06ea*/ 	.byte	0x12
	.zero		1


	//   ....[63]....
        /*06ec*/ 	.word	0x000010f0
        /*06f0*/ 	.word	0x000000ff
        /*06f4*/ 	.word	0x00037250
        /*06f8*/ 	.short	0x0100
        /*06fa*/ 	.byte	0x12
	.zero		1


	//   ....[64]....
        /*06fc*/ 	.word	0x00001100
        /*0700*/ 	.word	0x000000ff
        /*0704*/ 	.word	0x00037140
        /*0708*/ 	.short	0x0100
        /*070a*/ 	.byte	0x12
	.zero		1


	//   ....[65]....
        /*070c*/ 	.word	0x00001110
        /*0710*/ 	.word	0x000000ff
        /*0714*/ 	.word	0x00037258
        /*0718*/ 	.short	0x0100
        /*071a*/ 	.byte	0x12
	.zero		1


	//   ....[66]....
        /*071c*/ 	.word	0x00001120
        /*0720*/ 	.word	0x000000ff
        /*0724*/ 	.word	0x00037148
        /*0728*/ 	.short	0x0100
        /*072a*/ 	.byte	0x12
	.zero		1


	//   ....[67]....
        /*072c*/ 	.word	0x00001130
        /*0730*/ 	.word	0x000000ff
        /*0734*/ 	.word	0x00037260
        /*0738*/ 	.short	0x0100
        /*073a*/ 	.byte	0x12
	.zero		1


	//   ....[68]....
        /*073c*/ 	.word	0x00001140
        /*0740*/ 	.word	0x000000ff
        /*0744*/ 	.word	0x00037150
        /*0748*/ 	.short	0x0100
        /*074a*/ 	.byte	0x12
	.zero		1


	//   ....[69]....
        /*074c*/ 	.word	0x00001150
        /*0750*/ 	.word	0x000000ff
        /*0754*/ 	.word	0x00037268
        /*0758*/ 	.short	0x0100
        /*075a*/ 	.byte	0x12
	.zero		1


	//   ....[70]....
        /*075c*/ 	.word	0x00001160
        /*0760*/ 	.word	0x000000ff
        /*0764*/ 	.word	0x00037158
        /*0768*/ 	.short	0x0100
        /*076a*/ 	.byte	0x12
	.zero		1


	//   ....[71]....
        /*076c*/ 	.word	0x00001170
        /*0770*/ 	.word	0x000000ff
        /*0774*/ 	.word	0x00037270
        /*0778*/ 	.short	0x0100
        /*077a*/ 	.byte	0x12
	.zero		1


	//   ....[72]....
        /*077c*/ 	.word	0x00001180
        /*0780*/ 	.word	0x000000ff
        /*0784*/ 	.word	0x00037160
        /*0788*/ 	.short	0x0100
        /*078a*/ 	.byte	0x12
	.zero		1


	//   ....[73]....
        /*078c*/ 	.word	0x00001190
        /*0790*/ 	.word	0x000000ff
        /*0794*/ 	.word	0x00037278
        /*0798*/ 	.short	0x0100
        /*079a*/ 	.byte	0x12
	.zero		1


	//   ....[74]....
        /*079c*/ 	.word	0x000011a0
        /*07a0*/ 	.word	0x000000ff
        /*07a4*/ 	.word	0x00037168
        /*07a8*/ 	.short	0x0100
        /*07aa*/ 	.byte	0x12
	.zero		1


	//   ....[75]....
        /*07ac*/ 	.word	0x000011b0
        /*07b0*/ 	.word	0x000000ff
        /*07b4*/ 	.word	0x00037280
        /*07b8*/ 	.short	0x0100
        /*07ba*/ 	.byte	0x12
	.zero		1


	//   ....[76]....
        /*07bc*/ 	.word	0x000011c0
        /*07c0*/ 	.word	0x000000ff
        /*07c4*/ 	.word	0x00037170
        /*07c8*/ 	.short	0x0100
        /*07ca*/ 	.byte	0x12
	.zero		1


	//   ....[77]....
        /*07cc*/ 	.word	0x000011d0
        /*07d0*/ 	.word	0x000000ff
        /*07d4*/ 	.word	0x00037288
        /*07d8*/ 	.short	0x0100
        /*07da*/ 	.byte	0x12
	.zero		1


	//   ....[78]....
        /*07dc*/ 	.word	0x000011e0
        /*07e0*/ 	.word	0x000000ff
        /*07e4*/ 	.word	0x00037178
        /*07e8*/ 	.short	0x0100
        /*07ea*/ 	.byte	0x12
	.zero		1


	//   ....[79]....
        /*07ec*/ 	.word	0x000011f0
        /*07f0*/ 	.word	0x000000ff
        /*07f4*/ 	.word	0x00037290
        /*07f8*/ 	.short	0x0100
        /*07fa*/ 	.byte	0x12
	.zero		1


	//   ....[80]....
        /*07fc*/ 	.word	0x00001200
        /*0800*/ 	.word	0x000000ff
        /*0804*/ 	.word	0x00037180
        /*0808*/ 	.short	0x0100
        /*080a*/ 	.byte	0x12
	.zero		1


	//   ....[81]....
        /*080c*/ 	.word	0x00001210
        /*0810*/ 	.word	0x000000ff
        /*0814*/ 	.word	0x00037298
        /*0818*/ 	.short	0x0100
        /*081a*/ 	.byte	0x12
	.zero		1


	//   ....[82]....
        /*081c*/ 	.word	0x00001220
        /*0820*/ 	.word	0x000000ff
        /*0824*/ 	.word	0x00037188
        /*0828*/ 	.short	0x0100
        /*082a*/ 	.byte	0x12
	.zero		1


	//   ....[83]....
        /*082c*/ 	.word	0x00001230
        /*0830*/ 	.word	0x000000ff
        /*0834*/ 	.word	0x000372a0
        /*0838*/ 	.short	0x0100
        /*083a*/ 	.byte	0x12
	.zero		1


	//   ....[84]....
        /*083c*/ 	.word	0x00001240
        /*0840*/ 	.word	0x000000ff
        /*0844*/ 	.word	0x00037190
        /*0848*/ 	.short	0x0100
        /*084a*/ 	.byte	0x12
	.zero		1


	//   ....[85]....
        /*084c*/ 	.word	0x00001250
        /*0850*/ 	.word	0x000000ff
        /*0854*/ 	.word	0x000372a8
        /*0858*/ 	.short	0x0100
        /*085a*/ 	.byte	0x12
	.zero		1


	//   ....[86]....
        /*085c*/ 	.word	0x000013c0
        /*0860*/ 	.word	0x000000ff
        /*0864*/ 	.word	0x000372b0
        /*0868*/ 	.short	0x0100
        /*086a*/ 	.byte	0x12
	.zero		1


	//   ....[87]....
        /*086c*/ 	.word	0x000013d0
        /*0870*/ 	.word	0x000000ff
        /*0874*/ 	.word	0x000372c0
        /*0878*/ 	.short	0x0100
        /*087a*/ 	.byte	0x12
	.zero		1


	//   ....[88]....
        /*087c*/ 	.word	0x000013e0
        /*0880*/ 	.word	0x000000ff
        /*0884*/ 	.word	0x000372b8
        /*0888*/ 	.short	0x0100
        /*088a*/ 	.byte	0x12
	.zero		1


	//   ....[89]....
        /*088c*/ 	.word	0x000013f0
        /*0890*/ 	.word	0x000000ff
        /*0894*/ 	.word	0x000372c8
        /*0898*/ 	.short	0x0100
        /*089a*/ 	.byte	0x12
	.zero		1


	//   ....[90]....
        /*089c*/ 	.word	0x00001570
        /*08a0*/ 	.word	0x000000ff
        /*08a4*/ 	.word	0x000372d0
        /*08a8*/ 	.short	0x0100
        /*08aa*/ 	.byte	0x12
	.zero		1


	//   ....[91]....
        /*08ac*/ 	.word	0x000015c0
        /*08b0*/ 	.word	0x000000ff
        /*08b4*/ 	.word	0x000372d8
        /*08b8*/ 	.short	0x0100
        /*08ba*/ 	.byte	0x12
	.zero		1


	//   ....[92]....
        /*08bc*/ 	.word	0x00003d80
        /*08c0*/ 	.word	0x00000004
        /*08c4*/ 	.word	0x00037080
        /*08c8*/ 	.short	0x010a
        /*08ca*/ 	.byte	0x3f
	.zero		1


	//   ....[93]....
        /*08cc*/ 	.word	0x00003e10
        /*08d0*/ 	.word	0x00000004
        /*08d4*/ 	.word	0x00037080
        /*08d8*/ 	.short	0x010a
        /*08da*/ 	.byte	0x3f
	.zero		1


	//   ....[94]....
        /*08dc*/ 	.word	0x00003eb0
        /*08e0*/ 	.word	0x0000002b
        /*08e4*/ 	.word	0x00037080
        /*08e8*/ 	.short	0x010a
        /*08ea*/ 	.byte	0x3f
	.zero		1


	//   ....[95]....
        /*08ec*/ 	.word	0x00004860
        /*08f0*/ 	.word	0x0000002b
        /*08f4*/ 	.word	0x00037080
        /*08f8*/ 	.short	0x010a
        /*08fa*/ 	.byte	0x3f
	.zero		1


	//   ....[96]....
        /*08fc*/ 	.word	0x00004de0
        /*0900*/ 	.word	0x00000023
        /*0904*/ 	.word	0x00037080
        /*0908*/ 	.short	0x010a
        /*090a*/ 	.byte	0x3f
	.zero		1


	//   ....[97]....
        /*090c*/ 	.word	0x000052b0
        /*0910*/ 	.word	0x00000000
        /*0914*/ 	.word	0x00000000
        /*0918*/ 	.short	0x0101
        /*091a*/ 	.byte	0x3f
	.zero		1


	//   ....[98]....
        /*091c*/ 	.word	0x000053d0
        /*0920*/ 	.word	0x00000023
        /*0924*/ 	.word	0x00037080
        /*0928*/ 	.short	0x010a
        /*092a*/ 	.byte	0x3f
	.zero		1


	//   ....[99]....
        /*092c*/ 	.word	0x00005e30
        /*0930*/ 	.word	0x00000000
        /*0934*/ 	.word	0x00000000
        /*0938*/ 	.short	0x0101
        /*093a*/ 	.byte	0x3f
	.zero		1


	//   ....[100]....
        /*093c*/ 	.word	0x00005f50
        /*0940*/ 	.word	0x00000002
        /*0944*/ 	.word	0x00000000
        /*0948*/ 	.short	0x0101
        /*094a*/ 	.byte	0x3f
	.zero		1


	//   ....[101]....
        /*094c*/ 	.word	0x00006690
        /*0950*/ 	.word	0x00000006
        /*0954*/ 	.word	0x000372b0
        /*0958*/ 	.short	0x010a
        /*095a*/ 	.byte	0x3f
	.zero		1


	//   ....[102]....
        /*095c*/ 	.word	0x00006b20
        /*0960*/ 	.word	0x000000ff
        /*0964*/ 	.word	0x00000000
        /*0968*/ 	.short	0x0101
        /*096a*/ 	.byte	0x04
	.zero		1


	//   ....[103]....
        /*096c*/ 	.word	0x00006b70
        /*0970*/ 	.word	0x000000ff
        /*0974*/ 	.word	0x00037000
        /*0978*/ 	.short	0x010a
        /*097a*/ 	.byte	0x04
	.zero		1


	//   ....[104]....
        /*097c*/ 	.word	0x00006c80
        /*0980*/ 	.word	0x000000ff
        /*0984*/ 	.word	0x00000000
        /*0988*/ 	.short	0x0101
        /*098a*/ 	.byte	0x04
	.zero		1


	//   ....[105]....
        /*098c*/ 	.word	0x00007970
        /*0990*/ 	.word	0x000000ff
        /*0994*/ 	.word	0x000372d8
        /*0998*/ 	.short	0x010a
        /*099a*/ 	.byte	0x0c
	.zero		1


	//   ....[106]....
        /*099c*/ 	.word	0x00007ad0
        /*09a0*/ 	.word	0x000000ff
        /*09a4*/ 	.word	0x00037000
        /*09a8*/ 	.short	0x010a
        /*09aa*/ 	.byte	0x08
	.zero		1


	//   ....[107]....
        /*09ac*/ 	.word	0x00007bf0
        /*09b0*/ 	.word	0x000000ff
        /*09b4*/ 	.word	0x00000000
        /*09b8*/ 	.short	0x0101
        /*09ba*/ 	.byte	0x08
	.zero		1


	//   ....[108]....
        /*09bc*/ 	.word	0x00007dc0
        /*09c0*/ 	.word	0x000000ff
        /*09c4*/ 	.word	0x000372c0
        /*09c8*/ 	.short	0x010a
        /*09ca*/ 	.byte	0x0d
	.zero		1


	//   ....[109]....
        /*09cc*/ 	.word	0x00007f20
        /*09d0*/ 	.word	0x000000ff
        /*09d4*/ 	.word	0x000372b0
        /*09d8*/ 	.short	0x010b
        /*09da*/ 	.byte	0x0d
	.zero		1


	//   ....[110]....
        /*09dc*/ 	.word	0x00007fe0
        /*09e0*/ 	.word	0x000000ff
        /*09e4*/ 	.word	0x00000000
        /*09e8*/ 	.short	0x0101
        /*09ea*/ 	.byte	0x08
	.zero		1


	//   ....[111]....
        /*09ec*/ 	.word	0x000085b0
        /*09f0*/ 	.word	0x00000003
        /*09f4*/ 	.word	0x000372c0
        /*09f8*/ 	.short	0x010a
        /*09fa*/ 	.byte	0x3f
	.zero		1


	//   ....[112]....
        /*09fc*/ 	.word	0x00008670
        /*0a00*/ 	.word	0x00000003
        /*0a04*/ 	.word	0x000372c0
        /*0a08*/ 	.short	0x010a
        /*0a0a*/ 	.byte	0x3f
	.zero		1


	//   ....[113]....
        /*0a0c*/ 	.word	0x00009620
        /*0a10*/ 	.word	0x00000007
        /*0a14*/ 	.word	0x00037198
        /*0a18*/ 	.short	0x010a
        /*0a1a*/ 	.byte	0x3f
	.zero		1


	//   ....[114]....
        /*0a1c*/ 	.word	0x000099d0
        /*0a20*/ 	.word	0x000000ff
        /*0a24*/ 	.word	0x000372d8
        /*0a28*/ 	.short	0x0101
        /*0a2a*/ 	.byte	0x26
	.zero		1


	//   ....[115]....
        /*0a2c*/ 	.word	0x00009ac0
        /*0a30*/ 	.word	0x00000003
        /*0a34*/ 	.word	0x00037000
        /*0a38*/ 	.short	0x010a
        /*0a3a*/ 	.byte	0x3f
	.zero		1


	//   ....[116]....
        /*0a3c*/ 	.word	0x00009c00
        /*0a40*/ 	.word	0x00000000
        /*0a44*/ 	.word	0x00000000
        /*0a48*/ 	.short	0x0101
        /*0a4a*/ 	.byte	0x3f
	.zero		1


	//   ....[117]....
        /*0a4c*/ 	.word	0x0000a4c0
        /*0a50*/ 	.word	0x00000006
        /*0a54*/ 	.word	0x00000000
        /*0a58*/ 	.short	0x010a
        /*0a5a*/ 	.byte	0x3f
	.zero		1


	//   ....[118]....
        /*0a5c*/ 	.word	0x0000a540
        /*0a60*/ 	.word	0x00000007
        /*0a64*/ 	.word	0x00000000
        /*0a68*/ 	.short	0x010a
        /*0a6a*/ 	.byte	0x3f
	.zero		1


	//   ....[119]....
        /*0a6c*/ 	.word	0x0000a5d0
        /*0a70*/ 	.word	0x00000006
        /*0a74*/ 	.word	0x00000000
        /*0a78*/ 	.short	0x010a
        /*0a7a*/ 	.byte	0x3f
	.zero		1


	//   ....[120]....
        /*0a7c*/ 	.word	0x0000a660
        /*0a80*/ 	.word	0x00000009
        /*0a84*/ 	.word	0x00000000
        /*0a88*/ 	.short	0x010a
        /*0a8a*/ 	.byte	0x3f
	.zero		1


	//   ....[121]....
        /*0a8c*/ 	.word	0x0000a6f0
        /*0a90*/ 	.word	0x00000006
        /*0a94*/ 	.word	0x00000000
        /*0a98*/ 	.short	0x010a
        /*0a9a*/ 	.byte	0x3f
	.zero		1


	//   ....[122]....
        /*0a9c*/ 	.word	0x0000a780
        /*0aa0*/ 	.word	0x00000009
        /*0aa4*/ 	.word	0x00000000
        /*0aa8*/ 	.short	0x010a
        /*0aaa*/ 	.byte	0x3f
	.zero		1


	//   ....[123]....
        /*0aac*/ 	.word	0x0000a810
        /*0ab0*/ 	.word	0x00000006
        /*0ab4*/ 	.word	0x00000000
        /*0ab8*/ 	.short	0x010a
        /*0aba*/ 	.byte	0x3f
	.zero		1


	//   ....[124]....
        /*0abc*/ 	.word	0x0000a8a0
        /*0ac0*/ 	.word	0x00000009
        /*0ac4*/ 	.word	0x00000000
        /*0ac8*/ 	.short	0x010a
        /*0aca*/ 	.byte	0x3f
	.zero		1


	//   ....[125]....
        /*0acc*/ 	.word	0x0000a930
        /*0ad0*/ 	.word	0x00000006
        /*0ad4*/ 	.word	0x00000000
        /*0ad8*/ 	.short	0x010a
        /*0ada*/ 	.byte	0x3f
	.zero		1


	//   ....[126]....
        /*0adc*/ 	.word	0x0000a9c0
        /*0ae0*/ 	.word	0x00000009
        /*0ae4*/ 	.word	0x00000000
        /*0ae8*/ 	.short	0x010a
        /*0aea*/ 	.byte	0x3f
	.zero		1


	//   ....[127]....
        /*0aec*/ 	.word	0x0000aa50
        /*0af0*/ 	.word	0x00000006
        /*0af4*/ 	.word	0x00000000
        /*0af8*/ 	.short	0x010a
        /*0afa*/ 	.byte	0x3f
	.zero		1


	//   ....[128]....
        /*0afc*/ 	.word	0x0000aae0
        /*0b00*/ 	.word	0x00000009
        /*0b04*/ 	.word	0x00000000
        /*0b08*/ 	.short	0x010a
        /*0b0a*/ 	.byte	0x3f
	.zero		1


	//   ....[129]....
        /*0b0c*/ 	.word	0x0000ab70
        /*0b10*/ 	.word	0x00000006
        /*0b14*/ 	.word	0x00000000
        /*0b18*/ 	.short	0x010a
        /*0b1a*/ 	.byte	0x3f
	.zero		1


	//   ....[130]....
        /*0b1c*/ 	.word	0x0000ac00
        /*0b20*/ 	.word	0x00000009
        /*0b24*/ 	.word	0x00000000
        /*0b28*/ 	.short	0x010a
        /*0b2a*/ 	.byte	0x3f
	.zero		1


	//   ....[131]....
        /*0b2c*/ 	.word	0x0000ac90
        /*0b30*/ 	.word	0x00000006
        /*0b34*/ 	.word	0x00000000
        /*0b38*/ 	.short	0x010a
        /*0b3a*/ 	.byte	0x3f
	.zero		1


	//   ....[132]....
        /*0b3c*/ 	.word	0x0000ad20
        /*0b40*/ 	.word	0x00000009
        /*0b44*/ 	.word	0x00000000
        /*0b48*/ 	.short	0x010a
        /*0b4a*/ 	.byte	0x3f
	.zero		1


	//   ....[133]....
        /*0b4c*/ 	.word	0x0000adb0
        /*0b50*/ 	.word	0x00000006
        /*0b54*/ 	.word	0x00000000
        /*0b58*/ 	.short	0x010a
        /*0b5a*/ 	.byte	0x3f
	.zero		1


	//   ....[134]....
        /*0b5c*/ 	.word	0x0000ae40
        /*0b60*/ 	.word	0x00000009
        /*0b64*/ 	.word	0x00000000
        /*0b68*/ 	.short	0x010a
        /*0b6a*/ 	.byte	0x3f
	.zero		1


	//   ....[135]....
        /*0b6c*/ 	.word	0x0000aed0
        /*0b70*/ 	.word	0x00000006
        /*0b74*/ 	.word	0x00000000
        /*0b78*/ 	.short	0x010a
        /*0b7a*/ 	.byte	0x3f
	.zero		1


	//   ....[136]....
        /*0b7c*/ 	.word	0x0000af60
        /*0b80*/ 	.word	0x00000009
        /*0b84*/ 	.word	0x00000000
        /*0b88*/ 	.short	0x010a
        /*0b8a*/ 	.byte	0x3f
	.zero		1


	//   ....[137]....
        /*0b8c*/ 	.word	0x0000aff0
        /*0b90*/ 	.word	0x00000006
        /*0b94*/ 	.word	0x00000000
        /*0b98*/ 	.short	0x010a
        /*0b9a*/ 	.byte	0x3f
	.zero		1


	//   ....[138]....
        /*0b9c*/ 	.word	0x0000b080
        /*0ba0*/ 	.word	0x00000009
        /*0ba4*/ 	.word	0x00000000
        /*0ba8*/ 	.short	0x010a
        /*0baa*/ 	.byte	0x3f
	.zero		1


	//   ....[139]....
        /*0bac*/ 	.word	0x0000b110
        /*0bb0*/ 	.word	0x00000006
        /*0bb4*/ 	.word	0x00000000
        /*0bb8*/ 	.short	0x010a
        /*0bba*/ 	.byte	0x3f
	.zero		1


	//   ....[140]....
        /*0bbc*/ 	.word	0x0000b1a0
        /*0bc0*/ 	.word	0x00000009
        /*0bc4*/ 	.word	0x00000000
        /*0bc8*/ 	.short	0x010a
        /*0bca*/ 	.byte	0x3f
	.zero		1


	//   ....[141]....
        /*0bcc*/ 	.word	0x0000b230
        /*0bd0*/ 	.word	0x00000006
        /*0bd4*/ 	.word	0x00000000
        /*0bd8*/ 	.short	0x010a
        /*0bda*/ 	.byte	0x3f
	.zero		1


	//   ....[142]....
        /*0bdc*/ 	.word	0x0000b2c0
        /*0be0*/ 	.word	0x00000009
        /*0be4*/ 	.word	0x00000000
        /*0be8*/ 	.short	0x010a
        /*0bea*/ 	.byte	0x3f
	.zero		1


	//   ....[143]....
        /*0bec*/ 	.word	0x0000b350
        /*0bf0*/ 	.word	0x00000006
        /*0bf4*/ 	.word	0x00000000
        /*0bf8*/ 	.short	0x010a
        /*0bfa*/ 	.byte	0x3f
	.zero		1


	//   ....[144]....
        /*0bfc*/ 	.word	0x0000b3e0
        /*0c00*/ 	.word	0x00000009
        /*0c04*/ 	.word	0x00000000
        /*0c08*/ 	.short	0x010a
        /*0c0a*/ 	.byte	0x3f
	.zero		1


	//   ....[145]....
        /*0c0c*/ 	.word	0x0000b470
        /*0c10*/ 	.word	0x00000006
        /*0c14*/ 	.word	0x00000000
        /*0c18*/ 	.short	0x010a
        /*0c1a*/ 	.byte	0x3f
	.zero		1


	//   ....[146]....
        /*0c1c*/ 	.word	0x0000b500
        /*0c20*/ 	.word	0x00000009
        /*0c24*/ 	.word	0x00000000
        /*0c28*/ 	.short	0x010a
        /*0c2a*/ 	.byte	0x3f
	.zero		1


	//   ....[147]....
        /*0c2c*/ 	.word	0x0000b590
        /*0c30*/ 	.word	0x00000006
        /*0c34*/ 	.word	0x00000000
        /*0c38*/ 	.short	0x010a
        /*0c3a*/ 	.byte	0x3f
	.zero		1


	//   ....[148]....
        /*0c3c*/ 	.word	0x0000b620
        /*0c40*/ 	.word	0x00000009
        /*0c44*/ 	.word	0x00000000
        /*0c48*/ 	.short	0x010a
        /*0c4a*/ 	.byte	0x3f
	.zero		1


	//   ....[149]....
        /*0c4c*/ 	.word	0x0000b6b0
        /*0c50*/ 	.word	0x0000000a
        /*0c54*/ 	.word	0x00000000
        /*0c58*/ 	.short	0x010a
        /*0c5a*/ 	.byte	0x3f
	.zero		1


	//   ....[150]....
        /*0c5c*/ 	.word	0x0000b740
        /*0c60*/ 	.word	0x0000000b
        /*0c64*/ 	.word	0x00000000
        /*0c68*/ 	.short	0x010a
        /*0c6a*/ 	.byte	0x3f
	.zero		1


	//   ....[151]....
        /*0c6c*/ 	.word	0x0000b7d0
        /*0c70*/ 	.word	0x00000003
        /*0c74*/ 	.word	0x00000000
        /*0c78*/ 	.short	0x010a
        /*0c7a*/ 	.byte	0x3f
	.zero		1


	//   ....[152]....
        /*0c7c*/ 	.word	0x0000d4d0
        /*0c80*/ 	.word	0x000000ff
        /*0c84*/ 	.word	0x00037040
        /*0c88*/ 	.short	0x010a
        /*0c8a*/ 	.byte	0x1f
	.zero		1


	//   ....[153]....
        /*0c8c*/ 	.word	0x0000d5f0
        /*0c90*/ 	.word	0x000000ff
        /*0c94*/ 	.word	0x00037000
        /*0c98*/ 	.short	0x0101
        /*0c9a*/ 	.byte	0x1f
	.zero		1


	//   ....[154]....
        /*0c9c*/ 	.word	0x0000d6d0
        /*0ca0*/ 	.word	0x000000ff
        /*0ca4*/ 	.word	0x00037040
        /*0ca8*/ 	.short	0x010a
        /*0caa*/ 	.byte	0x04
	.zero		1


	//   ....[155]....
        /*0cac*/ 	.word	0x0000d790
        /*0cb0*/ 	.word	0x000000ff
        /*0cb4*/ 	.word	0x00037040
        /*0cb8*/ 	.short	0x010a
        /*0cba*/ 	.byte	0x05
	.zero		1


	//   ....[156]....
        /*0cbc*/ 	.word	0x0000d850
        /*0cc0*/ 	.word	0x000000ff
        /*0cc4*/ 	.word	0x00037040
        /*0cc8*/ 	.short	0x010a
        /*0cca*/ 	.byte	0x05
	.zero		1


	//   ....[157]....
        /*0ccc*/ 	.word	0x0000d910
        /*0cd0*/ 	.word	0x000000ff
        /*0cd4*/ 	.word	0x00037040
        /*0cd8*/ 	.short	0x010a
        /*0cda*/ 	.byte	0x05
	.zero		1


	//   ....[158]....
        /*0cdc*/ 	.word	0x0000d9d0
        /*0ce0*/ 	.word	0x000000ff
        /*0ce4*/ 	.word	0x00037040
        /*0ce8*/ 	.short	0x010a
        /*0cea*/ 	.byte	0x05
	.zero		1


	//   ....[159]....
        /*0cec*/ 	.word	0x0000da90
        /*0cf0*/ 	.word	0x000000ff
        /*0cf4*/ 	.word	0x00037040
        /*0cf8*/ 	.short	0x010a
        /*0cfa*/ 	.byte	0x05
	.zero		1


	//   ....[160]....
        /*0cfc*/ 	.word	0x0000db50
        /*0d00*/ 	.word	0x000000ff
        /*0d04*/ 	.word	0x00037040
        /*0d08*/ 	.short	0x010a
        /*0d0a*/ 	.byte	0x05
	.zero		1


	//   ....[161]....
        /*0d0c*/ 	.word	0x0000dc20
        /*0d10*/ 	.word	0x00000003
        /*0d14*/ 	.word	0x00037040
        /*0d18*/ 	.short	0x010a
        /*0d1a*/ 	.byte	0x3f
	.zero		1


	//   ....[162]....
        /*0d1c*/ 	.word	0x0000dc70
        /*0d20*/ 	.word	0x00000004
        /*0d24*/ 	.word	0x00037080
        /*0d28*/ 	.short	0x010a
        /*0d2a*/ 	.byte	0x3f
	.zero		1


	//   ....[163]....
        /*0d2c*/ 	.word	0x0000dcc0
        /*0d30*/ 	.word	0x0000002b
        /*0d34*/ 	.word	0x00037080
        /*0d38*/ 	.short	0x010a
        /*0d3a*/ 	.byte	0x3f
	.zero		1


	//   ....[164]....
        /*0d3c*/ 	.word	0x0000dd10
        /*0d40*/ 	.word	0x00000023
        /*0d44*/ 	.word	0x00037080
        /*0d48*/ 	.short	0x010a
        /*0d4a*/ 	.byte	0x3f
	.zero		1


	//   ....[165]....
        /*0d4c*/ 	.word	0x0000ddc0
        /*0d50*/ 	.word	0x00000006
        /*0d54*/ 	.word	0x000372b0
        /*0d58*/ 	.short	0x010a
        /*0d5a*/ 	.byte	0x3f
	.zero		1


	//   ....[166]....
        /*0d5c*/ 	.word	0x0000de20
        /*0d60*/ 	.word	0x00000003
        /*0d64*/ 	.word	0x00037000
        /*0d68*/ 	.short	0x010a
        /*0d6a*/ 	.byte	0x3f
	.zero		1


	//   ....[167]....
        /*0d6c*/ 	.word	0x0000de80
        /*0d70*/ 	.word	0x00000003
        /*0d74*/ 	.word	0x000372d8
        /*0d78*/ 	.short	0x010a
        /*0d7a*/ 	.byte	0x3f
	.zero		1


	//   ....[168]....
        /*0d7c*/ 	.word	0x0000dee0
        /*0d80*/ 	.word	0x00000004
        /*0d84*/ 	.word	0x00037000
        /*0d88*/ 	.short	0x010a
        /*0d8a*/ 	.byte	0x3f
	.zero		1


	//   ....[169]....
        /*0d8c*/ 	.word	0x0000df40
        /*0d90*/ 	.word	0x00000003
        /*0d94*/ 	.word	0x000372c0
        /*0d98*/ 	.short	0x010a
        /*0d9a*/ 	.byte	0x3f
	.zero		1


	//   ....[170]....
        /*0d9c*/ 	.word	0x0000df90
        /*0da0*/ 	.word	0x00000003
        /*0da4*/ 	.word	0x000372c0
        /*0da8*/ 	.short	0x010a
        /*0daa*/ 	.byte	0x3f
	.zero		1


	//   ....[171]....
        /*0dac*/ 	.word	0x0000dfe0
        /*0db0*/ 	.word	0x00000007
        /*0db4*/ 	.word	0x00037198
        /*0db8*/ 	.short	0x010a
        /*0dba*/ 	.byte	0x3f
	.zero		1


	//   ....[172]....
        /*0dbc*/ 	.word	0x0000e0b0
        /*0dc0*/ 	.word	0x00000003
        /*0dc4*/ 	.word	0x00037000
        /*0dc8*/ 	.short	0x010a
        /*0dca*/ 	.byte	0x3f
	.zero		1


	//   ....[173]....
        /*0dcc*/ 	.word	0x0000e2c0
        /*0dd0*/ 	.word	0x00000006
        /*0dd4*/ 	.word	0x00000000
        /*0dd8*/ 	.short	0x010a
        /*0dda*/ 	.byte	0x3f
	.zero		1


	//   ....[174]....
        /*0ddc*/ 	.word	0x0000e310
        /*0de0*/ 	.word	0x00000007
        /*0de4*/ 	.word	0x00000000
        /*0de8*/ 	.short	0x010a
        /*0dea*/ 	.byte	0x3f
	.zero		1


	//   ....[175]....
        /*0dec*/ 	.word	0x0000e360
        /*0df0*/ 	.word	0x00000006
        /*0df4*/ 	.word	0x00000000
        /*0df8*/ 	.short	0x010a
        /*0dfa*/ 	.byte	0x3f
	.zero		1


	//   ....[176]....
        /*0dfc*/ 	.word	0x0000e3b0
        /*0e00*/ 	.word	0x00000009
        /*0e04*/ 	.word	0x00000000
        /*0e08*/ 	.short	0x010a
        /*0e0a*/ 	.byte	0x3f
	.zero		1


	//   ....[177]....
        /*0e0c*/ 	.word	0x0000e400
        /*0e10*/ 	.word	0x00000006
        /*0e14*/ 	.word	0x00000000
        /*0e18*/ 	.short	0x010a
        /*0e1a*/ 	.byte	0x3f
	.zero		1


	//   ....[178]....
        /*0e1c*/ 	.word	0x0000e450
        /*0e20*/ 	.word	0x00000009
        /*0e24*/ 	.word	0x00000000
        /*0e28*/ 	.short	0x010a
        /*0e2a*/ 	.byte	0x3f
	.zero		1


	//   ....[179]....
        /*0e2c*/ 	.word	0x0000e4a0
        /*0e30*/ 	.word	0x00000006
        /*0e34*/ 	.word	0x00000000
        /*0e38*/ 	.short	0x010a
        /*0e3a*/ 	.byte	0x3f
	.zero		1


	//   ....[180]....
        /*0e3c*/ 	.word	0x0000e4f0
        /*0e40*/ 	.word	0x00000009
        /*0e44*/ 	.word	0x00000000
        /*0e48*/ 	.short	0x010a
        /*0e4a*/ 	.byte	0x3f
	.zero		1


	//   ....[181]....
        /*0e4c*/ 	.word	0x0000e540
        /*0e50*/ 	.word	0x00000006
        /*0e54*/ 	.word	0x00000000
        /*0e58*/ 	.short	0x010a
        /*0e5a*/ 	.byte	0x3f
	.zero		1


	//   ....[182]....
        /*0e5c*/ 	.word	0x0000e590
        /*0e60*/ 	.word	0x00000009
        /*0e64*/ 	.word	0x00000000
        /*0e68*/ 	.short	0x010a
        /*0e6a*/ 	.byte	0x3f
	.zero		1


	//   ....[183]....
        /*0e6c*/ 	.word	0x0000e5e0
        /*0e70*/ 	.word	0x00000006
        /*0e74*/ 	.word	0x00000000
        /*0e78*/ 	.short	0x010a
        /*0e7a*/ 	.byte	0x3f
	.zero		1


	//   ....[184]....
        /*0e7c*/ 	.word	0x0000e630
        /*0e80*/ 	.word	0x00000009
        /*0e84*/ 	.word	0x00000000
        /*0e88*/ 	.short	0x010a
        /*0e8a*/ 	.byte	0x3f
	.zero		1


	//   ....[185]....
        /*0e8c*/ 	.word	0x0000e680
        /*0e90*/ 	.word	0x00000006
        /*0e94*/ 	.word	0x00000000
        /*0e98*/ 	.short	0x010a
        /*0e9a*/ 	.byte	0x3f
	.zero		1


	//   ....[186]....
        /*0e9c*/ 	.word	0x0000e6d0
        /*0ea0*/ 	.word	0x00000009
        /*0ea4*/ 	.word	0x00000000
        /*0ea8*/ 	.short	0x010a
        /*0eaa*/ 	.byte	0x3f
	.zero		1


	//   ....[187]....
        /*0eac*/ 	.word	0x0000e720
        /*0eb0*/ 	.word	0x00000006
        /*0eb4*/ 	.word	0x00000000
        /*0eb8*/ 	.short	0x010a
        /*0eba*/ 	.byte	0x3f
	.zero		1


	//   ....[188]....
        /*0ebc*/ 	.word	0x0000e770
        /*0ec0*/ 	.word	0x00000009
        /*0ec4*/ 	.word	0x00000000
        /*0ec8*/ 	.short	0x010a
        /*0eca*/ 	.byte	0x3f
	.zero		1


	//   ....[189]....
        /*0ecc*/ 	.word	0x0000e7c0
        /*0ed0*/ 	.word	0x00000006
        /*0ed4*/ 	.word	0x00000000
        /*0ed8*/ 	.short	0x010a
        /*0eda*/ 	.byte	0x3f
	.zero		1


	//   ....[190]....
        /*0edc*/ 	.word	0x0000e810
        /*0ee0*/ 	.word	0x00000009
        /*0ee4*/ 	.word	0x00000000
        /*0ee8*/ 	.short	0x010a
        /*0eea*/ 	.byte	0x3f
	.zero		1


	//   ....[191]....
        /*0eec*/ 	.word	0x0000e860
        /*0ef0*/ 	.word	0x00000006
        /*0ef4*/ 	.word	0x00000000
        /*0ef8*/ 	.short	0x010a
        /*0efa*/ 	.byte	0x3f
	.zero		1


	//   ....[192]....
        /*0efc*/ 	.word	0x0000e8b0
        /*0f00*/ 	.word	0x00000009
        /*0f04*/ 	.word	0x00000000
        /*0f08*/ 	.short	0x010a
        /*0f0a*/ 	.byte	0x3f
	.zero		1


	//   ....[193]....
        /*0f0c*/ 	.word	0x0000e900
        /*0f10*/ 	.word	0x00000006
        /*0f14*/ 	.word	0x00000000
        /*0f18*/ 	.short	0x010a
        /*0f1a*/ 	.byte	0x3f
	.zero		1


	//   ....[194]....
        /*0f1c*/ 	.word	0x0000e950
        /*0f20*/ 	.word	0x00000009
        /*0f24*/ 	.word	0x00000000
        /*0f28*/ 	.short	0x010a
        /*0f2a*/ 	.byte	0x3f
	.zero		1


	//   ....[195]....
        /*0f2c*/ 	.word	0x0000e9a0
        /*0f30*/ 	.word	0x00000006
        /*0f34*/ 	.word	0x00000000
        /*0f38*/ 	.short	0x010a
        /*0f3a*/ 	.byte	0x3f
	.zero		1


	//   ....[196]....
        /*0f3c*/ 	.word	0x0000e9f0
        /*0f40*/ 	.word	0x00000009
        /*0f44*/ 	.word	0x00000000
        /*0f48*/ 	.short	0x010a
        /*0f4a*/ 	.byte	0x3f
	.zero		1


	//   ....[197]....
        /*0f4c*/ 	.word	0x0000ea40
        /*0f50*/ 	.word	0x00000006
        /*0f54*/ 	.word	0x00000000
        /*0f58*/ 	.short	0x010a
        /*0f5a*/ 	.byte	0x3f
	.zero		1


	//   ....[198]....
        /*0f5c*/ 	.word	0x0000ea90
        /*0f60*/ 	.word	0x00000009
        /*0f64*/ 	.word	0x00000000
        /*0f68*/ 	.short	0x010a
        /*0f6a*/ 	.byte	0x3f
	.zero		1


	//   ....[199]....
        /*0f6c*/ 	.word	0x0000eae0
        /*0f70*/ 	.word	0x00000006
        /*0f74*/ 	.word	0x00000000
        /*0f78*/ 	.short	0x010a
        /*0f7a*/ 	.byte	0x3f
	.zero		1


	//   ....[200]....
        /*0f7c*/ 	.word	0x0000eb30
        /*0f80*/ 	.word	0x00000009
        /*0f84*/ 	.word	0x00000000
        /*0f88*/ 	.short	0x010a
        /*0f8a*/ 	.byte	0x3f
	.zero		1


	//   ....[201]....
        /*0f8c*/ 	.word	0x0000eb80
        /*0f90*/ 	.word	0x00000006
        /*0f94*/ 	.word	0x00000000
        /*0f98*/ 	.short	0x010a
        /*0f9a*/ 	.byte	0x3f
	.zero		1


	//   ....[202]....
        /*0f9c*/ 	.word	0x0000ebd0
        /*0fa0*/ 	.word	0x00000009
        /*0fa4*/ 	.word	0x00000000
        /*0fa8*/ 	.short	0x010a
        /*0faa*/ 	.byte	0x3f
	.zero		1


	//   ....[203]....
        /*0fac*/ 	.word	0x0000ec20
        /*0fb0*/ 	.word	0x00000006
        /*0fb4*/ 	.word	0x00000000
        /*0fb8*/ 	.short	0x010a
        /*0fba*/ 	.byte	0x3f
	.zero		1


	//   ....[204]....
        /*0fbc*/ 	.word	0x0000ec70
        /*0fc0*/ 	.word	0x00000009
        /*0fc4*/ 	.word	0x00000000
        /*0fc8*/ 	.short	0x010a
        /*0fca*/ 	.byte	0x3f
	.zero		1


	//   ....[205]....
        /*0fcc*/ 	.word	0x0000ecc0
        /*0fd0*/ 	.word	0x0000000a
        /*0fd4*/ 	.word	0x00000000
        /*0fd8*/ 	.short	0x010a
        /*0fda*/ 	.byte	0x3f
	.zero		1


	//   ....[206]....
        /*0fdc*/ 	.word	0x0000ed10
        /*0fe0*/ 	.word	0x0000000b
        /*0fe4*/ 	.word	0x00000000
        /*0fe8*/ 	.short	0x010a
        /*0fea*/ 	.byte	0x3f
	.zero		1


	//   ....[207]....
        /*0fec*/ 	.word	0x0000ed70
        /*0ff0*/ 	.word	0x00000003
        /*0ff4*/ 	.word	0x00037040
        /*0ff8*/ 	.short	0x010a
        /*0ffa*/ 	.byte	0x3f
	.zero		1


	//   ....[208]....
        /*0ffc*/ 	.word	0x0000edd0
        /*1000*/ 	.word	0x00000003
        /*1004*/ 	.word	0x00037040
        /*1008*/ 	.short	0x010a
        /*100a*/ 	.byte	0x3f
	.zero		1


	//   ....[209]....
        /*100c*/ 	.word	0x0000ee30
        /*1010*/ 	.word	0x00000003
        /*1014*/ 	.word	0x00037040
        /*1018*/ 	.short	0x010a
        /*101a*/ 	.byte	0x3f
	.zero		1


	//   ....[210]....
        /*101c*/ 	.word	0x0000ee90
        /*1020*/ 	.word	0x00000003
        /*1024*/ 	.word	0x00037040
        /*1028*/ 	.short	0x010a
        /*102a*/ 	.byte	0x3f
	.zero		1


	//   ....[211]....
        /*102c*/ 	.word	0x0000eef0
        /*1030*/ 	.word	0x00000003
        /*1034*/ 	.word	0x00037040
        /*1038*/ 	.short	0x010a
        /*103a*/ 	.byte	0x3f
	.zero		1


	//   ....[212]....
        /*103c*/ 	.word	0x0000ef50
        /*1040*/ 	.word	0x00000003
        /*1044*/ 	.word	0x00037040
        /*1048*/ 	.short	0x010a
        /*104a*/ 	.byte	0x3f
	.zero		1


	//   ....[213]....
        /*104c*/ 	.word	0x0000efb0
        /*1050*/ 	.word	0x00000003
        /*1054*/ 	.word	0x00037040
        /*1058*/ 	.short	0x010a
        /*105a*/ 	.byte	0x3f
	.zero		1


	//   ....[214]....
        /*105c*/ 	.word	0x0000f010
        /*1060*/ 	.word	0x00000003
        /*1064*/ 	.word	0x00037040
        /*1068*/ 	.short	0x010a
        /*106a*/ 	.byte	0x3f
	.zero		1


	//----- nvinfo : EIATTR_NUM_MBARRIERS
	.align		4
.L_280:
        /*106c*/ 	.byte	0x03, 0x38
        /*106e*/ 	.short	0x005c


	//----- nvinfo : EIATTR_EXIT_INSTR_OFFSETS
	.align		4
        /*1070*/ 	.byte	0x04, 0x1c
        /*1072*/ 	.short	(.L_282 - .L_281)


	//   ....[0]....
.L_281:
        /*1074*/ 	.word	0x00002f10


	//   ....[1]....
        /*1078*/ 	.word	0x00002ff0


	//   ....[2]....
        /*107c*/ 	.word	0x000071f0


	//   ....[3]....
        /*1080*/ 	.word	0x00007280


	//   ....[4]....
        /*1084*/ 	.word	0x000086c0


	//   ....[5]....
        /*1088*/ 	.word	0x0000b820


	//   ....[6]....
        /*108c*/ 	.word	0x0000dc50


	//----- nvinfo : EIATTR_MAX_THREADS
	.align		4
.L_282:
        /*1090*/ 	.byte	0x04, 0x05
        /*1092*/ 	.short	(.L_284 - .L_283)
.L_283:
        /*1094*/ 	.word	0x00000180
        /*1098*/ 	.word	0x00000001
        /*109c*/ 	.word	0x00000001


	//----- nvinfo : EIATTR_CRS_STACK_SIZE
	.align		4
.L_284:
        /*10a0*/ 	.byte	0x04, 0x1e
        /*10a2*/ 	.short	(.L_286 - .L_285)
.L_285:
        /*10a4*/ 	.word	0x00000000


	//----- nvinfo : EIATTR_CBANK_PARAM_SIZE
	.align		4
.L_286:
        /*10a8*/ 	.byte	0x03, 0x19
        /*10aa*/ 	.short	0x09f0


	//----- nvinfo : EIATTR_PARAM_CBANK
	.align		4
        /*10ac*/ 	.byte	0x04, 0x0a
        /*10ae*/ 	.short	(.L_288 - .L_287)
	.align		4
.L_287:
        /*10b0*/ 	.word	index@(.nv.constant0._ZN7cutlass13device_kernelINS_4gemm6kernel13GemmUniversalINS1_17GroupProblemShapeIN4cute5tupleIJiiiEEEEENS1_10collective13CollectiveMmaINS1_49MainloopSm90ArrayTmaGmmaWarpSpecializedMixedInputILi35ENS6_IJNS5_1CILi1EEESD_SD_EEENS1_43KernelPtrArrayTmaWarpSpecializedCooperativeEEENS6_IJNSC_ILi128EEENSC_ILi16EEENSC_ILi64EEEEEENS6_IJNS_15integer_subbyteILi4ELb1EEEEEEPNS5_6LayoutINS6_IJNS6_IJNS6_IJNS6_IJNSC_ILi8EEENSC_ILi2EEEEEESD_EEEiEEENS6_IJNS6_IJNS6_IJSQ_NSC_ILi4EEESQ_EEESD_EEEiEEENS6_IJSD_SD_EEEEEENS6_IJNS6_IJNS6_IJNS6_IJNSC_ILi32EEESD_EEENSC_ILi0EEEEEENSC_ILi256EEEEEENS6_IJNS6_IJNS6_IJSU_SP_SQ_EEES12_EEEiEEENS6_IJS12_S12_EEEEEEEENS_10bfloat16_tEPNS6_IJlSD_S12_EEENS5_8TiledMMAINS5_8MMA_AtomIJNS5_4SM904GMMA27MMA_64x16x16_F32BF16BF16_RSILNS1J_5MajorE0ELS1L_0ELNS1J_7ScaleInE1ELS1M_1EEEEEENSO_INS6_IJSQ_SD_SD_EEENS6_IJSD_S12_S12_EEEEENS6_IJNS5_10UnderscoreES1S_S1S_EEEEENS5_13SM90_TMA_LOADENS5_14ComposedLayoutINS5_7SwizzleILi1ELi4ELi3EEENS5_18smem_ptr_flag_bitsILi4EEENSO_INS6_IJSP_SJ_EEENS6_IJSJ_SD_EEEEEEENS5_9Copy_AtomIJNS5_39AutoVectorizingCopyWithAssumedAlignmentILi128EEESM_EEENS5_8identityES1V_NS1W_INS1X_ILi3ELi4ELi3EEENS1Z_ILi16EEES23_EEvS29_EENS_8epilogue10collective18CollectiveEpilogueINS2E_30Sm90PtrArrayTmaWarpSpecializedILi2ELi1ELi8ELb1ELb0ELi2EEEJSK_NS6_IJSH_SI_EEENS_6half_tEPNS6_IJSD_lS12_EEES2K_S2M_NS2E_6fusion15FusionCallbacksIS2I_NS2N_17LinearCombinationIS2K_fS2K_fLNS_15FloatRoundStyleE2EEESK_S2J_JEEES1V_NS1W_IS2A_S2B_NSO_INS6_IJSJ_SP_EEENS6_IJSD_SJ_EEEEEEENS5_17SM75_U16x8_LDSM_TENS5_14SM90_TMA_STOREES2W_NS5_17SM90_U16x8_STSM_TENS25_IJNS5_17SM90_U32x4_STSM_NES2K_EEEvEEEvvEEEEvNT_6ParamsE)
        /*10b4*/ 	.short	0x0210
        /*10b6*/ 	.short	0x09f0


	//----- nvinfo : EIATTR_SW_WAR
	.align		4
.L_288:
        /*10b8*/ 	.byte	0x04, 0x36
        /*10ba*/ 	.short	(.L_290 - .L_289)
.L_289:
        /*10bc*/ 	.word	0x00000008
.L_290:


//--------------------- .nv.info._ZN7cutlass13device_kernelINS_4gemm6kernel13GemmUniversalIN4cute5tupleIJiiiEEENS1_10collective13CollectiveMmaINS1_34MainloopSm90TmaGmmaWarpSpecializedILi12ENS5_IJNS4_1CILi1EEESB_SB_EEENS1_35KernelTmaWarpSpecializedCooperativeEEENS5_IJNSA_ILi128EEENSA_ILi16EEENSA_ILi64EEEEEENS_10bfloat16_tENS5_IJlSB_lEEESJ_SK_NS4_8TiledMMAINS4_8MMA_AtomIJNS4_4SM904GMMA27MMA_64x16x16_F32BF16BF16_SSILNSO_5MajorE0ELSQ_0ELNSO_7ScaleInE1ELSR_1EEEEEENS4_6LayoutINS5_IJNSA_ILi2EEESB_SB_EEENS5_IJSB_NSA_ILi0EEESX_EEEEENS5_IJNS4_10UnderscoreES10_S10_EEEEENS4_13SM90_TMA_LOADENS4_14ComposedLayoutINS4_7SwizzleILi3ELi4ELi3EEENS4_18smem_ptr_flag_bitsILi16EEENSU_INS5_IJNSA_ILi8EEESH_EEENS5_IJSH_SB_EEEEEEEvNS4_8identityES13_S1D_vS1E_EENS_8epilogue10collective6detail29Sm90TmaWarpSpecializedAdapterINS1H_15DefaultEpilogueINS_6half_tESK_SK_NS1G_6thread17LinearCombinationIS1L_Li1EffLNS1M_9ScaleType4KindE0ELNS_15FloatRoundStyleE2ES1L_EENS1_15EpilogueDefaultEEEEEvvEEEEvNT_6ParamsE --------------------------
	.section	.nv.info._ZN7cutlass13device_kernelINS_4gemm6kernel13GemmUniversalIN4cute5tupleIJiiiEEENS1_10collective13CollectiveMmaINS1_34MainloopSm90TmaGmmaWarpSpecializedILi12ENS5_IJNS4_1CILi1EEESB_SB_EEENS1_35KernelTmaWarpSpecializedCooperativeEEENS5_IJNSA_ILi128EEENSA_ILi16EEENSA_ILi64EEEEEENS_10bfloat16_tENS5_IJlSB_lEEESJ_SK_NS4_8TiledMMAINS4_8MMA_AtomIJNS4_4SM904GMMA27MMA_64x16x16_F32BF16BF16_SSILNSO_5MajorE0ELSQ_0ELNSO_7ScaleInE1ELSR_1EEEEEENS4_6LayoutINS5_IJNSA_ILi2EEESB_SB_EEENS5_IJSB_NSA_ILi0EEESX_EEEEENS5_IJNS4_10UnderscoreES10_S10_EEEEENS4_13SM90_TMA_LOADENS4_14ComposedLayoutINS4_7SwizzleILi3ELi4ELi3EEENS4_18smem_ptr_flag_bitsILi16EEENSU_INS5_IJNSA_ILi8EEESH_EEENS5_IJSH_SB_EEEEEEEvNS4_8identityES13_S1D_vS1E_EENS_8epilogue10collective6detail29Sm90TmaWarpSpecializedAdapterINS1H_15DefaultEpilogueINS_6half_tESK_SK_NS1G_6thread17LinearCombinationIS1L_Li1EffLNS1M_9ScaleType4KindE0ELNS_15FloatRoundStyleE2ES1L_EENS1_15EpilogueDefaultEEEEEvvEEEEvNT_6ParamsE,"",@"SHT_CUDA_INFO"
	.sectionflags	@""
	.align	4


	//----- nvinfo : EIATTR_CUDA_API_VERSION
	.align		4
        /*0000*/ 	.byte	0x04, 0x37
        /*0002*/ 	.short	(.L_292 - .L_291)
.L_291:
        /*0004*/ 	.word	0x00000082


	//----- nvinfo : EIATTR_KPARAM_INFO
	.align		4
.L_292:
        /*0008*/ 	.byte	0x04, 0x17
        /*000a*/ 	.short	(.L_294 - .L_293)
.L_293:
        /*000c*/ 	.word	0x00000000
        /*0010*/ 	.short	0x0000
        /*0012*/ 	.short	0x0070
        /*0014*/ 	.byte	0x00, 0xf0, 0x01, 0x10


	//----- nvinfo : EIATTR_SPARSE_MMA_MASK
	.align		4
.L_294:
        /*0018*/ 	.byte	0x03, 0x50
        /*001a*/ 	.short	0x0000


	//----- nvinfo : EIATTR_MAXREG_COUNT
	.align		4
        /*001c*/ 	.byte	0x03, 0x1b
        /*001e*/ 	.short	0x00a8


	//----- nvinfo : EIATTR_NUM_BARRIERS
	.align		4
        /*0020*/ 	.byte	0x02, 0x4c
        /*0022*/ 	.byte	0x01
	.zero		1


	//----- nvinfo : EIATTR_EXTERNS
	.align		4
        /*0024*/ 	.byte	0x04, 0x0f
        /*0026*/ 	.short	(.L_296 - .L_295)


	//   ....[0]....
	.align		4
.L_295:
        /*0028*/ 	.word	index@(__assertfail)


	//----- nvinfo : EIATTR_MERCURY_ISA_VERSION
	.align		4
.L_296:
        /*002c*/ 	.byte	0x03, 0x5f
        /*002e*/ 	.short	0x0101


	//----- nvinfo : EIATTR_INT_WARP_WIDE_INSTR_OFFSETS
	.align		4
        /*0030*/ 	.byte	0x04, 0x31
        /*0032*/ 	.short	(.L_298 - .L_297)


	//   ....[0]....
.L_297:
        /*0034*/ 	.word	0x000004e0


	//   ....[1]....
        /*0038*/ 	.word	0x00000510


	//   ....[2]....
        /*003c*/ 	.word	0x000005f0


	//----- nvinfo : EIATTR_COOP_GROUP_MASK_REGIDS
	.align		4
.L_298:
        /*0040*/ 	.byte	0x04, 0x29
        /*0042*/ 	.short	(.L_300 - .L_299)


	//   ....[0]....
.L_299:
        /*0044*/ 	.word	0xffffffff


	//   ....[1]....
        /*0048*/ 	.word	0xffffffff


	//   ....[2]....
        /*004c*/ 	.word	0xffffffff


	//   ....[3]....
        /*0050*/ 	.word	0xffffffff


	//   ....[4]....
        /*0054*/ 	.word	0xffffffff


	//----- nvinfo : EIATTR_COOP_GROUP_INSTR_OFFSETS
	.align		4
.L_300:
        /*0058*/ 	.byte	0x04, 0x28
        /*005a*/ 	.short	(.L_302 - .L_301)


	//   ....[0]....
.L_301:
        /*005c*/ 	.word	0x00000060


	//   ....[1]....
        /*0060*/ 	.word	0x00000070


	//   ....[2]....
        /*0064*/ 	.word	0x00000130


	//   ....[3]....
        /*0068*/ 	.word	0x000003f0


	//   ....[4]....
        /*006c*/ 	.word	0x000010b0


	//----- nvinfo : EIATTR_REG_RECONFIG
	.align		4
.L_302:
        /*0070*/ 	.byte	0x01, 0x54
	.zero		2


	//----- nvinfo : EIATTR_SYSCALL_OFFSETS
	.align		4
        /*0074*/ 	.byte	0x04, 0x46
        /*0076*/ 	.short	(.L_304 - .L_303)


	//   ....[0]....
.L_303:
        /*0078*/ 	.word	0x00001270


	//----- nvinfo : EIATTR_MBARRIER_INSTR_OFFSETS
	.align		4
.L_304:
        /*007c*/ 	.byte	0x04, 0x39
        /*007e*/ 	.short	(.L_306 - .L_305)


	//   ....[0]....
.L_305:
        /*0080*/ 	.word	0x00000250
        /*0084*/ 	.word	0x000000ff
        /*0088*/ 	.word	0x00000000
        /*008c*/ 	.short	0x0100
        /*008e*/ 	.byte	0x08
	.zero		1


	//   ....[1]....
        /*0090*/ 	.word	0x00000260
        /*0094*/ 	.word	0x000000ff
        /*0098*/ 	.word	0x00000060
        /*009c*/ 	.short	0x0100
        /*009e*/ 	.byte	0x08
	.zero		1


	//   ....[2]....
        /*00a0*/ 	.word	0x00000270
        /*00a4*/ 	.word	0x000000ff
        /*00a8*/ 	.word	0x00000008
        /*00ac*/ 	.short	0x0100
        /*00ae*/ 	.byte	0x08
	.zero		1


	//   ....[3]....
        /*00b0*/ 	.word	0x00000280
        /*00b4*/ 	.word	0x000000ff
        /*00b8*/ 	.word	0x00000068
        /*00bc*/ 	.short	0x0100
        /*00be*/ 	.byte	0x08
	.zero		1


	//   ....[4]....
        /*00c0*/ 	.word	0x00000290
        /*00c4*/ 	.word	0x000000ff
        /*00c8*/ 	.word	0x00000010
        /*00cc*/ 	.short	0x0100
        /*00ce*/ 	.byte	0x08
	.zero		1


	//   ....[5]....
        /*00d0*/ 	.word	0x000002a0
        /*00d4*/ 	.word	0x000000ff
        /*00d8*/ 	.word	0x00000070
        /*00dc*/ 	.short	0x0100
        /*00de*/ 	.byte	0x08
	.zero		1


	//   ....[6]....
        /*00e0*/ 	.word	0x000002b0
        /*00e4*/ 	.word	0x000000ff
        /*00e8*/ 	.word	0x00000018
        /*00ec*/ 	.short	0x0100
        /*00ee*/ 	.byte	0x08
	.zero		1


	//   ....[7]....
        /*00f0*/ 	.word	0x000002c0
        /*00f4*/ 	.word	0x000000ff
        /*00f8*/ 	.word	0x00000078
        /*00fc*/ 	.short	0x0100
        /*00fe*/ 	.byte	0x08
	.zero		1


	//   ....[8]....
        /*0100*/ 	.word	0x000002d0
        /*0104*/ 	.word	0x000000ff
        /*0108*/ 	.word	0x00000020
        /*010c*/ 	.short	0x0100
        /*010e*/ 	.byte	0x08
	.zero		1


	//   ....[9]....
        /*0110*/ 	.word	0x000002e0
        /*0114*/ 	.word	0x000000ff
        /*0118*/ 	.word	0x00000080
        /*011c*/ 	.short	0x0100
        /*011e*/ 	.byte	0x08
	.zero		1


	//   ....[10]....
        /*0120*/ 	.word	0x000002f0
        /*0124*/ 	.word	0x000000ff
        /*0128*/ 	.word	0x00000028
        /*012c*/ 	.short	0x0100
        /*012e*/ 	.byte	0x08
	.zero		1


	//   ....[11]....
        /*0130*/ 	.word	0x00000300
        /*0134*/ 	.word	0x000000ff
        /*0138*/ 	.word	0x00000088
        /*013c*/ 	.short	0x0100
        /*013e*/ 	.byte	0x08
	.zero		1


	//   ....[12]....
        /*0140*/ 	.word	0x00000310
        /*0144*/ 	.word	0x000000ff
        /*0148*/ 	.word	0x00000030
        /*014c*/ 	.short	0x0100
        /*014e*/ 	.byte	0x08
	.zero		1


	//   ....[13]....
        /*0150*/ 	.word	0x00000320
        /*0154*/ 	.word	0x000000ff
        /*0158*/ 	.word	0x00000090
        /*015c*/ 	.short	0x0100
        /*015e*/ 	.byte	0x08
	.zero		1


	//   ....[14]....
        /*0160*/ 	.word	0x00000330
        /*0164*/ 	.word	0x000000ff
        /*0168*/ 	.word	0x00000038
        /*016c*/ 	.short	0x0100
        /*016e*/ 	.byte	0x08
	.zero		1


	//   ....[15]....
        /*0170*/ 	.word	0x00000340
        /*0174*/ 	.word	0x000000ff
        /*0178*/ 	.word	0x00000098
        /*017c*/ 	.short	0x0100
        /*017e*/ 	.byte	0x08
	.zero		1


	//   ....[16]....
        /*0180*/ 	.word	0x00000350
        /*0184*/ 	.word	0x000000ff
        /*0188*/ 	.word	0x00000040
        /*018c*/ 	.short	0x0100
        /*018e*/ 	.byte	0x08
	.zero		1


	//   ....[17]....
        /*0190*/ 	.word	0x00000360
        /*0194*/ 	.word	0x000000ff
        /*0198*/ 	.word	0x000000a0
        /*019c*/ 	.short	0x0100
        /*019e*/ 	.byte	0x08
	.zero		1


	//   ....[18]....
        /*01a0*/ 	.word	0x00000370
        /*01a4*/ 	.word	0x000000ff
        /*01a8*/ 	.word	0x00000048
        /*01ac*/ 	.short	0x0100
        /*01ae*/ 	.byte	0x08
	.zero		1


	//   ....[19]....
        /*01b0*/ 	.word	0x00000380
        /*01b4*/ 	.word	0x000000ff
        /*01b8*/ 	.word	0x000000a8
        /*01bc*/ 	.short	0x0100
        /*01be*/ 	.byte	0x08
	.zero		1


	//   ....[20]....
        /*01c0*/ 	.word	0x00000390
        /*01c4*/ 	.word	0x000000ff
        /*01c8*/ 	.word	0x00000050
        /*01cc*/ 	.short	0x0100
        /*01ce*/ 	.byte	0x08
	.zero		1


	//   ....[21]....
        /*01d0*/ 	.word	0x000003a0
        /*01d4*/ 	.word	0x000000ff
        /*01d8*/ 	.word	0x000000b0
        /*01dc*/ 	.short	0x0100
        /*01de*/ 	.byte	0x08
	.zero		1


	//   ....[22]....
        /*01e0*/ 	.word	0x000003b0
        /*01e4*/ 	.word	0x000000ff
        /*01e8*/ 	.word	0x00000058
        /*01ec*/ 	.short	0x0100
        /*01ee*/ 	.byte	0x08
	.zero		1


	//   ....[23]....
        /*01f0*/ 	.word	0x000003c0
        /*01f4*/ 	.word	0x000000ff
        /*01f8*/ 	.word	0x000000b8
        /*01fc*/ 	.short	0x0100
        /*01fe*/ 	.byte	0x08
	.zero		1


	//   ....[24]....
        /*0200*/ 	.word	0x00000660
        /*0204*/ 	.word	0x000000ff
        /*0208*/ 	.word	0x000000d0
        /*020c*/ 	.short	0x0100
        /*020e*/ 	.byte	0x06
	.zero		1


	//   ....[25]....
        /*0210*/ 	.word	0x000006c0
        /*0214*/ 	.word	0x000000ff
        /*0218*/ 	.word	0x000000d8
        /*021c*/ 	.short	0x0100
        /*021e*/ 	.byte	0x06
	.zero		1


	//   ....[26]....
        /*0220*/ 	.word	0x000012f0
        /*0224*/ 	.word	0x00000003
        /*0228*/ 	.word	0x00000000
        /*022c*/ 	.short	0x010a
        /*022e*/ 	.byte	0x3f
	.zero		1


	//   ....[27]....
        /*0230*/ 	.word	0x00001330
        /*0234*/ 	.word	0x00000003
        /*0238*/ 	.word	0x00000000
        /*023c*/ 	.short	0x010a
        /*023e*/ 	.byte	0x3f
	.zero		1


	//   ....[28]....
        /*0240*/ 	.word	0x000016d0
        /*0244*/ 	.word	0x000000ff
        /*0248*/ 	.word	0x00000000
        /*024c*/ 	.short	0x010a
        /*024e*/ 	.byte	0x08
	.zero		1


	//   ....[29]....
        /*0250*/ 	.word	0x00001710
        /*0254*/ 	.word	0x000000ff
        /*0258*/ 	.word	0x00000000
        /*025c*/ 	.short	0x010a
        /*025e*/ 	.byte	0x08
	.zero		1


	//   ....[30]....
        /*0260*/ 	.word	0x00001970
        /*0264*/ 	.word	0x000000ff
        /*0268*/ 	.word	0x00000000
        /*026c*/ 	.short	0x0101
        /*026e*/ 	.byte	0x08
	.zero		1


	//   ....[31]....
        /*0270*/ 	.word	0x00001b70
        /*0274*/ 	.word	0x000000ff
        /*0278*/ 	.word	0x00000000
        /*027c*/ 	.short	0x0101
        /*027e*/ 	.byte	0x06
	.zero		1


	//   ....[32]....
        /*0280*/ 	.word	0x00003940
        /*0284*/ 	.word	0x0000000d
        /*0288*/ 	.word	0x00000060
        /*028c*/ 	.short	0x010a
        /*028e*/ 	.byte	0x3f
	.zero		1


	//   ....[33]....
        /*0290*/ 	.word	0x00003cd0
        /*0294*/ 	.word	0x00000005
        /*0298*/ 	.word	0x000000d8
        /*029c*/ 	.short	0x0101
        /*029e*/ 	.byte	0x3f
	.zero		1


	//   ....[34]....
        /*02a0*/ 	.word	0x00004400
        /*02a4*/ 	.word	0x00000005
        /*02a8*/ 	.word	0x00000000
        /*02ac*/ 	.short	0x010a
        /*02ae*/ 	.byte	0x3f
	.zero		1


	//   ....[35]....
        /*02b0*/ 	.word	0x00004480
        /*02b4*/ 	.word	0x00000007
        /*02b8*/ 	.word	0x00000000
        /*02bc*/ 	.short	0x010a
        /*02be*/ 	.byte	0x3f
	.zero		1


	//   ....[36]....
        /*02c0*/ 	.word	0x00004510
        /*02c4*/ 	.word	0x00000006
        /*02c8*/ 	.word	0x00000000
        /*02cc*/ 	.short	0x010a
        /*02ce*/ 	.byte	0x3f
	.zero		1


	//   ....[37]....
        /*02d0*/ 	.word	0x000045a0
        /*02d4*/ 	.word	0x00000009
        /*02d8*/ 	.word	0x00000000
        /*02dc*/ 	.short	0x010a
        /*02de*/ 	.byte	0x3f
	.zero		1


	//   ....[38]....
        /*02e0*/ 	.word	0x00004630
        /*02e4*/ 	.word	0x00000006
        /*02e8*/ 	.word	0x00000000
        /*02ec*/ 	.short	0x010a
        /*02ee*/ 	.byte	0x3f
	.zero		1


	//   ....[39]....
        /*02f0*/ 	.word	0x000046c0
        /*02f4*/ 	.word	0x00000009
        /*02f8*/ 	.word	0x00000000
        /*02fc*/ 	.short	0x010a
        /*02fe*/ 	.byte	0x3f
	.zero		1


	//   ....[40]....
        /*0300*/ 	.word	0x00004750
        /*0304*/ 	.word	0x00000006
        /*0308*/ 	.word	0x00000000
        /*030c*/ 	.short	0x010a
        /*030e*/ 	.byte	0x3f
	.zero		1


	//   ....[41]....
        /*0310*/ 	.word	0x000047e0
        /*0314*/ 	.word	0x00000009
        /*0318*/ 	.word	0x00000000
        /*031c*/ 	.short	0x010a
        /*031e*/ 	.byte	0x3f
	.zero		1


	//   ....[42]....
        /*0320*/ 	.word	0x00004870
        /*0324*/ 	.word	0x00000006
        /*0328*/ 	.word	0x00000000
        /*032c*/ 	.short	0x010a
        /*032e*/ 	.byte	0x3f
	.zero		1


	//   ....[43]....
        /*0330*/ 	.word	0x00004900
        /*0334*/ 	.word	0x00000009
        /*0338*/ 	.word	0x00000000
        /*033c*/ 	.short	0x010a
        /*033e*/ 	.byte	0x3f
	.zero		1


	//   ....[44]....
        /*0340*/ 	.word	0x00004990
        /*0344*/ 	.word	0x00000006
        /*0348*/ 	.word	0x00000000
        /*034c*/ 	.short	0x010a
        /*034e*/ 	.byte	0x3f
	.zero		1


	//   ....[45]....
        /*0350*/ 	.word	0x00004a20
        /*0354*/ 	.word	0x00000003
        /*0358*/ 	.word	0x00000000
        /*035c*/ 	.short	0x010a
        /*035e*/ 	.byte	0x3f
	.zero		1


	//   ....[46]....
        /*0360*/ 	.word	0x00004a80
        /*0364*/ 	.word	0x00000003
        /*0368*/ 	.word	0x00000000
        /*036c*/ 	.short	0x010a
        /*036e*/ 	.byte	0x3f
	.zero		1


	//   ....[47]....
        /*0370*/ 	.word	0x00004ae0
        /*0374*/ 	.word	0x00000003
        /*0378*/ 	.word	0x00000000
        /*037c*/ 	.short	0x010a
        /*037e*/ 	.byte	0x3f
	.zero		1


	//   ....[48]....
        /*0380*/ 	.word	0x00004bb0
        /*0384*/ 	.word	0x0000000d
        /*0388*/ 	.word	0x00000060
        /*038c*/ 	.short	0x010a
        /*038e*/ 	.byte	0x3f
	.zero		1


	//   ....[49]....
        /*0390*/ 	.word	0x00004c80
        /*0394*/ 	.word	0x00000005
        /*0398*/ 	.word	0x00000000
        /*039c*/ 	.short	0x010a
        /*039e*/ 	.byte	0x3f
	.zero		1


	//   ....[50]....
        /*03a0*/ 	.word	0x00004cd0
        /*03a4*/ 	.word	0x00000007
        /*03a8*/ 	.word	0x00000000
        /*03ac*/ 	.short	0x010a
        /*03ae*/ 	.byte	0x3f
	.zero		1


	//   ....[51]....
        /*03b0*/ 	.word	0x00004d20
        /*03b4*/ 	.word	0x00000006
        /*03b8*/ 	.word	0x00000000
        /*03bc*/ 	.short	0x010a
        /*03be*/ 	.byte	0x3f
	.zero		1


	//   ....[52]....
        /*03c0*/ 	.word	0x00004d70
        /*03c4*/ 	.word	0x00000009
        /*03c8*/ 	.word	0x00000000
        /*03cc*/ 	.short	0x010a
        /*03ce*/ 	.byte	0x3f
	.zero		1


	//   ....[53]....
        /*03d0*/ 	.word	0x00004dc0
        /*03d4*/ 	.word	0x00000006
        /*03d8*/ 	.word	0x00000000
        /*03dc*/ 	.short	0x010a
        /*03de*/ 	.byte	0x3f
	.zero		1


	//   ....[54]....
        /*03e0*/ 	.word	0x00004e10
        /*03e4*/ 	.word	0x00000009
        /*03e8*/ 	.word	0x00000000
        /*03ec*/ 	.short	0x010a
        /*03ee*/ 	.byte	0x3f
	.zero		1


	//   ....[55]....
        /*03f0*/ 	.word	0x00004e60
        /*03f4*/ 	.word	0x00000006
        /*03f8*/ 	.word	0x00000000
        /*03fc*/ 	.short	0x010a
        /*03fe*/ 	.byte	0x3f
	.zero		1


	//   ....[56]....
        /*0400*/ 	.word	0x00004eb0
        /*0404*/ 	.word	0x00000009
        /*0408*/ 	.word	0x00000000
        /*040c*/ 	.short	0x010a
        /*040e*/ 	.byte	0x3f
	.zero		1


	//   ....[57]....
        /*0410*/ 	.word	0x00004f00
        /*0414*/ 	.word	0x00000006
        /*0418*/ 	.word	0x00000000
        /*041c*/ 	.short	0x010a
        /*041e*/ 	.byte	0x3f
	.zero		1


	//   ....[58]....
        /*0420*/ 	.word	0x00004f50
        /*0424*/ 	.word	0x00000009
        /*0428*/ 	.word	0x00000000
        /*042c*/ 	.short	0x010a
        /*042e*/ 	.byte	0x3f
	.zero		1


	//   ....[59]....
        /*0430*/ 	.word	0x00004fa0
        /*0434*/ 	.word	0x00000006
        /*0438*/ 	.word	0x00000000
        /*043c*/ 	.short	0x010a
        /*043e*/ 	.byte	0x3f
	.zero		1


	//----- nvinfo : EIATTR_NUM_MBARRIERS
	.align		4
.L_306:
        /*0440*/ 	.byte	0x03, 0x38
        /*0442*/ 	.short	0x001a


	//----- nvinfo : EIATTR_EXIT_INSTR_OFFSETS
	.align		4
        /*0444*/ 	.byte	0x04, 0x1c
        /*0446*/ 	.short	(.L_308 - .L_307)


	//   ....[0]....
.L_307:
        /*0448*/ 	.word	0x00000710


	//   ....[1]....
        /*044c*/ 	.word	0x00000fe0


	//   ....[2]....
        /*0450*/ 	.word	0x00002fe0


	//   ....[3]....
        /*0454*/ 	.word	0x00003610


	//   ....[4]....
        /*0458*/ 	.word	0x00004a70


	//----- nvinfo : EIATTR_MAX_THREADS
	.align		4
.L_308:
        /*045c*/ 	.byte	0x04, 0x05
        /*045e*/ 	.short	(.L_310 - .L_309)
.L_309:
        /*0460*/ 	.word	0x00000180
        /*0464*/ 	.word	0x00000001
        /*0468*/ 	.word	0x00000001


	//----- nvinfo : EIATTR_CRS_STACK_SIZE
	.align		4
.L_310:
        /*046c*/ 	.byte	0x04, 0x1e
        /*046e*/ 	.short	(.L_312 - .L_311)
.L_311:
        /*0470*/ 	.word	0x00000000


	//----- nvinfo : EIATTR_CBANK_PARAM_SIZE
	.align		4
.L_312:
        /*0474*/ 	.byte	0x03, 0x19
        /*0476*/ 	.short	0x0470


	//----- nvinfo : EIATTR_PARAM_CBANK
	.align		4
        /*0478*/ 	.byte	0x04, 0x0a
        /*047a*/ 	.short	(.L_314 - .L_313)
	.align		4
.L_313:
        /*047c*/ 	.word	index@(.nv.constant0._ZN7cutlass13device_kernelINS_4gemm6kernel13GemmUniversalIN4cute5tupleIJiiiEEENS1_10collective13CollectiveMmaINS1_34MainloopSm90TmaGmmaWarpSpecializedILi12ENS5_IJNS4_1CILi1EEESB_SB_EEENS1_35KernelTmaWarpSpecializedCooperativeEEENS5_IJNSA_ILi128EEENSA_ILi16EEENSA_ILi64EEEEEENS_10bfloat16_tENS5_IJlSB_lEEESJ_SK_NS4_8TiledMMAINS4_8MMA_AtomIJNS4_4SM904GMMA27MMA_64x16x16_F32BF16BF16_SSILNSO_5MajorE0ELSQ_0ELNSO_7ScaleInE1ELSR_1EEEEEENS4_6LayoutINS5_IJNSA_ILi2EEESB_SB_EEENS5_IJSB_NSA_ILi0EEESX_EEEEENS5_IJNS4_10UnderscoreES10_S10_EEEEENS4_13SM90_TMA_LOADENS4_14ComposedLayoutINS4_7SwizzleILi3ELi4ELi3EEENS4_18smem_ptr_flag_bitsILi16EEENSU_INS5_IJNSA_ILi8EEESH_EEENS5_IJSH_SB_EEEEEEEvNS4_8identityES13_S1D_vS1E_EENS_8epilogue10collective6detail29Sm90TmaWarpSpecializedAdapterINS1H_15DefaultEpilogueINS_6half_tESK_SK_NS1G_6thread17LinearCombinationIS1L_Li1EffLNS1M_9ScaleType4KindE0ELNS_15FloatRoundStyleE2ES1L_EENS1_15EpilogueDefaultEEEEEvvEEEEvNT_6ParamsE)
        /*0480*/ 	.short	0x0210
        /*0482*/ 	.short	0x0470


	//----- nvinfo : EIATTR_SW_WAR
	.align		4
.L_314:
        /*0484*/ 	.byte	0x04, 0x36
        /*0486*/ 	.short	(.L_316 - .L_315)
.L_315:
        /*0488*/ 	.word	0x00000008
.L_316:


//--------------------- .nv.info._ZN7cutlass21reorder_tensor_kernelIN4cute5tupleIJNS1_1CILi16EEEEEENS1_10ViewEngineINS1_8gmem_ptrINS1_16subbyte_iteratorIKNS_15integer_subbyteILi4ELb1EEEEEEEEENS1_6LayoutINS2_IJiiNS3_ILi1EEEEEENS2_IJlSG_NS3_ILi0EEEEEEEENS6_INS7_INS8_ISA_EEEEEENSF_INS2_IJNS2_IJNS2_IJNS2_IJNS3_ILi8EEENS3_ILi2EEEEEESG_EEEiEEENS2_IJNS2_IJNS2_IJSP_NS3_ILi4EEESP_EEESG_EEEiEEENS2_IJSG_SG_EEEEEENS2_IJNS2_IJNS2_IJNS2_IJNS3_ILi32EEESG_EEESI_EEENS3_ILi256EEEEEENS2_IJNS2_IJNS2_IJST_SO_SP_EEESI_EEEiEEENS2_IJSI_SI_EEEEEEEENS1_9TiledCopyINS1_9Copy_AtomIJNS1_39AutoVectorizingCopyWithAssumedAlignmentILi8EEESA_EEENSF_INS2_IJNS3_ILi128EEESP_EEENS2_IJSP_SG_EEEEENS2_IJSP_S1F_EEEEEEEvNS1_6TensorIT0_T1_EENS1L_IT2_T3_EET4_ --------------------------
	.section	.nv.info._ZN7cutlass21reorder_tensor_kernelIN4cute5tupleIJNS1_1CILi16EEEEEENS1_10ViewEngineINS1_8gmem_ptrINS1_16subbyte_iteratorIKNS_15integer_subbyteILi4ELb1EEEEEEEEENS1_6LayoutINS2_IJiiNS3_ILi1EEEEEENS2_IJlSG_NS3_ILi0EEEEEEEENS6_INS7_INS8_ISA_EEEEEENSF_INS2_IJNS2_IJNS2_IJNS2_IJNS3_ILi8EEENS3_ILi2EEEEEESG_EEEiEEENS2_IJNS2_IJNS2_IJSP_NS3_ILi4EEESP_EEESG_EEEiEEENS2_IJSG_SG_EEEEEENS2_IJNS2_IJNS2_IJNS2_IJNS3_ILi32EEESG_EEESI_EEENS3_ILi256EEEEEENS2_IJNS2_IJNS2_IJST_SO_SP_EEESI_EEEiEEENS2_IJSI_SI_EEEEEEEENS1_9TiledCopyINS1_9Copy_AtomIJNS1_39AutoVectorizingCopyWithAssumedAlignmentILi8EEESA_EEENSF_INS2_IJNS3_ILi128EEESP_EEENS2_IJSP_SG_EEEEENS2_IJSP_S1F_EEEEEEEvNS1_6TensorIT0_T1_EENS1L_IT2_T3_EET4_,"",@"SHT_CUDA_INFO"
	.sectionflags	@""
	.align	4


	//----- nvinfo : EIATTR_CUDA_API_VERSION
	.align		4
        /*0000*/ 	.byte	0x04, 0x37
        /*0002*/ 	.short	(.L_318 - .L_317)
.L_317:
        /*0004*/ 	.word	0x00000082


	//----- nvinfo : EIATTR_KPARAM_INFO
	.align		4
.L_318:
        /*0008*/ 	.byte	0x04, 0x17
        /*000a*/ 	.short	(.L_320 - .L_319)
.L_319:
        /*000c*/ 	.word	0x00000000
        /*0010*/ 	.short	0x0002
        /*0012*/ 	.short	0x0040
        /*0014*/ 	.byte	0x00, 0xf0, 0x05, 0x00


	//----- nvinfo : EIATTR_KPARAM_INFO
	.align		4
.L_320:
        /*0018*/ 	.byte	0x04, 0x17
        /*001a*/ 	.short	(.L_322 - .L_321)
.L_321:
        /*001c*/ 	.word	0x00000000
        /*0020*/ 	.short	0x0001
        /*0022*/ 	.short	0x0020
        /*0024*/ 	.byte	0x00, 0xf0, 0x81, 0x00


	//----- nvinfo : EIATTR_KPARAM_INFO
	.align		4
.L_322:
        /*0028*/ 	.byte	0x04, 0x17
        /*002a*/ 	.short	(.L_324 - .L_323)
.L_323:
        /*002c*/ 	.word	0x00000000
        /*0030*/ 	.short	0x0000
        /*0032*/ 	.short	0x0000
        /*0034*/ 	.byte	0x00, 0xf0, 0x81, 0x00


	//----- nvinfo : EIATTR_SPARSE_MMA_MASK
	.align		4
.L_324:
        /*0038*/ 	.byte	0x03, 0x50
        /*003a*/ 	.short	0x0000


	//----- nvinfo : EIATTR_MAXREG_COUNT
	.align		4
        /*003c*/ 	.byte	0x03, 0x1b
        /*003e*/ 	.short	0x00ff


	//----- nvinfo : EIATTR_MERCURY_ISA_VERSION
	.align		4
        /*0040*/ 	.byte	0x03, 0x5f
        /*0042*/ 	.short	0x0101


	//----- nvinfo : EIATTR_EXIT_INSTR_OFFSETS
	.align		4
        /*0044*/ 	.byte	0x04, 0x1c
        /*0046*/ 	.short	(.L_326 - .L_325)


	//   ....[0]....
.L_325:
        /*0048*/ 	.word	0x000002a0


	//   ....[1]....
        /*004c*/ 	.word	0x00000ce0


	//   ....[2]....
        /*0050*/ 	.word	0x00000fa0


	//----- nvinfo : EIATTR_CBANK_PARAM_SIZE
	.align		4
.L_326:
        /*0054*/ 	.byte	0x03, 0x19
        /*0056*/ 	.short	0x0041


	//----- nvinfo : EIATTR_PARAM_CBANK
	.align		4
        /*0058*/ 	.byte	0x04, 0x0a
        /*005a*/ 	.short	(.L_328 - .L_327)
	.align		4
.L_327:
        /*005c*/ 	.word	index@(.nv.constant0._ZN7cutlass21reorder_tensor_kernelIN4cute5tupleIJNS1_1CILi16EEEEEENS1_10ViewEngineINS1_8gmem_ptrINS1_16subbyte_iteratorIKNS_15integer_subbyteILi4ELb1EEEEEEEEENS1_6LayoutINS2_IJiiNS3_ILi1EEEEEENS2_IJlSG_NS3_ILi0EEEEEEEENS6_INS7_INS8_ISA_EEEEEENSF_INS2_IJNS2_IJNS2_IJNS2_IJNS3_ILi8EEENS3_ILi2EEEEEESG_EEEiEEENS2_IJNS2_IJNS2_IJSP_NS3_ILi4EEESP_EEESG_EEEiEEENS2_IJSG_SG_EEEEEENS2_IJNS2_IJNS2_IJNS2_IJNS3_ILi32EEESG_EEESI_EEENS3_ILi256EEEEEENS2_IJNS2_IJNS2_IJST_SO_SP_EEESI_EEEiEEENS2_IJSI_SI_EEEEEEEENS1_9TiledCopyINS1_9Copy_AtomIJNS1_39AutoVectorizingCopyWithAssumedAlignmentILi8EEESA_EEENSF_INS2_IJNS3_ILi128EEESP_EEENS2_IJSP_SG_EEEEENS2_IJSP_S1F_EEEEEEEvNS1_6TensorIT0_T1_EENS1L_IT2_T3_EET4_)
        /*0060*/ 	.short	0x0210
        /*0062*/ 	.short	0x0041


	//----- nvinfo : EIATTR_SW_WAR
	.align		4
.L_328:
        /*0064*/ 	.byte	0x04, 0x36
        /*0066*/ 	.short	(.L_330 - .L_329)
.L_329:
        /*0068*/ 	.word	0x00000008
.L_330:


//--------------------- .nv.info._ZN7cutlass17dequantize_kernelINS_15integer_subbyteILi4ELb1EEENS_10bfloat16_tEN4cute6LayoutINS4_5tupleIJiiNS4_1CILi1EEEEEENS6_IJlS8_NS7_ILi0EEEEEEEES3_S3_NS5_INS6_IJiNS6_IJiiEEES8_EEENS6_IJS8_NS6_IJilEEElEEEEENS5_INS6_IJNS7_ILi128EEEEEENS6_IJS8_EEEEEEEvPT0_PKT_T1_PKT2_PKT3_T4_T5_ --------------------------
	.section	.nv.info._ZN7cutlass17dequantize_kernelINS_15integer_subbyteILi4ELb1EEENS_10bfloat16_tEN4cute6LayoutINS4_5tupleIJiiNS4_1CILi1EEEEEENS6_IJlS8_NS7_ILi0EEEEEEEES3_S3_NS5_INS6_IJiNS6_IJiiEEES8_EEENS6_IJS8_NS6_IJilEEElEEEEENS5_INS6_IJNS7_ILi128EEEEEENS6_IJS8_EEEEEEEvPT0_PKT_T1_PKT2_PKT3_T4_T5_,"",@"SHT_CUDA_INFO"
	.sectionflags	@""
	.align	4


	//----- nvinfo : EIATTR_CUDA_API_VERSION
	.align		4
        /*0000*/ 	.byte	0x04, 0x37
        /*0002*/ 	.short	(.L_332 - .L_331)
.L_331:
        /*0004*/ 	.word	0x00000082


	//----- nvinfo : EIATTR_KPARAM_INFO
	.align		4
.L_332:
        /*0008*/ 	.byte	0x04, 0x17
        /*000a*/ 	.short	(.L_334 - .L_333)
.L_333:
        /*000c*/ 	.word	0x00000000
        /*0010*/ 	.short	0x0006
        /*0012*/ 	.short	0x0058
        /*0014*/ 	.byte	0x00, 0xf0, 0x05, 0x00


	//----- nvinfo : EIATTR_KPARAM_INFO
	.align		4
.L_334:
        /*0018*/ 	.byte	0x04, 0x17
        /*001a*/ 	.short	(.L_336 - .L_335)
.L_335:
        /*001c*/ 	.word	0x00000000
        /*0020*/ 	.short	0x0005
        /*0022*/ 	.short	0x0030
        /*0024*/ 	.byte	0x00, 0xf0, 0xa1, 0x00


	//----- nvinfo : EIATTR_KPARAM_INFO
	.align		4
.L_336:
        /*0028*/ 	.byte	0x04, 0x17
        /*002a*/ 	.short	(.L_338 - .L_337)
.L_337:
        /*002c*/ 	.word	0x00000000
        /*0030*/ 	.short	0x0004
        /*0032*/ 	.short	0x0028
        /*0034*/ 	.byte	0x00, 0xf0, 0x21, 0x00


	//----- nvinfo : EIATTR_KPARAM_INFO
	.align		4
.L_338:
        /*0038*/ 	.byte	0x04, 0x17
        /*003a*/ 	.short	(.L_340 - .L_339)
.L_339:
        /*003c*/ 	.word	0x00000000
        /*0040*/ 	.short	0x0003
        /*0042*/ 	.short	0x0020
        /*0044*/ 	.byte	0x00, 0xf0, 0x21, 0x00


	//----- nvinfo : EIATTR_KPARAM_INFO
	.align		4
.L_340:
        /*0048*/ 	.byte	0x04, 0x17
        /*004a*/ 	.short	(.L_342 - .L_341)
.L_341:
        /*004c*/ 	.word	0x00000000
        /*0050*/ 	.short	0x0002
        /*0052*/ 	.short	0x0010
        /*0054*/ 	.byte	0x00, 0xf0, 0x41, 0x00


	//----- nvinfo : EIATTR_KPARAM_INFO
	.align		4
.L_342:
        /*0058*/ 	.byte	0x04, 0x17
        /*005a*/ 	.short	(.L_344 - .L_343)
.L_343:
        /*005c*/ 	.word	0x00000000
        /*0060*/ 	.short	0x0001
        /*0062*/ 	.short	0x0008
        /*0064*/ 	.byte	0x00, 0xf0, 0x21, 0x00


	//----- nvinfo : EIATTR_KPARAM_INFO
	.align		4
.L_344:
        /*0068*/ 	.byte	0x04, 0x17
        /*006a*/ 	.short	(.L_346 - .L_345)
.L_345:
        /*006c*/ 	.word	0x00000000
        /*0070*/ 	.short	0x0000
        /*0072*/ 	.short	0x0000
        /*0074*/ 	.byte	0x00, 0xf0, 0x21, 0x00


	//----- nvinfo : EIATTR_SPARSE_MMA_MASK
	.align		4
.L_346:
        /*0078*/ 	.byte	0x03, 0x50
        /*007a*/ 	.short	0x0000


	//----- nvinfo : EIATTR_MAXREG_COUNT
	.align		4
        /*007c*/ 	.byte	0x03, 0x1b
        /*007e*/ 	.short	0x00ff


	//----- nvinfo : EIATTR_MERCURY_ISA_VERSION
	.align		4
        /*0080*/ 	.byte	0x03, 0x5f
        /*0082*/ 	.short	0x0101


	//----- nvinfo : EIATTR_EXIT_INSTR_OFFSETS
	.align		4
        /*0084*/ 	.byte	0x04, 0x1c
        /*0086*/ 	.short	(.L_348 - .L_347)


	//   ....[0]....
.L_347:
        /*0088*/ 	.word	0x00000040


	//   ....[1]....
        /*008c*/ 	.word	0x00001000


	//   ....[2]....
        /*0090*/ 	.word	0x00001440


	//----- nvinfo : EIATTR_CRS_STACK_SIZE
	.align		4
.L_348:
        /*0094*/ 	.byte	0x04, 0x1e
        /*0096*/ 	.short	(.L_350 - .L_349)
.L_349:
        /*0098*/ 	.word	0x00000000


	//----- nvinfo : EIATTR_CBANK_PARAM_SIZE
	.align		4
.L_350:
        /*009c*/ 	.byte	0x03, 0x19
        /*009e*/ 	.short	0x0059


	//----- nvinfo : EIATTR_PARAM_CBANK
	.align		4
        /*00a0*/ 	.byte	0x04, 0x0a
        /*00a2*/ 	.short	(.L_352 - .L_351)
	.align		4
.L_351:
        /*00a4*/ 	.word	index@(.nv.constant0._ZN7cutlass17dequantize_kernelINS_15integer_subbyteILi4ELb1EEENS_10bfloat16_tEN4cute6LayoutINS4_5tupleIJiiNS4_1CILi1EEEEEENS6_IJlS8_NS7_ILi0EEEEEEEES3_S3_NS5_INS6_IJiNS6_IJiiEEES8_EEENS6_IJS8_NS6_IJilEEElEEEEENS5_INS6_IJNS7_ILi128EEEEEENS6_IJS8_EEEEEEEvPT0_PKT_T1_PKT2_PKT3_T4_T5_)
        /*00a8*/ 	.short	0x0210
        /*00aa*/ 	.short	0x0059


	//----- nvinfo : EIATTR_SW_WAR
	.align		4
.L_352:
        /*00ac*/ 	.byte	0x04, 0x36
        /*00ae*/ 	.short	(.L_354 - .L_353)
.L_353:
        /*00b0*/ 	.word	0x00000008
.L_354:


//--------------------- .nv.callgraph             --------------------------
	.section	.nv.callgraph,"",@"SHT_CUDA_CALLGRAPH"
	.align	4
	.sectionentsize	8
	.align		4
        /*0000*/ 	.word	0x00000000
	.align		4
        /*0004*/ 	.word	0xffffffff
	.align		4
        /*0008*/ 	.word	index@(_ZN7cutlass9reference6device6kernel12BlockForEachINS_15integer_subbyteILi4ELb1EEENS1_6detail17RandomUniformFuncIS5_EEEEvPT_mNT0_6ParamsE)
	.align		4
        /*000c*/ 	.word	index@(__assertfail)
	.align		4
        /*0010*/ 	.word	index@(_ZN7cutlass13device_kernelINS_4gemm6kernel13GemmUniversalINS1_17GroupProblemShapeIN4cute5tupleIJiiiEEEEENS1_10collective13CollectiveMmaINS1_49MainloopSm90ArrayTmaGmmaWarpSpecializedMixedInputILi30ENS6_IJNS5_1CILi1EEESD_SD_EEENS1_43KernelPtrArrayTmaWarpSpecializedCooperativeEEENS6_IJNSC_ILi128EEENSC_ILi16EEENSC_ILi64EEEEEENS6_IJNS_15integer_subbyteILi4ELb1EEENS_10bfloat16_tEEEEPNS6_IJlSD_NSC_ILi0EEEEEESN_SR_NS5_8TiledMMAINS5_8MMA_AtomIJNS5_4SM904GMMA27MMA_64x16x16_F32BF16BF16_RSILNSV_5MajorE0ELSX_0ELNSV_7ScaleInE1ELSY_1EEEEEENS5_6LayoutINS6_IJNSC_ILi2EEESD_SD_EEENS6_IJSD_SP_SP_EEEEENS6_IJNS5_10UnderscoreES16_S16_EEEEENS5_13SM90_TMA_LOADENS5_14ComposedLayoutINS5_7SwizzleILi1ELi4ELi3EEENS5_18smem_ptr_flag_bitsILi4EEENS11_INS6_IJNSC_ILi8EEESJ_EEENS6_IJSJ_SD_EEEEEEENS5_9Copy_AtomIJNS5_39AutoVectorizingCopyWithAssumedAlignmentILi128EEESM_EEENS5_8identityES19_NS1A_INS1B_ILi3ELi4ELi3EEENS1D_ILi16EEES1I_EEvS1O_EENS_8epilogue10collective18CollectiveEpilogueINS1T_30Sm90PtrArrayTmaWarpSpecializedILi2ELi1ELi8ELb1ELb0ELi2EEEJSK_NS6_IJSH_SI_EEENS_6half_tEPNS6_IJSD_lSP_EEES1Z_S21_NS1T_6fusion15FusionCallbacksIS1X_NS22_17LinearCombinationIS1Z_fS1Z_fLNS_15FloatRoundStyleE2EEESK_S1Y_JEEES19_NS1A_IS1P_S1Q_NS11_INS6_IJSJ_S1F_EEENS6_IJSD_SJ_EEEEEEENS5_17SM75_U16x8_LDSM_TENS5_14SM90_TMA_STOREES2B_NS5_17SM90_U16x8_STSM_TENS1K_IJNS5_17SM90_U32x4_STSM_NES1Z_EEEvEEEvvEEEEvNT_6ParamsE)
	.align		4
        /*0014*/ 	.word	index@(__assertfail)
	.align		4
        /*0018*/ 	.word	index@(_ZN7cutlass13device_kernelINS_4gemm6kernel13GemmUniversalINS1_17GroupProblemShapeIN4cute5tupleIJiiiEEEEENS1_10collective13CollectiveMmaINS1_49MainloopSm90ArrayTmaGmmaWarpSpecializedMixedInputILi30ENS6_IJNS5_1CILi1EEESD_SD_EEENS1_43KernelPtrArrayTmaWarpSpecializedCooperativeEEENS6_IJNSC_ILi128EEENSC_ILi16EEENSC_ILi64EEEEEENS6_IJNS_15integer_subbyteILi4ELb1EEENS_10bfloat16_tEEEEPNS5_6LayoutINS6_IJNS6_IJNS6_IJNS6_IJNSC_ILi8EEENSC_ILi2EEEEEESD_EEEiEEENS6_IJNS6_IJNS6_IJSR_NSC_ILi4EEESR_EEESD_EEEiEEENS6_IJSD_SD_EEEEEENS6_IJNS6_IJNS6_IJNS6_IJNSC_ILi32EEESD_EEENSC_ILi0EEEEEENSC_ILi256EEEEEENS6_IJNS6_IJNS6_IJSV_SQ_SR_EEES13_EEEiEEENS6_IJS13_S13_EEEEEEEESN_PNS6_IJlSD_S13_EEENS5_8TiledMMAINS5_8MMA_AtomIJNS5_4SM904GMMA27MMA_64x16x16_F32BF16BF16_RSILNS1J_5MajorE0ELS1L_0ELNS1J_7ScaleInE1ELS1M_1EEEEEENSP_INS6_IJSR_SD_SD_EEENS6_IJSD_S13_S13_EEEEENS6_IJNS5_10UnderscoreES1S_S1S_EEEEENS5_13SM90_TMA_LOADENS5_14ComposedLayoutINS5_7SwizzleILi1ELi4ELi3EEENS5_18smem_ptr_flag_bitsILi4EEENSP_INS6_IJSQ_SJ_EEENS6_IJSJ_SD_EEEEEEENS5_9Copy_AtomIJNS5_39AutoVectorizingCopyWithAssumedAlignmentILi128EEESM_EEENS5_8identityES1V_NS1W_INS1X_ILi3ELi4ELi3EEENS1Z_ILi16EEES23_EEvS29_EENS_8epilogue10collective18CollectiveEpilogueINS2E_30Sm90PtrArrayTmaWarpSpecializedILi2ELi1ELi8ELb1ELb0ELi2EEEJSK_NS6_IJSH_SI_EEENS_6half_tEPNS6_IJSD_lS13_EEES2K_S2M_NS2E_6fusion15FusionCallbacksIS2I_NS2N_17LinearCombinationIS2K_fS2K_fLNS_15FloatRoundStyleE2EEESK_S2J_JEEES1V_NS1W_IS2A_S2B_NSP_INS6_IJSJ_SQ_EEENS6_IJSD_SJ_EEEEEEENS5_17SM75_U16x8_LDSM_TENS5_14SM90_TMA_STOREES2W_NS5_17SM90_U16x8_STSM_TENS25_IJNS5_17SM90_U32x4_STSM_NES2K_EEEvEEEvvEEEEvNT_6ParamsE)
	.align		4
        /*001c*/ 	.word	index@(__assertfail)
	.align		4
        /*0020*/ 	.word	index@(_ZN7cutlass13device_kernelINS_4gemm6kernel13GemmUniversalINS1_17GroupProblemShapeIN4cute5tupleIJiiiEEEEENS1_10collective13CollectiveMmaINS1_49MainloopSm90ArrayTmaGmmaWarpSpecializedMixedInputILi35ENS6_IJNS5_1CILi1EEESD_SD_EEENS1_43KernelPtrArrayTmaWarpSpecializedCooperativeEEENS6_IJNSC_ILi128EEENSC_ILi16EEENSC_ILi64EEEEEENS6_IJNS_15integer_subbyteILi4ELb1EEEEEEPNS6_IJlSD_NSC_ILi0EEEEEENS_10bfloat16_tESQ_NS5_8TiledMMAINS5_8MMA_AtomIJNS5_4SM904GMMA27MMA_64x16x16_F32BF16BF16_RSILNSV_5MajorE0ELSX_0ELNSV_7ScaleInE1ELSY_1EEEEEENS5_6LayoutINS6_IJNSC_ILi2EEESD_SD_EEENS6_IJSD_SO_SO_EEEEENS6_IJNS5_10UnderscoreES16_S16_EEEEENS5_13SM90_TMA_LOADENS5_14ComposedLayoutINS5_7SwizzleILi1ELi4ELi3EEENS5_18smem_ptr_flag_bitsILi4EEENS11_INS6_IJNSC_ILi8EEESJ_EEENS6_IJSJ_SD_EEEEEEENS5_9Copy_AtomIJNS5_39AutoVectorizingCopyWithAssumedAlignmentILi128EEESM_EEENS5_8identityES19_NS1A_INS1B_ILi3ELi4ELi3EEENS1D_ILi16EEES1I_EEvS1O_EENS_8epilogue10collective18CollectiveEpilogueINS1T_30Sm90PtrArrayTmaWarpSpecializedILi2ELi1ELi8ELb1ELb0ELi2EEEJSK_NS6_IJSH_SI_EEENS_6half_tEPNS6_IJSD_lSO_EEES1Z_S21_NS1T_6fusion15FusionCallbacksIS1X_NS22_17LinearCombinationIS1Z_fS1Z_fLNS_15FloatRoundStyleE2EEESK_S1Y_JEEES19_NS1A_IS1P_S1Q_NS11_INS6_IJSJ_S1F_EEENS6_IJSD_SJ_EEEEEEENS5_17SM75_U16x8_LDSM_TENS5_14SM90_TMA_STOREES2B_NS5_17SM90_U16x8_STSM_TENS1K_IJNS5_17SM90_U32x4_STSM_NES1Z_EEEvEEEvvEEEEvNT_6ParamsE)
	.align		4
        /*0024*/ 	.word	index@(__assertfail)
	.align		4
        /*0028*/ 	.word	index@(_ZN7cutlass13device_kernelINS_4gemm6kernel13GemmUniversalINS1_17GroupProblemShapeIN4cute5tupleIJiiiEEEEENS1_10collective13CollectiveMmaINS1_49MainloopSm90ArrayTmaGmmaWarpSpecializedMixedInputILi35ENS6_IJNS5_1CILi1EEESD_SD_EEENS1_43KernelPtrArrayTmaWarpSpecializedCooperativeEEENS6_IJNSC_ILi128EEENSC_ILi16EEENSC_ILi64EEEEEENS6_IJNS_15integer_subbyteILi4ELb1EEEEEEPNS5_6LayoutINS6_IJNS6_IJNS6_IJNS6_IJNSC_ILi8EEENSC_ILi2EEEEEESD_EEEiEEENS6_IJNS6_IJNS6_IJSQ_NSC_ILi4EEESQ_EEESD_EEEiEEENS6_IJSD_SD_EEEEEENS6_IJNS6_IJNS6_IJNS6_IJNSC_ILi32EEESD_EEENSC_ILi0EEEEEENSC_ILi256EEEEEENS6_IJNS6_IJNS6_IJSU_SP_SQ_EEES12_EEEiEEENS6_IJS12_S12_EEEEEEEENS_10bfloat16_tEPNS6_IJlSD_S12_EEENS5_8TiledMMAINS5_8MMA_AtomIJNS5_4SM904GMMA27MMA_64x16x16_F32BF16BF16_RSILNS1J_5MajorE0ELS1L_0ELNS1J_7ScaleInE1ELS1M_1EEEEEENSO_INS6_IJSQ_SD_SD_EEENS6_IJSD_S12_S12_EEEEENS6_IJNS5_10UnderscoreES1S_S1S_EEEEENS5_13SM90_TMA_LOADENS5_14ComposedLayoutINS5_7SwizzleILi1ELi4ELi3EEENS5_18smem_ptr_flag_bitsILi4EEENSO_INS6_IJSP_SJ_EEENS6_IJSJ_SD_EEEEEEENS5_9Copy_AtomIJNS5_39AutoVectorizingCopyWithAssumedAlignmentILi128EEESM_EEENS5_8identityES1V_NS1W_INS1X_ILi3ELi4ELi3EEENS1Z_ILi16EEES23_EEvS29_EENS_8epilogue10collective18CollectiveEpilogueINS2E_30Sm90PtrArrayTmaWarpSpecializedILi2ELi1ELi8ELb1ELb0ELi2EEEJSK_NS6_IJSH_SI_EEENS_6half_tEPNS6_IJSD_lS12_EEES2K_S2M_NS2E_6fusion15FusionCallbacksIS2I_NS2N_17LinearCombinationIS2K_fS2K_fLNS_15FloatRoundStyleE2EEESK_S2J_JEEES1V_NS1W_IS2A_S2B_NSO_INS6_IJSJ_SP_EEENS6_IJSD_SJ_EEEEEEENS5_17SM75_U16x8_LDSM_TENS5_14SM90_TMA_STOREES2W_NS5_17SM90_U16x8_STSM_TENS25_IJNS5_17SM90_U32x4_STSM_NES2K_EEEvEEEvvEEEEvNT_6ParamsE)
	.align		4
        /*002c*/ 	.word	index@(__assertfail)
	.align		4
        /*0030*/ 	.word	index@(_ZN7cutlass13device_kernelINS_4gemm6kernel13GemmUniversalIN4cute5tupleIJiiiEEENS1_10collective13CollectiveMmaINS1_34MainloopSm90TmaGmmaWarpSpecializedILi12ENS5_IJNS4_1CILi1EEESB_SB_EEENS1_35KernelTmaWarpSpecializedCooperativeEEENS5_IJNSA_ILi128EEENSA_ILi16EEENSA_ILi64EEEEEENS_10bfloat16_tENS5_IJlSB_lEEESJ_SK_NS4_8TiledMMAINS4_8MMA_AtomIJNS4_4SM904GMMA27MMA_64x16x16_F32BF16BF16_SSILNSO_5MajorE0ELSQ_0ELNSO_7ScaleInE1ELSR_1EEEEEENS4_6LayoutINS5_IJNSA_ILi2EEESB_SB_EEENS5_IJSB_NSA_ILi0EEESX_EEEEENS5_IJNS4_10UnderscoreES10_S10_EEEEENS4_13SM90_TMA_LOADENS4_14ComposedLayoutINS4_7SwizzleILi3ELi4ELi3EEENS4_18smem_ptr_flag_bitsILi16EEENSU_INS5_IJNSA_ILi8EEESH_EEENS5_IJSH_SB_EEEEEEEvNS4_8identityES13_S1D_vS1E_EENS_8epilogue10collective6detail29Sm90TmaWarpSpecializedAdapterINS1H_15DefaultEpilogueINS_6half_tESK_SK_NS1G_6thread17LinearCombinationIS1L_Li1EffLNS1M_9ScaleType4KindE0ELNS_15FloatRoundStyleE2ES1L_EENS1_15EpilogueDefaultEEEEEvvEEEEvNT_6ParamsE)
	.align		4
        /*0034*/ 	.word	index@(__assertfail)
	.align		4
        /*0038*/ 	.word	0x00000000
	.align		4
        /*003c*/ 	.word	0xfffffffe
	.align		4
        /*0040*/ 	.word	0x00000000
	.align		4
        /*0044*/ 	.word	0xfffffffd
	.align		4
        /*0048*/ 	.word	0x00000000
	.align		4
        /*004c*/ 	.word	0xfffffffc


//--------------------- .nv.constant4             --------------------------
	.section	.nv.constant4,"a",@progbits
	.align	8
	.align		8
.nv.constant4:
        /*0000*/ 	.dword	precalc_xorwow_matrix
	.align		8
        /*0008*/ 	.dword	precalc_xorwow_offset_matrix
	.align		8
        /*0010*/ 	.dword	mrg32k3aM1
	.align		8
        /*0018*/ 	.dword	mrg32k3aM2
	.align		8
        /*0020*/ 	.dword	mrg32k3aM1SubSeq
	.align		8
        /*0028*/ 	.dword	mrg32k3aM2SubSeq
	.align		8
        /*0030*/ 	.dword	mrg32k3aM1Seq
	.align		8
        /*0038*/ 	.dword	mrg32k3aM2Seq
	.align		8
        /*0040*/ 	.dword	__unnamed_1
	.align		8
        /*0048*/ 	.dword	__unnamed_2
	.align		8
        /*0050*/ 	.dword	__unnamed_3
	.align		8
        /*0058*/ 	.dword	__unnamed_4
	.align		8
        /*0060*/ 	.dword	__unnamed_5
	.align		8
        /*0068*/ 	.dword	__unnamed_6
	.align		8
        /*0070*/ 	.dword	__unnamed_7
	.align		8
        /*0078*/ 	.dword	__unnamed_8
	.align		8
        /*0080*/ 	.dword	_ZN34_INTERNAL_646df21c_4_k_cu_offset_A4cuda3std3__45__cpo5beginE
	.align		8
        /*0088*/ 	.dword	_ZN34_INTERNAL_646df21c_4_k_cu_offset_A4cuda3std3__45__cpo3endE
	.align		8
        /*0090*/ 	.dword	_ZN34_INTERNAL_646df21c_4_k_cu_offset_A4cuda3std3__45__cpo6cbeginE
	.align		8
        /*0098*/ 	.dword	_ZN34_INTERNAL_646df21c_4_k_cu_offset_A4cuda3std3__45__cpo4cendE
	.align		8
        /*00a0*/ 	.dword	_ZN34_INTERNAL_646df21c_4_k_cu_offset_A4cuda3std3__436_GLOBAL__N__646df21c_4_k_cu_offset_A6ignoreE
	.align		8
        /*00a8*/ 	.dword	_ZN34_INTERNAL_646df21c_4_k_cu_offset_A4cuda3std3__419piecewise_constructE
	.align		8
        /*00b0*/ 	.dword	_ZN34_INTERNAL_646df21c_4_k_cu_offset_A4cuda3std3__48in_placeE
	.align		8
        /*00b8*/ 	.dword	_ZN34_INTERNAL_646df21c_4_k_cu_offset_A4cuda3std6ranges3__45__cpo4swapE
	.align		8
        /*00c0*/ 	.dword	_ZN34_INTERNAL_646df21c_4_k_cu_offset_A4cuda3std6ranges3__45__cpo9iter_moveE
	.align		8
        /*00c8*/ 	.dword	_ZN34_INTERNAL_646df21c_4_k_cu_offset_A4cute7productE
	.align		8
        /*00d0*/ 	.dword	_ZN34_INTERNAL_646df21c_4_k_cu_offset_A4cute1_E
	.align		8
        /*00d8*/ 	.dword	$str$16
	.align		8
        /*00e0*/ 	.dword	$str$17
	.align		8
        /*00e8*/ 	.dword	$str$18
	.align		8
        /*00f0*/ 	.dword	$str$27
	.align		8
        /*00f8*/ 	.dword	$str$28
	.align		8
        /*0100*/ 	.dword	$str$44
	.align		8
        /*0108*/ 	.dword	$str$45
	.align		8
        /*0110*/ 	.dword	$str$48
	.align		8
        /*0118*/ 	.dword	$str$49
	.align		8
        /*0120*/ 	.dword	__assertfail


//--------------------- .nv.constant3             --------------------------
	.section	.nv.constant3,"a",@progbits
	.align	8
.nv.constant3:
	.type		__cr_lgamma_table,@object
	.size		__cr_lgamma_table,(.L_8 - __cr_lgamma_table)
__cr_lgamma_table:
        /*0000*/ 	.byte	0x00, 0x00, 0x00, 0x00, 0x00, 0x00, 0x00, 0x00, 0x00, 0x00, 0x00, 0x00, 0x00, 0x00, 0x00, 0x00
        /*0010*/ 	.byte	0xef, 0x39, 0xfa, 0xfe, 0x42, 0x2e, 0xe6, 0x3f, 0x02, 0x20, 0x2a, 0xfa, 0x0b, 0xab, 0xfc, 0x3f
        /*0020*/ 	.byte	0xf9, 0x2c, 0x92, 0x7c, 0xa7, 0x6c, 0x09, 0x40, 0xc9, 0x79, 0x44, 0x3c, 0x64, 0x26, 0x13, 0x40
        /*0030*/ 	.byte	0xca, 0x01, 0xcf, 0x3a, 0x27, 0x51, 0x1a, 0x40, 0x30, 0xcc, 0x2d, 0xf3, 0xe1, 0x0c, 0x21, 0x40
        /*0040*/ 	.byte	0x0d, 0xb7, 0xfc, 0x82, 0x8e, 0x35, 0x25, 0x40
.L_8:


//--------------------- .text._ZN7cutlass9reference6device6kernel27BlockCompareRelativelyEqualINS_6half_tEEEvPiPKT_S8_mS6_S6_ --------------------------
	.section	.text._ZN7cutlass9reference6device6kernel27BlockCompareRelativelyEqualINS_6half_tEEEvPiPKT_S8_mS6_S6_,"ax",@progbits
	.align	128
        .global         _ZN7cutlass9reference6device6kernel27BlockCompareRelativelyEqualINS_6half_tEEEvPiPKT_S8_mS6_S6_
        .type           _ZN7cutlass9reference6device6kernel27BlockCompareRelativelyEqualINS_6half_tEEEvPiPKT_S8_mS6_S6_,@function
        .size           _ZN7cutlass9reference6device6kernel27BlockCompareRelativelyEqualINS_6half_tEEEvPiPKT_S8_mS6_S6_,(.L_x_1410 - _ZN7cutlass9reference6device6kernel27BlockCompareRelativelyEqualINS_6half_tEEEvPiPKT_S8_mS6_S6_)
        .other          _ZN7cutlass9reference6device6kernel27BlockCompareRelativelyEqualINS_6half_tEEEvPiPKT_S8_mS6_S6_,@"STO_CUDA_ENTRY STV_DEFAULT"
_ZN7cutlass9reference6device6kernel27BlockCompareRelativelyEqualINS_6half_tEEEvPiPKT_S8_mS6_S6_:
.text._ZN7cutlass9reference6device6kernel27BlockCompareRelativelyEqualINS_6half_tEEEvPiPKT_S8_mS6_S6_:
[----:B------:R-:W-:Y:S01]  /*0000*/  LDC R1, c[0x0][0x28] ;  /* 0x00000a00ff017b82 */ /* 0x000fe20000000800 */
[----:B------:R-:W0:Y:S07]  /*0010*/  S2R R3, SR_TID.X ;  /* 0x0000000000037919 */ /* 0x000e2e0000002100 */
[----:B------:R-:W0:Y:S08]  /*0020*/  S2UR UR4, SR_CTAID.X ;  /* 0x00000000000479c3 */ /* 0x000e300000002500 */
[----:B------:R-:W0:Y:S02]  /*0030*/  LDC R2, c[0x0][RZ] ;  /* 0x00000000ff027b82 */ /* 0x000e240000000800 */
[----:B0-----:R-:W-:Y:S01]  /*0040*/  IMAD R0, R2, UR4, R3 ;  /* 0x0000000402007c24 */ /* 0x001fe2000f8e0203 */
[----:B------:R-:W-:-:S04]  /*0050*/  ULDC.64 UR4, c[0x0][0x228] ;  /* 0x00008a0000047ab9 */ /* 0x000fc80000000a00 */
[----:B------:R-:W-:-:S04]  /*0060*/  ISETP.GE.U32.AND P0, PT, R0, UR4, PT ;  /* 0x0000000400007c0c */ /* 0x000fc8000bf06070 */
[----:B------:R-:W-:-:S13]  /*0070*/  ISETP.GE.U32.AND.EX P0, PT, RZ, UR5, PT, P0 ;  /* 0x00000005ff007c0c */ /* 0x000fda000bf06100 */
[----:B------:R-:W-:Y:S05]  /*0080*/  @P0 EXIT ;  /* 0x000000000000094d */ /* 0x000fea0003800000 */
[----:B------:R-:W0:Y:S01]  /*0090*/  LDC R6, c[0x0][0x230] ;  /* 0x00008c00ff067b82 */ /* 0x000e220000000800 */
[----:B------:R-:W-:Y:S01]  /*00a0*/  ULDC UR4, c[0x0][0xc] ;  /* 0x0000030000047ab9 */ /* 0x000fe20000000800 */
[----:B------:R-:W-:Y:S01]  /*00b0*/  IMAD.MOV.U32 R8, RZ, RZ, RZ ;  /* 0x000000ffff087224 */ /* 0x000fe200078e00ff */
[----:B------:R-:W-:Y:S01]  /*00c0*/  ULDC.64 UR6, c[0x0][0x208] ;  /* 0x0000820000067ab9 */ /* 0x000fe20000000a00 */
[----:B------:R-:W-:Y:S01]  /*00d0*/  IMAD.MOV.U32 R7, RZ, RZ, R0 ;  /* 0x000000ffff077224 */ /* 0x000fe200078e0000 */
[----:B------:R-:W-:Y:S01]  /*00e0*/  ULDC.U16 UR10, c[0x0][0x232] ;  /* 0x00008c80000a7ab9 */ /* 0x000fe20000000400 */
[----:B------:R-:W-:Y:S01]  /*00f0*/  IMAD R0, R2, UR4, RZ ;  /* 0x0000000402007c24 */ /* 0x000fe2000f8e02ff */
[----:B------:R-:W-:Y:S01]  /*0100*/  ULDC.U16 UR11, c[0x0][0x230] ;  /* 0x00008c00000b7ab9 */ /* 0x000fe20000000400 */
[----:B------:R-:W-:Y:S01]  /*0110*/  ULDC.64 UR12, c[0x0][0x228] ;  /* 0x00008a00000c7ab9 */ /* 0x000fe20000000a00 */
[----:B------:R-:W-:Y:S01]  /*0120*/  ULDC.64 UR4, c[0x0][0x220] ;  /* 0x0000880000047ab9 */ /* 0x000fe20000000a00 */
[----:B------:R-:W-:Y:S01]  /*0130*/  ULDC.64 UR8, c[0x0][0x218] ;  /* 0x0000860000087ab9 */ /* 0x000fe20000000a00 */
[----:B0-----:R-:W-:-:S07]  /*0140*/  HMUL2 R6, R6.H0_H0, R6.H1_H1 ;  /* 0x3000000606067232 */ /* 0x001fce0000000800 */
.L_x_7:
[C---:B------:R-:W-:Y:S01]  /*0150*/  IMAD.SHL.U32 R4, R7.reuse, 0x2, RZ ;  /* 0x0000000207047824 */ /* 0x040fe200078e00ff */
[----:B------:R-:W-:-:S04]  /*0160*/  SHF.L.U64.HI R5, R7, 0x1, R8 ;  /* 0x0000000107057819 */ /* 0x000fc80000010208 */
[C---:B------:R-:W-:Y:S02]  /*0170*/  IADD3 R2, P1, R4.reuse, UR8, RZ ;  /* 0x0000000804027c10 */ /* 0x040fe4000ff3e0ff */
[----:B------:R-:W-:Y:S02]  /*0180*/  IADD3 R4, P0, R4, UR4, RZ ;  /* 0x0000000404047c10 */ /* 0x000fe4000ff1e0ff */
[C---:B------:R-:W-:Y:S02]  /*0190*/  IADD3.X R3, R5.reuse, UR9, RZ, P1, !PT ;  /* 0x0000000905037c10 */ /* 0x040fe40008ffe4ff */
[----:B------:R-:W-:-:S04]  /*01a0*/  IADD3.X R5, R5, UR5, RZ, P0, !PT ;  /* 0x0000000505057c10 */ /* 0x000fc800087fe4ff */
[----:B------:R-:W2:Y:S04]  /*01b0*/  LDG.E.U16 R3, desc[UR6][R2.64] ;  /* 0x0000000602037981 */ /* 0x000ea8000c1e1500 */
[----:B------:R-:W2:Y:S01]  /*01c0*/  LDG.E.U16 R4, desc[UR6][R4.64] ;  /* 0x0000000604047981 */ /* 0x000ea2000c1e1500 */
[----:B------:R-:W-:Y:S01]  /*01d0*/  BSSY B0, `(.L_x_0) ;  /* 0x0000019000007945 */ /* 0x000fe20003800000 */
[----:B--2---:R-:W-:-:S13]  /*01e0*/  HSETP2.NEU.AND P0, PT, R3.H0_H0, R4.H0_H0, PT ;  /* 0x2000000403007234 */ /* 0x004fda0003f0d800 */
[----:B------:R-:W-:Y:S05]  /*01f0*/  @!P0 BRA `(.L_x_1) ;  /* 0x0000000000588947 */ /* 0x000fea0003800000 */
[C---:B------:R-:W-:Y:S01]  /*0200*/  HSETP2.NEU.AND P0, PT, R3.reuse.H0_H0, RZ.H0_H0, PT ;  /* 0x200000ff03007234 */ /* 0x040fe20003f0d800 */
[----:B------:R-:W-:Y:S01]  /*0210*/  HADD2 R2, R3.H0_H0, -R4.H0_H0 ;  /* 0xa000000403027230 */ /* 0x000fe20000000800 */
[----:B------:R-:W-:Y:S04]  /*0220*/  BSSY B1, `(.L_x_2) ;  /* 0x0000010000017945 */ /* 0x000fe80003800000 */
[----:B------:R-:W-:-:S07]  /*0230*/  LOP3.LUT R5, R2, 0x7fff, RZ, 0xc0, !PT ;  /* 0x00007fff02057812 */ /* 0x000fce00078ec0ff */
[----:B------:R-:W-:Y:S05]  /*0240*/  @!P0 BRA `(.L_x_3) ;  /* 0x00000000001c8947 */ /* 0x000fea0003800000 */
[----:B------:R-:W-:Y:S02]  /*0250*/  LOP3.LUT R2, R3, 0x7fff, RZ, 0xc0, !PT ;  /* 0x00007fff03027812 */ /* 0x000fe400078ec0ff */
[----:B------:R-:W-:Y:S02]  /*0260*/  LOP3.LUT R3, R4, 0x7fff, RZ, 0xc0, !PT ;  /* 0x00007fff04037812 */ /* 0x000fe400078ec0ff */
[----:B------:R-:W-:-:S03]  /*0270*/  HSETP2.NEU.AND P0, PT, R4.H0_H0, RZ.H0_H0, PT ;  /* 0x200000ff04007234 */ /* 0x000fc60003f0d800 */
[----:B------:R-:W-:-:S05]  /*0280*/  HADD2 R2, R2.H0_H0, R3.H0_H0 ;  /* 0x2000000302027230 */ /* 0x000fca0000000800 */
[----:B------:R-:W-:-:S05]  /*0290*/  HSETP2.GEU.AND P1, PT, R2.H0_H0, UR10.H0_H0, PT ;  /* 0x2000000a02007e34 */ /* 0x000fca000bf2e800 */
[----:B------:R-:W-:-:S13]  /*02a0*/  PLOP3.LUT P0, PT, P0, P1, PT, 0x80, 0x0 ;  /* 0x000000000000781c */ /* 0x000fda0000703070 */
[----:B------:R-:W-:Y:S05]  /*02b0*/  @P0 BRA `(.L_x_4) ;  /* 0x00000000000c0947 */ /* 0x000fea0003800000 */
.L_x_3:
[----:B------:R-:W-:-:S05]  /*02c0*/  HSETP2.GEU.AND P0, PT, R5.H0_H0, R6.H0_H0, PT ;  /* 0x2000000605007234 */ /* 0x000fca0003f0e800 */
[----:B------:R-:W-:Y:S01]  /*02d0*/  SEL R2, RZ, 0x1, P0 ;  /* 0x00000001ff027807 */ /* 0x000fe20000000000 */
[----:B------:R-:W-:Y:S07]  /*02e0*/  BRA `(.L_x_5) ;  /* 0x00000000000c7947 */ /* 0x000fee0003800000 */
.L_x_4:
[----:B------:R-:W-:-:S05]  /*02f0*/  HMUL2 R2, R2.H0_H0, UR11.H0_H0 ;  /* 0x2000000b02027c32 */ /* 0x000fca0008000800 */
[----:B------:R-:W-:-:S05]  /*0300*/  HSETP2.GEU.AND P0, PT, R5.H0_H0, R2.H0_H0, PT ;  /* 0x2000000205007234 */ /* 0x000fca0003f0e800 */
[----:B------:R-:W-:-:S08]  /*0310*/  SEL R2, RZ, 0x1, P0 ;  /* 0x00000001ff027807 */ /* 0x000fd00000000000 */
.L_x_5:
[----:B------:R-:W-:Y:S05]  /*0320*/  BSYNC B1 ;  /* 0x0000000000017941 */ /* 0x000fea0003800000 */
.L_x_2:
[----:B------:R-:W-:-:S04]  /*0330*/  PRMT R2, R2, 0x9910, RZ ;  /* 0x0000991002027816 */ /* 0x000fc800000000ff */
[----:B------:R-:W-:-:S13]  /*0340*/  ISETP.NE.AND P0, PT, R2, RZ, PT ;  /* 0x000000ff0200720c */ /* 0x000fda0003f05270 */
[----:B------:R-:W-:Y:S05]  /*0350*/  @!P0 BRA `(.L_x_6) ;  /* 0x00000000001c8947 */ /* 0x000fea0003800000 */
.L_x_1:
[----:B------:R-:W-:Y:S05]  /*0360*/  BSYNC B0 ;  /* 0x0000000000007941 */ /* 0x000fea0003800000 */
.L_x_0:
[----:B------:R-:W-:-:S05]  /*0370*/  IADD3 R7, P0, R0, R7, RZ ;  /* 0x0000000700077210 */ /* 0x000fca0007f1e0ff */
[----:B------:R-:W-:Y:S01]  /*0380*/  IMAD.X R8, RZ, RZ, R8, P0 ;  /* 0x000000ffff087224 */ /* 0x000fe200000e0608 */
[----:B------:R-:W-:-:S04]  /*0390*/  ISETP.GE.U32.AND P0, PT, R7, UR12, PT ;  /* 0x0000000c07007c0c */ /* 0x000fc8000bf06070 */
[----:B------:R-:W-:-:S13]  /*03a0*/  ISETP.GE.U32.AND.EX P0, PT, R8, UR13, PT, P0 ;  /* 0x0000000d08007c0c */ /* 0x000fda000bf06100 */
[----:B------:R-:W-:Y:S05]  /*03b0*/  @!P0 BRA `(.L_x_7) ;  /* 0xfffffffc00648947 */ /* 0x000fea000383ffff */
[----:B------:R-:W-:Y:S05]  /*03c0*/  EXIT ;  /* 0x000000000000794d */ /* 0x000fea0003800000 */
.L_x_6:
[----:B------:R-:W0:Y:S02]  /*03d0*/  LDC.64 R2, c[0x0][0x210] ;  /* 0x00008400ff027b82 */ /* 0x000e240000000a00 */
[----:B0-----:R-:W-:Y:S01]  /*03e0*/  STG.E desc[UR6][R2.64], RZ ;  /* 0x000000ff02007986 */ /* 0x001fe2000c101906 */
[----:B------:R-:W-:Y:S05]  /*03f0*/  EXIT ;  /* 0x000000000000794d */ /* 0x000fea0003800000 */
.L_x_8:
[----:B------:R-:W-:-:S00]  /*0400*/  BRA `(.L_x_8) ;  /* 0xfffffffc00fc7947 */ /* 0x000fc0000383ffff */
[----:B------:R-:W-:-:S00]  /*0410*/  NOP ;  /* 0x0000000000007918 */ /* 0x000fc00000000000 */
        /* <DEDUP_REMOVED lines=14> */
.L_x_1410:


//--------------------- .text._ZN7cutlass9reference6device6kernel12BlockForEachINS_6half_tENS1_6detail17RandomUniformFuncIS4_EEEEvPT_mNT0_6ParamsE --------------------------
	.section	.text._ZN7cutlass9reference6device6kernel12BlockForEachINS_6half_tENS1_6detail17RandomUniformFuncIS4_EEEEvPT_mNT0_6ParamsE,"ax",@progbits
	.align	128
        .global         _ZN7cutlass9reference6device6kernel12BlockForEachINS_6half_tENS1_6detail17RandomUniformFuncIS4_EEEEvPT_mNT0_6ParamsE
        .type           _ZN7cutlass9reference6device6kernel12BlockForEachINS_6half_tENS1_6detail17RandomUniformFuncIS4_EEEEvPT_mNT0_6ParamsE,@function
        .size           _ZN7cutlass9reference6device6kernel12BlockForEachINS_6half_tENS1_6detail17RandomUniformFuncIS4_EEEEvPT_mNT0_6ParamsE,(.L_x_1411 - _ZN7cutlass9reference6device6kernel12BlockForEachINS_6half_tENS1_6detail17RandomUniformFuncIS4_EEEEvPT_mNT0_6ParamsE)
        .other          _ZN7cutlass9reference6device6kernel12BlockForEachINS_6half_tENS1_6detail17RandomUniformFuncIS4_EEEEvPT_mNT0_6ParamsE,@"STO_CUDA_ENTRY STV_DEFAULT"
_ZN7cutlass9reference6device6kernel12BlockForEachINS_6half_tENS1_6detail17RandomUniformFuncIS4_EEEEvPT_mNT0_6ParamsE:
.text._ZN7cutlass9reference6device6kernel12BlockForEachINS_6half_tENS1_6detail17RandomUniformFuncIS4_EEEEvPT_mNT0_6ParamsE:
[----:B------:R-:W0:Y:S08]  /*0000*/  LDC R1, c[0x0][0x28] ;  /* 0x00000a00ff017b82 */ /* 0x000e300000000800 */
[----:B------:R-:W1:Y:S01]  /*0010*/  LDC.U8 R0, c[0x0][0x24c] ;  /* 0x00009300ff007b82 */ /* 0x000e620000000000 */
[----:B------:R-:W2:Y:S01]  /*0020*/  S2R R15, SR_CTAID.X ;  /* 0x00000000000f7919 */ /* 0x000ea20000002500 */
[----:B0-----:R-:W-:Y:S01]  /*0030*/  VIADD R1, R1, 0xffffffa0 ;  /* 0xffffffa001017836 */ /* 0x001fe20000000000 */
[----:B------:R-:W-:Y:S01]  /*0040*/  ULDC UR4, c[0x0][0x0] ;  /* 0x0000000000047ab9 */ /* 0x000fe20000000800 */
[----:B------:R-:W-:Y:S01]  /*0050*/  ULDC.64 UR16, c[0x0][0x208] ;  /* 0x0000820000107ab9 */ /* 0x000fe20000000a00 */
[----:B------:R-:W2:Y:S01]  /*0060*/  S2R R14, SR_TID.X ;  /* 0x00000000000e7919 */ /* 0x000ea20000002100 */
[----:B------:R-:W-:Y:S02]  /*0070*/  BSSY B1, `(.L_x_9) ;  /* 0x0000123000017945 */ /* 0x000fe40003800000 */
[----:B------:R-:W1:Y:S08]  /*0080*/  LDC.U8 R5, c[0x0][0x24d] ;  /* 0x00009340ff057b82 */ /* 0x000e700000000000 */
[----:B------:R-:W0:Y:S08]  /*0090*/  LDC.U8 R4, c[0x0][0x24e] ;  /* 0x00009380ff047b82 */ /* 0x000e300000000000 */
[----:B------:R-:W3:Y:S08]  /*00a0*/  LDC.64 R2, c[0x0][0x220] ;  /* 0x00008800ff027b82 */ /* 0x000ef00000000a00 */
[----:B------:R-:W4:Y:S01]  /*00b0*/  LDC.U8 R13, c[0x0][0x24f] ;  /* 0x000093c0ff0d7b82 */ /* 0x000f220000000000 */
[----:B-1----:R-:W-:-:S07]  /*00c0*/  PRMT R5, R5, 0x7604, R0 ;  /* 0x0000760405057816 */ /* 0x002fce0000000000 */
[----:B------:R-:W1:Y:S01]  /*00d0*/  LDC R12, c[0x0][0x248] ;  /* 0x00009200ff0c7b82 */ /* 0x000e620000000800 */
[----:B0-----:R-:W-:-:S07]  /*00e0*/  PRMT R4, R4, 0x7054, R5 ;  /* 0x0000705404047816 */ /* 0x001fce0000000005 */
[----:B------:R-:W0:Y:S01]  /*00f0*/  LDC.64 R18, c[0x0][0x220] ;  /* 0x00008800ff127b82 */ /* 0x000e220000000a00 */
[----:B---3--:R-:W-:Y:S02]  /*0100*/  LOP3.LUT R5, R2, 0xaad26b49, RZ, 0x3c, !PT ;  /* 0xaad26b4902057812 */ /* 0x008fe400078e3cff */
[----:B------:R-:W-:-:S03]  /*0110*/  LOP3.LUT R2, R3, 0xf7dcefdd, RZ, 0x3c, !PT ;  /* 0xf7dcefdd03027812 */ /* 0x000fc600078e3cff */
[----:B------:R-:W-:Y:S02]  /*0120*/  IMAD R3, R5, 0x4182bed5, RZ ;  /* 0x4182bed505037824 */ /* 0x000fe400078e02ff */
[----:B------:R-:W3:Y:S01]  /*0130*/  LDC.64 R10, c[0x0][0x228] ;  /* 0x00008a00ff0a7b82 */ /* 0x000ee20000000a00 */
[----:B------:R-:W-:Y:S01]  /*0140*/  IMAD R2, R2, -0x658354e5, RZ ;  /* 0x9a7cab1b02027824 */ /* 0x000fe200078e02ff */
[----:B----4-:R-:W-:Y:S01]  /*0150*/  PRMT R13, R13, 0x654, R4 ;  /* 0x000006540d0d7816 */ /* 0x010fe20000000004 */
[C---:B------:R-:W-:Y:S01]  /*0160*/  VIADD R7, R3.reuse, 0x75bcd15 ;  /* 0x075bcd1503077836 */ /* 0x040fe20000000000 */
[C---:B------:R-:W-:Y:S01]  /*0170*/  LOP3.LUT R4, R3.reuse, 0x159a55e5, RZ, 0x3c, !PT ;  /* 0x159a55e503047812 */ /* 0x040fe200078e3cff */
[C---:B------:R-:W-:Y:S01]  /*0180*/  VIADD R5, R2.reuse, 0x1f123bb5 ;  /* 0x1f123bb502057836 */ /* 0x040fe20000000000 */
[C---:B------:R-:W-:Y:S01]  /*0190*/  IADD3 R6, R3.reuse, 0x64f0c9, R2 ;  /* 0x0064f0c903067810 */ /* 0x040fe20007ffe002 */
[----:B------:R-:W-:Y:S01]  /*01a0*/  VIADD R3, R3, 0x583f19 ;  /* 0x00583f1903037836 */ /* 0x000fe20000000000 */
[----:B------:R-:W4:Y:S01]  /*01b0*/  LDC.64 R16, c[0x0][0x238] ;  /* 0x00008e00ff107b82 */ /* 0x000f220000000a00 */
[----:B------:R-:W-:Y:S01]  /*01c0*/  LOP3.LUT R2, R2, 0x5491333, RZ, 0x3c, !PT ;  /* 0x0549133302027812 */ /* 0x000fe200078e3cff */
[----:B-1----:R2:W-:Y:S04]  /*01d0*/  STL.64 [R1+0x28], R12 ;  /* 0x0000280c01007387 */ /* 0x0025e80000100a00 */
[----:B------:R1:W-:Y:S02]  /*01e0*/  STL.64 [R1+0x30], R6 ;  /* 0x0000300601007387 */ /* 0x0003e40000100a00 */
[----:B------:R-:W5:Y:S02]  /*01f0*/  LDC R0, c[0x0][0x230] ;  /* 0x00008c00ff007b82 */ /* 0x000f640000000800 */
[----:B0-----:R1:W-:Y:S04]  /*0200*/  STL.64 [R1], R18 ;  /* 0x0000001201007387 */ /* 0x0013e80000100a00 */
[----:B------:R1:W-:Y:S02]  /*0210*/  STL.64 [R1+0x38], R4 ;  /* 0x0000380401007387 */ /* 0x0003e40000100a00 */
[----:B------:R-:W0:Y:S02]  /*0220*/  LDC.64 R8, c[0x0][0x240] ;  /* 0x00009000ff087b82 */ /* 0x000e240000000a00 */
[----:B---3--:R1:W-:Y:S04]  /*0230*/  STL.64 [R1+0x8], R10 ;  /* 0x0000080a01007387 */ /* 0x0083e80000100a00 */
[----:B------:R1:W-:Y:S04]  /*0240*/  STL.64 [R1+0x40], R2 ;  /* 0x0000400201007387 */ /* 0x0003e80000100a00 */
[----:B----4-:R1:W-:Y:S01]  /*0250*/  STL.64 [R1+0x18], R16 ;  /* 0x0000181001007387 */ /* 0x0103e20000100a00 */
[----:B--2---:R-:W-:-:S02]  /*0260*/  IMAD R13, R15, UR4, R14 ;  /* 0x000000040f0d7c24 */ /* 0x004fc4000f8e020e */
[----:B------:R-:W-:Y:S01]  /*0270*/  IMAD.MOV.U32 R12, RZ, RZ, RZ ;  /* 0x000000ffff0c7224 */ /* 0x000fe200078e00ff */
[----:B-----5:R1:W-:Y:S02]  /*0280*/  STL [R1+0x10], R0 ;  /* 0x0000100001007387 */ /* 0x0203e40000100800 */
[----:B------:R-:W-:Y:S02]  /*0290*/  ISETP.NE.AND P0, PT, R13, RZ, PT ;  /* 0x000000ff0d00720c */ /* 0x000fe40003f05270 */
[----:B0-----:R1:W-:Y:S11]  /*02a0*/  STL.64 [R1+0x20], R8 ;  /* 0x0000200801007387 */ /* 0x0013f60000100a00 */
[----:B------:R-:W-:Y:S05]  /*02b0*/  @!P0 BRA `(.L_x_10) ;  /* 0x0000000c00f88947 */ /* 0x000fea0003800000 */
[----:B------:R-:W-:Y:S01]  /*02c0*/  HFMA2.MMA R21, -RZ, RZ, 0, 0 ;  /* 0x00000000ff157435 */ /* 0x000fe200000001ff */
[----:B-1----:R-:W-:Y:S02]  /*02d0*/  MOV R11, R13 ;  /* 0x0000000d000b7202 */ /* 0x002fe40000000f00 */
[----:B------:R-:W-:-:S08]  /*02e0*/  MOV R8, R12 ;  /* 0x0000000c00087202 */ /* 0x000fd00000000f00 */
.L_x_16:
[----:B------:R-:W-:Y:S01]  /*02f0*/  LOP3.LUT P0, RZ, R11, 0x3, RZ, 0xc0, !PT ;  /* 0x000000030bff7812 */ /* 0x000fe2000780c0ff */
[----:B------:R-:W-:-:S12]  /*0300*/  BSSY B0, `(.L_x_11) ;  /* 0x00000f2000007945 */ /* 0x000fd80003800000 */
[----:B0-----:R-:W-:Y:S05]  /*0310*/  @!P0 BRA `(.L_x_12) ;  /* 0x0000000c00c08947 */ /* 0x001fea0003800000 */
[----:B------:R-:W-:Y:S02]  /*0320*/  HFMA2.MMA R19, -RZ, RZ, 0, 0 ;  /* 0x00000000ff137435 */ /* 0x000fe400000001ff */
.L_x_15:
[----:B------:R-:W-:Y:S01]  /*0330*/  IMAD.MOV.U32 R20, RZ, RZ, RZ ;  /* 0x000000ffff147224 */ /* 0x000fe200078e00ff */
[----:B0-----:R-:W-:Y:S02]  /*0340*/  CS2R R2, SRZ ;  /* 0x0000000000027805 */ /* 0x001fe4000001ff00 */
[----:B------:R-:W-:Y:S01]  /*0350*/  CS2R R4, SRZ ;  /* 0x0000000000047805 */ /* 0x000fe2000001ff00 */
[----:B------:R-:W-:-:S07]  /*0360*/  IMAD.MOV.U32 R7, RZ, RZ, RZ ;  /* 0x000000ffff077224 */ /* 0x000fce00078e00ff */
.L_x_14:
[----:B------:R-:W-:Y:S01]  /*0370*/  LEA R0, R20, R1, 0x2 ;  /* 0x0000000114007211 */ /* 0x000fe200078e10ff */
[----:B------:R-:W0:Y:S05]  /*0380*/  LDC.64 R24, c[0x4][RZ] ;  /* 0x01000000ff187b82 */ /* 0x000e2a0000000a00 */
[----:B------:R-:W5:Y:S01]  /*0390*/  LDL R0, [R0+0x34] ;  /* 0x0000340000007983 */ /* 0x000f620000100800 */
[----:B------:R-:W-:Y:S02]  /*03a0*/  SHF.R.S32.HI R9, RZ, 0x1f, R21 ;  /* 0x0000001fff097819 */ /* 0x000fe40000011415 */
[----:B------:R-:W-:-:S03]  /*03b0*/  MOV R17, RZ ;  /* 0x000000ff00117202 */ /* 0x000fc60000000f00 */
[----:B------:R-:W-:Y:S02]  /*03c0*/  IMAD R9, R9, 0xc80, RZ ;  /* 0x00000c8009097824 */ /* 0x000fe400078e02ff */
[----:B0-----:R-:W-:-:S05]  /*03d0*/  IMAD.WIDE.U32 R24, R21, 0xc80, R24 ;  /* 0x00000c8015187825 */ /* 0x001fca00078e0018 */
[----:B------:R-:W-:-:S07]  /*03e0*/  IADD3 R9, R25, R9, RZ ;  /* 0x0000000919097210 */ /* 0x000fce0007ffe0ff */
.L_x_13:
[----:B------:R-:W-:Y:S02]  /*03f0*/  IMAD.MOV.U32 R10, RZ, RZ, 0x1 ;  /* 0x00000001ff0a7424 */ /* 0x000fe400078e00ff */
[----:B------:R-:W-:-:S03]  /*0400*/  IMAD.MOV.U32 R14, RZ, RZ, R24 ;  /* 0x000000ffff0e7224 */ /* 0x000fc600078e0018 */
[----:B------:R-:W-:Y:S01]  /*0410*/  SHF.L.U32 R15, R10, R17, RZ ;  /* 0x000000110a0f7219 */ /* 0x000fe200000006ff */
[----:B------:R-:W-:-:S03]  /*0420*/  IMAD R10, R20, 0x20, R17 ;  /* 0x00000020140a7824 */ /* 0x000fc600078e0211 */
[----:B-----5:R-:W-:Y:S01]  /*0430*/  LOP3.LUT P0, RZ, R0, R15, RZ, 0xc0, !PT ;  /* 0x0000000f00ff7212 */ /* 0x020fe2000780c0ff */
[----:B------:R-:W-:Y:S02]  /*0440*/  IMAD R10, R10, 0x5, RZ ;  /* 0x000000050a0a7824 */ /* 0x000fe400078e02ff */
[----:B------:R-:W-:Y:S02]  /*0450*/  IMAD.MOV.U32 R15, RZ, RZ, R9 ;  /* 0x000000ffff0f7224 */ /* 0x000fe400078e0009 */
[----:B------:R-:W-:-:S08]  /*0460*/  IMAD.WIDE R22, R10, 0x4, R14 ;  /* 0x000000040a167825 */ /* 0x000fd000078e020e */
[----:B------:R-:W2:Y:S04]  /*0470*/  @P0 LDG.E R16, desc[UR16][R22.64] ;  /* 0x0000001016100981 */ /* 0x000ea8000c1e1900 */
[----:B------:R-:W3:Y:S04]  /*0480*/  @P0 LDG.E R10, desc[UR16][R22.64+0x8] ;  /* 0x00000810160a0981 */ /* 0x000ee8000c1e1900 */
[----:B------:R-:W4:Y:S01]  /*0490*/  @P0 LDG.E R15, desc[UR16][R22.64+0xc] ;  /* 0x00000c10160f0981 */ /* 0x000f22000c1e1900 */
[----:B------:R-:W-:-:S03]  /*04a0*/  IMAD.MOV.U32 R14, RZ, RZ, 0x2 ;  /* 0x00000002ff0e7424 */ /* 0x000fc600078e00ff */
[----:B------:R-:W4:Y:S02]  /*04b0*/  @P0 LDG.E R27, desc[UR16][R22.64+0x4] ;  /* 0x00000410161b0981 */ /* 0x000f24000c1e1900 */
[----:B------:R-:W-:Y:S02]  /*04c0*/  SHF.L.U32 R29, R14, R17, RZ ;  /* 0x000000110e1d7219 */ /* 0x000fe400000006ff */
[----:B------:R-:W4:Y:S02]  /*04d0*/  @P0 LDG.E R14, desc[UR16][R22.64+0x10] ;  /* 0x00001010160e0981 */ /* 0x000f24000c1e1900 */
[----:B------:R-:W-:Y:S02]  /*04e0*/  LOP3.LUT P1, RZ, R0, R29, RZ, 0xc0, !PT ;  /* 0x0000001d00ff7212 */ /* 0x000fe4000782c0ff */
[----:B--2---:R-:W-:-:S11]  /*04f0*/  @P0 LOP3.LUT R7, R7, R16, RZ, 0x3c, !PT ;  /* 0x0000001007070212 */ /* 0x004fd600078e3cff */
[----:B------:R-:W2:Y:S01]  /*0500*/  @P1 LDG.E R16, desc[UR16][R22.64+0x14] ;  /* 0x0000141016101981 */ /* 0x000ea2000c1e1900 */
[----:B---3--:R-:W-:-:S03]  /*0510*/  @P0 LOP3.LUT R5, R5, R10, RZ, 0x3c, !PT ;  /* 0x0000000a05050212 */ /* 0x008fc600078e3cff */
[----:B------:R-:W3:Y:S01]  /*0520*/  @P1 LDG.E R10, desc[UR16][R22.64+0x1c] ;  /* 0x00001c10160a1981 */ /* 0x000ee2000c1e1900 */
[----:B----4-:R-:W-:-:S03]  /*0530*/  @P0 LOP3.LUT R2, R2, R15, RZ, 0x3c, !PT ;  /* 0x0000000f02020212 */ /* 0x010fc600078e3cff */
[----:B------:R-:W4:Y:S01]  /*0540*/  @P1 LDG.E R15, desc[UR16][R22.64+0x20] ;  /* 0x00002010160f1981 */ /* 0x000f22000c1e1900 */
[----:B------:R-:W-:Y:S01]  /*0550*/  @P0 LOP3.LUT R3, R3, R14, RZ, 0x3c, !PT ;  /* 0x0000000e03030212 */ /* 0x000fe200078e3cff */
[----:B------:R-:W-:-:S05]  /*0560*/  IMAD.MOV.U32 R14, RZ, RZ, 0x4 ;  /* 0x00000004ff0e7424 */ /* 0x000fca00078e00ff */
[----:B------:R-:W-:Y:S02]  /*0570*/  SHF.L.U32 R29, R14, R17, RZ ;  /* 0x000000110e1d7219 */ /* 0x000fe400000006ff */
[----:B------:R-:W4:Y:S01]  /*0580*/  @P1 LDG.E R14, desc[UR16][R22.64+0x24] ;  /* 0x00002410160e1981 */ /* 0x000f22000c1e1900 */
[----:B------:R-:W-:-:S03]  /*0590*/  @P0 LOP3.LUT R4, R4, R27, RZ, 0x3c, !PT ;  /* 0x0000001b04040212 */ /* 0x000fc600078e3cff */
[----:B------:R-:W4:Y:S01]  /*05a0*/  @P1 LDG.E R27, desc[UR16][R22.64+0x18] ;  /* 0x00001810161b1981 */ /* 0x000f22000c1e1900 */
        /* <DEDUP_REMOVED lines=143> */
[----:B------:R-:W-:-:S13]  /*0ea0*/  LOP3.LUT P1, RZ, R0, R29, RZ, 0xc0, !PT ;  /* 0x0000001d00ff7212 */ /* 0x000fda000782c0ff */
[----:B------:R-:W4:Y:S01]  /*0eb0*/  @P1 LDG.E R29, desc[UR16][R22.64+0x108] ;  /* 0x00010810161d1981 */ /* 0x000f22000c1e1900 */
[----:B--2---:R-:W-:-:S03]  /*0ec0*/  @P0 LOP3.LUT R7, R7, R16, RZ, 0x3c, !PT ;  /* 0x0000001007070212 */ /* 0x004fc600078e3cff */
[----:B------:R-:W2:Y:S01]  /*0ed0*/  @P1 LDG.E R16, desc[UR16][R22.64+0x104] ;  /* 0x0001041016101981 */ /* 0x000ea2000c1e1900 */
[----:B---3--:R-:W-:-:S03]  /*0ee0*/  @P0 LOP3.LUT R5, R5, R10, RZ, 0x3c, !PT ;  /* 0x0000000a05050212 */ /* 0x008fc600078e3cff */
[----:B------:R-:W3:Y:S01]  /*0ef0*/  @P1 LDG.E R10, desc[UR16][R22.64+0x10c] ;  /* 0x00010c10160a1981 */ /* 0x000ee2000c1e1900 */
[----:B----4-:R-:W-:-:S03]  /*0f00*/  @P0 LOP3.LUT R2, R2, R15, RZ, 0x3c, !PT ;  /* 0x0000000f02020212 */ /* 0x010fc600078e3cff */
[----:B------:R-:W4:Y:S01]  /*0f10*/  @P1 LDG.E R15, desc[UR16][R22.64+0x110] ;  /* 0x00011010160f1981 */ /* 0x000f22000c1e1900 */
[----:B------:R-:W-:Y:S01]  /*0f20*/  @P0 LOP3.LUT R3, R3, R14, RZ, 0x3c, !PT ;  /* 0x0000000e03030212 */ /* 0x000fe200078e3cff */
[----:B------:R-:W-:Y:S01]  /*0f30*/  IMAD.MOV.U32 R14, RZ, RZ, 0x4000 ;  /* 0x00004000ff0e7424 */ /* 0x000fe200078e00ff */
[----:B------:R-:W-:-:S04]  /*0f40*/  @P0 LOP3.LUT R4, R4, R27, RZ, 0x3c, !PT ;  /* 0x0000001b04040212 */ /* 0x000fc800078e3cff */
[----:B------:R-:W-:Y:S02]  /*0f50*/  SHF.L.U32 R27, R14, R17, RZ ;  /* 0x000000110e1b7219 */ /* 0x000fe400000006ff */
[----:B------:R-:W4:Y:S02]  /*0f60*/  @P1 LDG.E R14, desc[UR16][R22.64+0x114] ;  /* 0x00011410160e1981 */ /* 0x000f24000c1e1900 */
[----:B------:R-:W-:-:S13]  /*0f70*/  LOP3.LUT P0, RZ, R0, R27, RZ, 0xc0, !PT ;  /* 0x0000001b00ff7212 */ /* 0x000fda000780c0ff */
[----:B------:R-:W4:Y:S01]  /*0f80*/  @P0 LDG.E R27, desc[UR16][R22.64+0x11c] ;  /* 0x00011c10161b0981 */ /* 0x000f22000c1e1900 */
[----:B--2---:R-:W-:-:S03]  /*0f90*/  @P1 LOP3.LUT R7, R7, R16, RZ, 0x3c, !PT ;  /* 0x0000001007071212 */ /* 0x004fc600078e3cff */
[----:B------:R-:W2:Y:S01]  /*0fa0*/  @P0 LDG.E R18, desc[UR16][R22.64+0x128] ;  /* 0x0001281016120981 */ /* 0x000ea2000c1e1900 */
[----:B---3--:R-:W-:-:S03]  /*0fb0*/  @P1 LOP3.LUT R5, R5, R10, RZ, 0x3c, !PT ;  /* 0x0000000a05051212 */ /* 0x008fc600078e3cff */
[----:B------:R-:W3:Y:S01]  /*0fc0*/  @P0 LDG.E R16, desc[UR16][R22.64+0x118] ;  /* 0x0001181016100981 */ /* 0x000ee2000c1e1900 */
[----:B----4-:R-:W-:-:S03]  /*0fd0*/  @P1 LOP3.LUT R2, R2, R15, RZ, 0x3c, !PT ;  /* 0x0000000f02021212 */ /* 0x010fc600078e3cff */
[----:B------:R-:W4:Y:S04]  /*0fe0*/  @P0 LDG.E R10, desc[UR16][R22.64+0x120] ;  /* 0x00012010160a0981 */ /* 0x000f28000c1e1900 */
[----:B------:R-:W2:Y:S01]  /*0ff0*/  @P0 LDG.E R15, desc[UR16][R22.64+0x124] ;  /* 0x00012410160f0981 */ /* 0x000ea2000c1e1900 */
[----:B------:R-:W-:Y:S02]  /*1000*/  @P1 LOP3.LUT R4, R4, R29, RZ, 0x3c, !PT ;  /* 0x0000001d04041212 */ /* 0x000fe400078e3cff */
[----:B------:R-:W-:Y:S01]  /*1010*/  @P1 LOP3.LUT R3, R3, R14, RZ, 0x3c, !PT ;  /* 0x0000000e03031212 */ /* 0x000fe200078e3cff */
[----:B------:R-:W-:-:S05]  /*1020*/  IMAD.MOV.U32 R14, RZ, RZ, 0x8000 ;  /* 0x00008000ff0e7424 */ /* 0x000fca00078e00ff */
[----:B------:R-:W-:-:S04]  /*1030*/  SHF.L.U32 R29, R14, R17, RZ ;  /* 0x000000110e1d7219 */ /* 0x000fc800000006ff */
[----:B------:R-:W-:Y:S02]  /*1040*/  LOP3.LUT P1, RZ, R0, R29, RZ, 0xc0, !PT ;  /* 0x0000001d00ff7212 */ /* 0x000fe4000782c0ff */
[----:B------:R-:W-:-:S11]  /*1050*/  @P0 LOP3.LUT R4, R4, R27, RZ, 0x3c, !PT ;  /* 0x0000001b04040212 */ /* 0x000fd600078e3cff */
[----:B------:R-:W2:Y:S04]  /*1060*/  @P1 LDG.E R14, desc[UR16][R22.64+0x134] ;  /* 0x00013410160e1981 */ /* 0x000ea8000c1e1900 */
[----:B------:R-:W2:Y:S01]  /*1070*/  @P1 LDG.E R27, desc[UR16][R22.64+0x138] ;  /* 0x00013810161b1981 */ /* 0x000ea2000c1e1900 */
[----:B---3--:R-:W-:-:S03]  /*1080*/  @P0 LOP3.LUT R7, R7, R16, RZ, 0x3c, !PT ;  /* 0x0000001007070212 */ /* 0x008fc600078e3cff */
[----:B------:R-:W3:Y:S01]  /*1090*/  @P1 LDG.E R16, desc[UR16][R22.64+0x12c] ;  /* 0x00012c1016101981 */ /* 0x000ee2000c1e1900 */
[----:B----4-:R-:W-:-:S03]  /*10a0*/  @P0 LOP3.LUT R5, R5, R10, RZ, 0x3c, !PT ;  /* 0x0000000a05050212 */ /* 0x010fc600078e3cff */
[----:B------:R-:W4:Y:S01]  /*10b0*/  @P1 LDG.E R10, desc[UR16][R22.64+0x13c] ;  /* 0x00013c10160a1981 */ /* 0x000f22000c1e1900 */
[----:B--2---:R-:W-:-:S03]  /*10c0*/  @P0 LOP3.LUT R2, R2, R15, RZ, 0x3c, !PT ;  /* 0x0000000f02020212 */ /* 0x004fc600078e3cff */
[----:B------:R-:W2:Y:S01]  /*10d0*/  @P1 LDG.E R15, desc[UR16][R22.64+0x130] ;  /* 0x00013010160f1981 */ /* 0x000ea2000c1e1900 */
[----:B------:R-:W-:Y:S01]  /*10e0*/  VIADD R17, R17, 0x10 ;  /* 0x0000001011117836 */ /* 0x000fe20000000000 */
[----:B------:R-:W-:-:S04]  /*10f0*/  @P0 LOP3.LUT R3, R3, R18, RZ, 0x3c, !PT ;  /* 0x0000001203030212 */ /* 0x000fc800078e3cff */
[----:B------:R-:W-:Y:S02]  /*1100*/  ISETP.NE.AND P0, PT, R17, 0x20, PT ;  /* 0x000000201100780c */ /* 0x000fe40003f05270 */
[----:B------:R-:W-:Y:S02]  /*1110*/  @P1 LOP3.LUT R5, R5, R14, RZ, 0x3c, !PT ;  /* 0x0000000e05051212 */ /* 0x000fe400078e3cff */
[----:B------:R-:W-:Y:S02]  /*1120*/  @P1 LOP3.LUT R2, R2, R27, RZ, 0x3c, !PT ;  /* 0x0000001b02021212 */ /* 0x000fe400078e3cff */
[----:B---3--:R-:W-:Y:S02]  /*1130*/  @P1 LOP3.LUT R7, R7, R16, RZ, 0x3c, !PT ;  /* 0x0000001007071212 */ /* 0x008fe400078e3cff */
[----:B----4-:R-:W-:Y:S02]  /*1140*/  @P1 LOP3.LUT R3, R3, R10, RZ, 0x3c, !PT ;  /* 0x0000000a03031212 */ /* 0x010fe400078e3cff */
[----:B--2---:R-:W-:-:S03]  /*1150*/  @P1 LOP3.LUT R4, R4, R15, RZ, 0x3c, !PT ;  /* 0x0000000f04041212 */ /* 0x004fc600078e3cff */
[----:B------:R-:W-:Y:S05]  /*1160*/  @P0 BRA `(.L_x_13) ;  /* 0xfffffff000a00947 */ /* 0x000fea000383ffff */
[----:B------:R-:W-:-:S04]  /*1170*/  IADD3 R20, R20, 0x1, RZ ;  /* 0x0000000114147810 */ /* 0x000fc80007ffe0ff */
[----:B------:R-:W-:-:S13]  /*1180*/  ISETP.GE.U32.AND P0, PT, R20, 0x5, PT ;  /* 0x000000051400780c */ /* 0x000fda0003f06070 */
[----:B------:R-:W-:Y:S05]  /*1190*/  @!P0 BRA `(.L_x_14) ;  /* 0xfffffff000748947 */ /* 0x000fea000383ffff */
[----:B------:R-:W-:Y:S01]  /*11a0*/  VIADD R19, R19, 0x1 ;  /* 0x0000000113137836 */ /* 0x000fe20000000000 */
[----:B------:R-:W-:Y:S01]  /*11b0*/  LOP3.LUT R0, R11, 0x3, RZ, 0xc0, !PT ;  /* 0x000000030b007812 */ /* 0x000fe200078ec0ff */
[----:B------:R0:W-:Y:S03]  /*11c0*/  STL [R1+0x34], R7 ;  /* 0x0000340701007387 */ /* 0x0001e60000100800 */
[----:B------:R-:W-:Y:S01]  /*11d0*/  ISETP.GT.U32.AND P0, PT, R0, R19, PT ;  /* 0x000000130000720c */ /* 0x000fe20003f04070 */
[----:B------:R0:W-:Y:S03]  /*11e0*/  STL.64 [R1+0x38], R4 ;  /* 0x0000380401007387 */ /* 0x0001e60000100a00 */
[----:B------:R-:W-:Y:S01]  /*11f0*/  ISETP.GT.U32.AND.EX P0, PT, RZ, RZ, PT, P0 ;  /* 0x000000ffff00720c */ /* 0x000fe20003f04100 */
[----:B------:R0:W-:-:S12]  /*1200*/  STL.64 [R1+0x40], R2 ;  /* 0x0000400201007387 */ /* 0x0001d80000100a00 */
[----:B------:R-:W-:Y:S05]  /*1210*/  @P0 BRA `(.L_x_15) ;  /* 0xfffffff000440947 */ /* 0x000fea000383ffff */
.L_x_12:
[----:B------:R-:W-:Y:S05]  /*1220*/  BSYNC B0 ;  /* 0x0000000000007941 */ /* 0x000fea0003800000 */
.L_x_11:
[--C-:B------:R-:W-:Y:S01]  /*1230*/  SHF.R.U64 R11, R11, 0x2, R8.reuse ;  /* 0x000000020b0b7819 */ /* 0x100fe20000001208 */
[----:B------:R-:W-:Y:S01]  /*1240*/  VIADD R21, R21, 0x1 ;  /* 0x0000000115157836 */ /* 0x000fe20000000000 */
[----:B------:R-:W-:Y:S02]  /*1250*/  SHF.R.U32.HI R8, RZ, 0x2, R8 ;  /* 0x00000002ff087819 */ /* 0x000fe40000011608 */
[----:B------:R-:W-:-:S04]  /*1260*/  ISETP.NE.U32.AND P0, PT, R11, RZ, PT ;  /* 0x000000ff0b00720c */ /* 0x000fc80003f05070 */
[----:B------:R-:W-:-:S13]  /*1270*/  ISETP.NE.AND.EX P0, PT, R8, RZ, PT, P0 ;  /* 0x000000ff0800720c */ /* 0x000fda0003f05300 */
[----:B------:R-:W-:Y:S05]  /*1280*/  @!P0 BRA `(.L_x_10) ;  /* 0x0000000000048947 */ /* 0x000fea0003800000 */
[----:B------:R-:W-:Y:S05]  /*1290*/  BRA `(.L_x_16) ;  /* 0xfffffff000147947 */ /* 0x000fea000383ffff */
.L_x_10:
[----:B------:R-:W-:Y:S05]  /*12a0*/  BSYNC B1 ;  /* 0x0000000000017941 */ /* 0x000fea0003800000 */
.L_x_9:
[----:B------:R-:W-:Y:S01]  /*12b0*/  ULDC.64 UR4, c[0x0][0x218] ;  /* 0x0000860000047ab9 */ /* 0x000fe20000000a00 */
[----:B------:R2:W-:Y:S01]  /*12c0*/  STL.64 [R1+0x48], RZ ;  /* 0x000048ff01007387 */ /* 0x0005e20000100a00 */
[----:B------:R-:W-:-:S03]  /*12d0*/  ISETP.GE.U32.AND P0, PT, R13, UR4, PT ;  /* 0x000000040d007c0c */ /* 0x000fc6000bf06070 */
[----:B------:R2:W-:Y:S01]  /*12e0*/  STL [R1+0x50], RZ ;  /* 0x000050ff01007387 */ /* 0x0005e20000100800 */
[----:B------:R-:W-:-:S03]  /*12f0*/  ISETP.GE.U32.AND.EX P0, PT, R12, UR5, PT, P0 ;  /* 0x000000050c007c0c */ /* 0x000fc6000bf06100 */
[----:B------:R2:W-:Y:S10]  /*1300*/  STL.64 [R1+0x58], RZ ;  /* 0x000058ff01007387 */ /* 0x0005f40000100a00 */
[----:B------:R-:W-:Y:S05]  /*1310*/  @P0 EXIT ;  /* 0x000000000000094d */ /* 0x000fea0003800000 */
[----:B-1----:R-:W1:Y:S01]  /*1320*/  LDC R0, c[0x0][0x230] ;  /* 0x00008c00ff007b82 */ /* 0x002e620000000800 */
[----:B------:R-:W-:Y:S01]  /*1330*/  BSSY B2, `(.L_x_17) ;  /* 0x000008f000027945 */ /* 0x000fe20003800000 */
[----:B------:R-:W-:Y:S01]  /*1340*/  ULDC UR4, c[0x0][0x0] ;  /* 0x0000000000047ab9 */ /* 0x000fe20000000800 */
[----:B------:R-:W-:Y:S01]  /*1350*/  MOV R16, R4 ;  /* 0x0000000400107202 */ /* 0x000fe20000000f00 */
[----:B------:R-:W-:Y:S01]  /*1360*/  IMAD.MOV.U32 R18, RZ, RZ, R2 ;  /* 0x000000ffff127224 */ /* 0x000fe200078e0002 */
[----:B------:R-:W-:Y:S01]  /*1370*/  MOV R17, R5 ;  /* 0x0000000500117202 */ /* 0x000fe20000000f00 */
[----:B------:R-:W-:Y:S01]  /*1380*/  ULDC.64 UR6, c[0x0][0x238] ;  /* 0x00008e0000067ab9 */ /* 0x000fe20000000a00 */
[----:B------:R-:W-:Y:S01]  /*1390*/  MOV R19, R3 ;  /* 0x0000000300137202 */ /* 0x000fe20000000f00 */
[----:B------:R-:W3:Y:S01]  /*13a0*/  LDC.64 R14, c[0x0][0x228] ;  /* 0x00008a00ff0e7b82 */ /* 0x000ee20000000a00 */
[----:B------:R-:W-:Y:S01]  /*13b0*/  ULDC UR12, c[0x0][0xc] ;  /* 0x00000300000c7ab9 */ /* 0x000fe20000000800 */
[----:B------:R-:W-:Y:S01]  /*13c0*/  IMAD.MOV.U32 R20, RZ, RZ, R7 ;  /* 0x000000ffff147224 */ /* 0x000fe200078e0007 */
[----:B------:R-:W-:Y:S01]  /*13d0*/  DSETP.LT.AND P4, PT, RZ, UR6, PT ;  /* 0x00000006ff007e2a */ /* 0x000fe2000bf81000 */
[----:B------:R-:W-:Y:S01]  /*13e0*/  UIMAD UR12, UR4, UR12, URZ ;  /* 0x0000000c040c72a4 */ /* 0x000fe2000f8e023f */
[----:B------:R-:W-:Y:S01]  /*13f0*/  ULDC.64 UR14, c[0x0][0x238] ;  /* 0x00008e00000e7ab9 */ /* 0x000fe20000000a00 */
[----:B------:R-:W-:-:S02]  /*1400*/  ULDC UR8, c[0x0][0x248] ;  /* 0x0000920000087ab9 */ /* 0x000fc40000000800 */
[----:B------:R-:W4:Y:S01]  /*1410*/  LDC.64 R8, c[0x0][0x228] ;  /* 0x00008a00ff087b82 */ /* 0x000f220000000a00 */
[----:B------:R-:W-:Y:S01]  /*1420*/  ULDC UR10, c[0x0][0x240] ;  /* 0x00009000000a7ab9 */ /* 0x000fe20000000800 */
[----:B------:R-:W-:Y:S01]  /*1430*/  ULDC UR9, c[0x0][0x244] ;  /* 0x0000910000097ab9 */ /* 0x000fe20000000800 */
[----:B------:R-:W-:Y:S01]  /*1440*/  UMOV UR11, URZ ;  /* 0x0000003f000b7c82 */ /* 0x000fe20008000000 */
[----:B------:R-:W-:Y:S01]  /*1450*/  ULDC.64 UR4, c[0x0][0x218] ;  /* 0x0000860000047ab9 */ /* 0x000fe20000000a00 */
[----:B------:R-:W-:Y:S01]  /*1460*/  ULDC.64 UR6, c[0x0][0x210] ;  /* 0x0000840000067ab9 */ /* 0x000fe20000000a00 */
[----:B-1----:R-:W-:Y:S01]  /*1470*/  ISETP.GT.AND P3, PT, R0, -0x1, PT ;  /* 0xffffffff0000780c */ /* 0x002fe20003f64270 */
[----:B---3--:R-:W-:-:S12]  /*1480*/  FADD R14, -R14, R15 ;  /* 0x0000000f0e0e7221 */ /* 0x008fd80000000100 */
.L_x_25:
[----:B------:R-:W-:Y:S01]  /*1490*/  MOV R10, R17 ;  /* 0x00000011000a7202 */ /* 0x000fe20000000f00 */
[----:B0-----:R-:W-:Y:S01]  /*14a0*/  IMAD.MOV.U32 R4, RZ, RZ, R19 ;  /* 0x000000ffff047224 */ /* 0x001fe200078e0013 */
[----:B------:R-:W-:Y:S01]  /*14b0*/  MOV R15, R16 ;  /* 0x00000010000f7202 */ /* 0x000fe20000000f00 */
[----:B------:R-:W-:Y:S01]  /*14c0*/  IMAD.MOV.U32 R11, RZ, RZ, R18 ;  /* 0x000000ffff0b7224 */ /* 0x000fe200078e0012 */
[----:B------:R-:W-:Y:S04]  /*14d0*/  BSSY B1, `(.L_x_18) ;  /* 0x0000066000017945 */ /* 0x000fe80003800000 */
[----:B-1----:R-:W-:Y:S05]  /*14e0*/  @!P4 BRA `(.L_x_19) ;  /* 0x00000000004cc947 */ /* 0x002fea0003800000 */
[----:B------:R-:W-:Y:S01]  /*14f0*/  SHF.R.U32.HI R7, RZ, 0x2, R20 ;  /* 0x00000002ff077819 */ /* 0x000fe20000011614 */
[----:B------:R-:W-:Y:S01]  /*1500*/  IMAD.SHL.U32 R5, R19, 0x10, RZ ;  /* 0x0000001013057824 */ /* 0x000fe200078e00ff */
[----:B------:R-:W-:Y:S01]  /*1510*/  IADD3 R6, R6, 0x587c5, RZ ;  /* 0x000587c506067810 */ /* 0x000fe20007ffe0ff */
[----:B------:R-:W-:Y:S01]  /*1520*/  HFMA2.MMA R3, -RZ, RZ, 0.1171875, 0 ;  /* 0x2f800000ff037435 */ /* 0x000fe200000001ff */
[----:B------:R-:W-:Y:S01]  /*1530*/  LOP3.LUT R7, R7, R20, RZ, 0x3c, !PT ;  /* 0x0000001407077212 */ /* 0x000fe200078e3cff */
[----:B------:R-:W-:Y:S01]  /*1540*/  IMAD.MOV.U32 R15, RZ, RZ, R17 ;  /* 0x000000ffff0f7224 */ /* 0x000fe200078e0011 */
[----:B------:R-:W-:Y:S04]  /*1550*/  MOV R20, R16 ;  /* 0x0000001000147202 */ /* 0x000fe80000000f00 */
[----:B------:R-:W-:Y:S05]  /*1560*/  IMAD.SHL.U32 R10, R7, 0x2, RZ ;  /* 0x00000002070a7824 */ /* 0x000fea00078e00ff */
[----:B------:R-:W-:Y:S04]  /*1570*/  LOP3.LUT R10, R19, R10, R7, 0x96, !PT ;  /* 0x0000000a130a7212 */ /* 0x000fe800078e9607 */
[----:B------:R-:W-:Y:S05]  /*1580*/  LOP3.LUT R4, R10, R5, RZ, 0x3c, !PT ;  /* 0x000000050a047212 */ /* 0x000fea00078e3cff */
[----:B------:R-:W-:Y:S05]  /*1590*/  IMAD.IADD R2, R4, 0x1, R6 ;  /* 0x0000000104027824 */ /* 0x000fea00078e0206 */
[----:B------:R-:W-:Y:S05]  /*15a0*/  I2FP.F32.U32 R2, R2 ;  /* 0x0000000200027245 */ /* 0x000fea0000201000 */
[----:B------:R-:W-:Y:S04]  /*15b0*/  FFMA R0, R2, R3, 1.1641532182693481445e-10 ;  /* 0x2f00000002007423 */ /* 0x000fe80000000003 */
[----:B------:R-:W0:Y:S02]  /*15c0*/  F2F.F64.F32 R10, R0 ;  /* 0x00000000000a7310 */ /* 0x000e240000201800 */
[----:B0-----:R-:W-:Y:S01]  /*15d0*/  DSETP.GEU.AND P0, PT, R10, UR14, PT ;  /* 0x0000000e0a007e2a */ /* 0x001fe2000bf0e000 */
[----:B------:R-:W-:Y:S01]  /*15e0*/  MOV R10, R18 ;  /* 0x00000012000a7202 */ /* 0x000fe20000000f00 */
[----:B------:R-:W-:Y:S11]  /*15f0*/  IMAD.MOV.U32 R11, RZ, RZ, R19 ;  /* 0x000000ffff0b7224 */ /* 0x000ff600078e0013 */
[----:B------:R-:W-:Y:S01]  /*1600*/  @!UPT UIADD3 URZ, URZ, URZ, URZ ;  /* 0x0000003f3f3ff290 */ /* 0x000fe2000fffe03f */
[----:B------:R-:W-:Y:S05]  /*1610*/  @!P0 BRA `(.L_x_20) ;  /* 0x00000004002c8947 */ /* 0x000fea0003800000 */
.L_x_19:
[----:B------:R-:W-:Y:S02]  /*1620*/  SHF.R.U32.HI R7, RZ, 0x2, R20 ;  /* 0x00000002ff077819 */ /* 0x000fe40000011614 */
[----:B------:R-:W-:Y:S02]  /*1630*/  IADD3 R6, R6, 0x587c5, RZ ;  /* 0x000587c506067810 */ /* 0x000fe40007ffe0ff */
[----:B------:R-:W-:Y:S01]  /*1640*/  LOP3.LUT R16, R7, R20, RZ, 0x3c, !PT ;  /* 0x0000001407107212 */ /* 0x000fe200078e3cff */
[----:B------:R-:W-:Y:S01]  /*1650*/  IMAD.SHL.U32 R7, R4, 0x10, RZ ;  /* 0x0000001004077824 */ /* 0x000fe200078e00ff */
[----:B------:R-:W-:Y:S03]  /*1660*/  MOV R3, 0x2f800000 ;  /* 0x2f80000000037802 */ /* 0x000fe60000000f00 */
[----:B------:R-:W-:Y:S05]  /*1670*/  IMAD.SHL.U32 R17, R16, 0x2, RZ ;  /* 0x0000000210117824 */ /* 0x000fea00078e00ff */
[----:B------:R-:W-:Y:S04]  /*1680*/  LOP3.LUT R16, R4, R17, R16, 0x96, !PT ;  /* 0x0000001104107212 */ /* 0x000fe800078e9610 */
[----:B------:R-:W-:Y:S05]  /*1690*/  LOP3.LUT R5, R16, R7, RZ, 0x3c, !PT ;  /* 0x0000000710057212 */ /* 0x000fea00078e3cff */
[----:B------:R-:W-:Y:S05]  /*16a0*/  IMAD.IADD R2, R5, 0x1, R6 ;  /* 0x0000000105027824 */ /* 0x000fea00078e0206 */
[----:B------:R-:W-:Y:S05]  /*16b0*/  I2FP.F32.U32 R2, R2 ;  /* 0x0000000200027245 */ /* 0x000fea0000201000 */
[----:B------:R-:W-:Y:S04]  /*16c0*/  FFMA R0, R2, R3, 1.1641532182693481445e-10 ;  /* 0x2f00000002007423 */ /* 0x000fe80000000003 */
[----:B----4-:R-:W-:Y:S05]  /*16d0*/  FFMA R16, -R0, R8, R9 ;  /* 0x0000000800107223 */ /* 0x010fea0000000109 */
[----:B------:R-:W-:Y:S01]  /*16e0*/  @!P3 F2FP.F16.F32.PACK_AB R7, RZ, R16 ;  /* 0x00000010ff07b23e */ /* 0x000fe200000000ff */
[----:B------:R-:W-:Y:S06]  /*16f0*/  @!P3 BRA `(.L_x_21) ;  /* 0x0000000000bcb947 */ /* 0x000fec0003800000 */
[----:B------:R-:W-:Y:S01]  /*1700*/  MOV R7, 0x80000000 ;  /* 0x8000000000077802 */ /* 0x000fe20000000f00 */
[----:B------:R-:W-:Y:S01]  /*1710*/  HFMA2.MMA R0, -RZ, RZ, 0, 0 ;  /* 0x00000000ff007435 */ /* 0x000fe200000001ff */
[----:B------:R-:W-:Y:S01]  /*1720*/  FMUL R2, R16, UR10 ;  /* 0x0000000a10027c20 */ /* 0x000fe20008400000 */
[----:B------:R-:W-:Y:S04]  /*1730*/  BSSY B0, `(.L_x_22) ;  /* 0x0000026000007945 */ /* 0x000fe80003800000 */
[----:B------:R-:W-:Y:S11]  /*1740*/  FSETP.GTU.AND P0, PT, |R2|, +INF , PT ;  /* 0x7f8000000200780b */ /* 0x000ff60003f0c200 */
[----:B------:R-:W-:Y:S02]  /*1750*/  @!UPT UIADD3 URZ, URZ, URZ, URZ ;  /* 0x0000003f3f3ff290 */ /* 0x000fe4000fffe03f */
[----:B------:R-:W-:Y:S05]  /*1760*/  @P0 BRA `(.L_x_23) ;  /* 0x0000000000880947 */ /* 0x000fea0003800000 */
[----:B------:R-:W-:Y:S01]  /*1770*/  FSETP.GE.AND P0, PT, R2, 9.22337203685477580800e+18, PT ;  /* 0x5f0000000200780b */ /* 0x000fe20003f06000 */
[----:B------:R-:W-:Y:S01]  /*1780*/  IMAD.MOV.U32 R0, RZ, RZ, -0x1 ;  /* 0xffffffffff007424 */ /* 0x000fe200078e00ff */
[----:B------:R-:W-:Y:S11]  /*1790*/  MOV R7, 0x7fffffff ;  /* 0x7fffffff00077802 */ /* 0x000ff60000000f00 */
[----:B------:R-:W-:Y:S05]  /*17a0*/  @P0 BRA `(.L_x_23) ;  /* 0x0000000000780947 */ /* 0x000fea0003800000 */
[----:B------:R-:W-:Y:S01]  /*17b0*/  HFMA2.MMA R7, -RZ, RZ, -0.0 , 0 ;  /* 0x80000000ff077435 */ /* 0x000fe200000001ff */
[----:B------:R-:W-:Y:S01]  /*17c0*/  FSETP.GTU.AND P0, PT, R2, -9.22337203685477580800e+18, PT ;  /* 0xdf0000000200780b */ /* 0x000fe20003f0c000 */
[----:B------:R-:W-:Y:S11]  /*17d0*/  IMAD.MOV.U32 R0, RZ, RZ, RZ ;  /* 0x000000ffff007224 */ /* 0x000ff600078e00ff */
[----:B------:R-:W-:Y:S01]  /*17e0*/  @!UPT UIADD3 URZ, URZ, URZ, URZ ;  /* 0x0000003f3f3ff290 */ /* 0x000fe2000fffe03f */
[----:B------:R-:W-:Y:S05]  /*17f0*/  @!P0 BRA `(.L_x_23) ;  /* 0x0000000000648947 */ /* 0x000fea0003800000 */
[----:B------:R-:W-:Y:S01]  /*1800*/  SHF.R.U32.HI R3, RZ, 0x17, R2 ;  /* 0x00000017ff037819 */ /* 0x000fe20000011602 */
[----:B------:R-:W-:Y:S02]  /*1810*/  IMAD.SHL.U32 R16, R2, 0x100, RZ ;  /* 0x0000010002107824 */ /* 0x000fe400078e00ff */
[----:B------:R-:W-:Y:S01]  /*1820*/  IMAD.U32 R7, RZ, RZ, UR11 ;  /* 0x0000000bff077e24 */ /* 0x000fe2000f8e00ff */
[----:B------:R-:W-:Y:S01]  /*1830*/  LOP3.LUT R3, R3, 0xff, RZ, 0xc0, !PT ;  /* 0x000000ff03037812 */ /* 0x000fe200078ec0ff */
[----:B------:R-:W-:Y:S01]  /*1840*/  IMAD.U32 R0, RZ, RZ, UR11 ;  /* 0x0000000bff007e24 */ /* 0x000fe2000f8e00ff */
[----:B------:R-:W-:Y:S01]  /*1850*/  SHF.R.U32.HI R16, RZ, 0x1, R16 ;  /* 0x00000001ff107819 */ /* 0x000fe20000011610 */
[----:B------:R-:W-:Y:S01]  /*1860*/  IMAD.MOV.U32 R17, RZ, RZ, RZ ;  /* 0x000000ffff117224 */ /* 0x000fe200078e00ff */
[----:B------:R-:W-:Y:S02]  /*1870*/  IADD3 R3, -R3, 0xbd, RZ ;  /* 0x000000bd03037810 */ /* 0x000fe40007ffe1ff */
[----:B------:R-:W-:Y:S02]  /*1880*/  LOP3.LUT R16, R16, 0x40000000, RZ, 0xfc, !PT ;  /* 0x4000000010107812 */ /* 0x000fe400078efcff */
[C---:B------:R-:W-:Y:S11]  /*1890*/  ISETP.GT.AND P1, PT, R3.reuse, 0x3f, PT ;  /* 0x0000003f0300780c */ /* 0x040ff60003f24270 */
[----:B------:R-:W-:Y:S02]  /*18a0*/  @!UPT UIADD3 URZ, URZ, URZ, URZ ;  /* 0x0000003f3f3ff290 */ /* 0x000fe4000fffe03f */
[C---:B------:R-:W-:Y:S02]  /*18b0*/  @!P1 IADD3 R18, -R3.reuse, 0x40, RZ ;  /* 0x0000004003129810 */ /* 0x040fe40007ffe1ff */
[----:B------:R-:W-:Y:S02]  /*18c0*/  @!P1 ISETP.NE.AND P0, PT, R3, RZ, PT ;  /* 0x000000ff0300920c */ /* 0x000fe40003f05270 */
[--C-:B------:R-:W-:Y:S01]  /*18d0*/  @!P1 SHF.L.U64.HI R18, R7, R18, R16.reuse ;  /* 0x0000001207129219 */ /* 0x100fe20000010210 */
[----:B------:R-:W-:Y:S01]  /*18e0*/  IMAD.MOV.U32 R7, RZ, RZ, RZ ;  /* 0x000000ffff077224 */ /* 0x000fe200078e00ff */
[-CC-:B------:R-:W-:Y:S02]  /*18f0*/  @!P1 SHF.R.U64 R17, R0, R3.reuse, R16.reuse ;  /* 0x0000000300119219 */ /* 0x180fe40000001210 */
[----:B------:R-:W-:Y:S02]  /*1900*/  @!P1 SHF.R.U32.HI R7, RZ, R3, R16 ;  /* 0x00000003ff079219 */ /* 0x000fe40000011610 */
[----:B------:R-:W-:Y:S02]  /*1910*/  @!P1 SEL R16, R18, RZ, P0 ;  /* 0x000000ff12109207 */ /* 0x000fe40000000000 */
[----:B------:R-:W-:Y:S02]  /*1920*/  ISETP.GE.AND P1, PT, R2, RZ, PT ;  /* 0x000000ff0200720c */ /* 0x000fe40003f26270 */
[----:B------:R-:W-:Y:S05]  /*1930*/  LEA.HI R17, P0, R16, R17, RZ, 0x1 ;  /* 0x0000001110117211 */ /* 0x000fea00078108ff */
[----:B------:R-:W-:Y:S01]  /*1940*/  IMAD.X R7, RZ, RZ, R7, P0 ;  /* 0x000000ffff077224 */ /* 0x000fe200000e0607 */
[-C--:B------:R-:W-:Y:S04]  /*1950*/  IADD3 R0, P0, RZ, -R17.reuse, RZ ;  /* 0x80000011ff007210 */ /* 0x080fe80007f1e0ff */
[----:B------:R-:W-:Y:S01]  /*1960*/  SEL R0, R0, R17, !P1 ;  /* 0x0000001100007207 */ /* 0x000fe20004800000 */
[----:B------:R-:W-:Y:S05]  /*1970*/  IMAD.X R2, RZ, RZ, ~R7, P0 ;  /* 0x000000ffff027224 */ /* 0x000fea00000e0e07 */
[----:B------:R-:W-:Y:S02]  /*1980*/  SEL R7, R2, R7, !P1 ;  /* 0x0000000702077207 */ /* 0x000fe40004800000 */
.L_x_23:
[----:B------:R-:W-:Y:S05]  /*1990*/  BSYNC B0 ;  /* 0x0000000000007941 */ /* 0x000fea0003800000 */
.L_x_22:
[----:B------:R-:W-:Y:S02]  /*19a0*/  MOV R16, R0 ;  /* 0x0000000000107202 */ /* 0x000fe40000000f00 */
[----:B------:R-:W-:Y:S04]  /*19b0*/  MOV R17, R7 ;  /* 0x0000000700117202 */ /* 0x000fe80000000f00 */
[----:B------:R-:W0:Y:S02]  /*19c0*/  I2F.S64 R16, R16 ;  /* 0x0000001000107312 */ /* 0x000e240000301400 */
[----:B0-----:R-:W-:Y:S05]  /*19d0*/  FMUL R7, R16, UR9 ;  /* 0x0000000910077c20 */ /* 0x001fea0008400000 */
[----:B------:R-:W-:Y:S07]  /*19e0*/  F2FP.F16.F32.PACK_AB R7, RZ, R7 ;  /* 0x00000007ff07723e */ /* 0x000fee00000000ff */
.L_x_21:
[----:B------:R-:W-:Y:S05]  /*19f0*/  HSETP2.NEU.AND P0, PT, R7.H0_H0, RZ.H0_H0, PT ;  /* 0x200000ff07007234 */ /* 0x000fea0003f0d800 */
[----:B------:R-:W-:Y:S11]  /*1a00*/  ISETP.GT.OR P0, PT, RZ, UR8, P0 ;  /* 0x00000008ff007c0c */ /* 0x000ff60008704670 */
[----:B------:R-:W-:Y:S02]  /*1a10*/  @!UPT UIADD3 URZ, URZ, URZ, URZ ;  /* 0x0000003f3f3ff290 */ /* 0x000fe4000fffe03f */
[----:B------:R-:W-:Y:S05]  /*1a20*/  @P0 BRA `(.L_x_24) ;  /* 0x0000000000400947 */ /* 0x000fea0003800000 */
[C---:B------:R-:W-:Y:S11]  /*1a30*/  FSETP.GT.AND P2, PT, R16.reuse, RZ, PT ;  /* 0x000000ff1000720b */ /* 0x040ff60003f44000 */
[----:B------:R-:W-:Y:S02]  /*1a40*/  @!UPT UIADD3 URZ, URZ, URZ, URZ ;  /* 0x0000003f3f3ff290 */ /* 0x000fe4000fffe03f */
[C---:B------:R-:W-:Y:S01]  /*1a50*/  @!P2 FADD R3, R16.reuse, -1 ;  /* 0xbf8000001003a421 */ /* 0x040fe20000000000 */
[----:B------:R-:W-:Y:S04]  /*1a60*/  @P2 FADD R16, R16, 1 ;  /* 0x3f80000010102421 */ /* 0x000fe80000000000 */
[----:B------:R-:W-:Y:S02]  /*1a70*/  @!P2 FSETP.GEU.AND P1, PT, R14, R3, PT ;  /* 0x000000030e00a20b */ /* 0x000fe40003f2e000 */
[CC--:B------:R-:W-:Y:S02]  /*1a80*/  @P2 FSETP.GEU.AND P0, PT, R16.reuse, R9.reuse, PT ;  /* 0x000000091000220b */ /* 0x0c0fe40003f0e000 */
[----:B------:R-:W-:Y:S02]  /*1a90*/  @!P2 FSEL R7, R3, R14, !P1 ;  /* 0x0000000e0307a208 */ /* 0x000fe40004800000 */
[----:B------:R-:W-:Y:S04]  /*1aa0*/  @P2 FSEL R7, R16, R9, !P0 ;  /* 0x0000000910072208 */ /* 0x000fe80004000000 */
[----:B------:R-:W-:Y:S01]  /*1ab0*/  F2FP.F16.F32.PACK_AB R7, RZ, R7 ;  /* 0x00000007ff07723e */ /* 0x000fe200000000ff */
[----:B------:R-:W-:Y:S05]  /*1ac0*/  BRA `(.L_x_24) ;  /* 0x0000000000187947 */ /* 0x000fea0003800000 */
.L_x_20:
[----:B------:R-:W-:Y:S01]  /*1ad0*/  MOV R11, R18 ;  /* 0x00000012000b7202 */ /* 0x000fe20000000f00 */
[----:B------:R-:W-:Y:S01]  /*1ae0*/  IMAD.MOV.U32 R5, RZ, RZ, R4 ;  /* 0x000000ffff057224 */ /* 0x000fe200078e0004 */
[----:B------:R-:W-:Y:S01]  /*1af0*/  MOV R15, R16 ;  /* 0x00000010000f7202 */ /* 0x000fe20000000f00 */
[----:B------:R-:W-:Y:S01]  /*1b00*/  IMAD.MOV.U32 R7, RZ, RZ, 0x7fff ;  /* 0x00007fffff077424 */ /* 0x000fe200078e00ff */
[----:B------:R-:W-:Y:S01]  /*1b10*/  MOV R4, R19 ;  /* 0x0000001300047202 */ /* 0x000fe20000000f00 */
[----:B------:R-:W-:Y:S02]  /*1b20*/  IMAD.MOV.U32 R10, RZ, RZ, R17 ;  /* 0x000000ffff0a7224 */ /* 0x000fe400078e0011 */
.L_x_24:
[----:B------:R-:W-:Y:S05]  /*1b30*/  BSYNC B1 ;  /* 0x0000000000017941 */ /* 0x000fea0003800000 */
.L_x_18:
[C---:B------:R-:W-:Y:S01]  /*1b40*/  LEA R2, P0, R13.reuse, UR6, 0x1 ;  /* 0x000000060d027c11 */ /* 0x040fe2000f8008ff */
[----:B------:R-:W-:Y:S01]  /*1b50*/  IMAD.MOV.U32 R19, RZ, RZ, R5 ;  /* 0x000000ffff137224 */ /* 0x000fe200078e0005 */
[----:B------:R-:W-:Y:S01]  /*1b60*/  MOV R17, R11 ;  /* 0x0000000b00117202 */ /* 0x000fe20000000f00 */
[----:B------:R-:W-:Y:S01]  /*1b70*/  IMAD.MOV.U32 R18, RZ, RZ, R4 ;  /* 0x000000ffff127224 */ /* 0x000fe200078e0004 */
[C---:B------:R-:W-:Y:S01]  /*1b80*/  LEA.HI.X R3, R13.reuse, UR7, R12, 0x1, P0 ;  /* 0x000000070d037c11 */ /* 0x040fe200080f0c0c */
[----:B------:R-:W-:Y:S01]  /*1b90*/  IMAD.MOV.U32 R16, RZ, RZ, R10 ;  /* 0x000000ffff107224 */ /* 0x000fe200078e000a */
[----:B------:R-:W-:Y:S02]  /*1ba0*/  IADD3 R13, P0, R13, UR12, RZ ;  /* 0x0000000c0d0d7c10 */ /* 0x000fe4000ff1e0ff */
[----:B------:R-:W-:Y:S01]  /*1bb0*/  MOV R20, R15 ;  /* 0x0000000f00147202 */ /* 0x000fe20000000f00 */
[----:B------:R1:W-:Y:S02]  /*1bc0*/  STG.E.U16 desc[UR16][R2.64], R7 ;  /* 0x0000000702007986 */ /* 0x0003e4000c101510 */
[----:B------:R-:W-:Y:S01]  /*1bd0*/  IMAD.X R12, RZ, RZ, R12, P0 ;  /* 0x000000ffff0c7224 */ /* 0x000fe200000e060c */
[----:B------:R-:W-:Y:S04]  /*1be0*/  ISETP.GE.U32.AND P0, PT, R13, UR4, PT ;  /* 0x000000040d007c0c */ /* 0x000fe8000bf06070 */
[----:B------:R-:W-:Y:S11]  /*1bf0*/  ISETP.GE.U32.AND.EX P0, PT, R12, UR5, PT, P0 ;  /* 0x000000050c007c0c */ /* 0x000ff6000bf06100 */
[----:B------:R-:W-:Y:S02]  /*1c00*/  @!UPT UIADD3 URZ, URZ, URZ, URZ ;  /* 0x0000003f3f3ff290 */ /* 0x000fe4000fffe03f */
[----:B------:R-:W-:Y:S05]  /*1c10*/  @!P0 BRA `(.L_x_25) ;  /* 0xfffffff8001c8947 */ /* 0x000fea000383ffff */
[----:B------:R-:W-:Y:S05]  /*1c20*/  BSYNC B2 ;  /* 0x0000000000027941 */ /* 0x000fea0003800000 */
.L_x_17:
[----:B------:R-:W-:Y:S01]  /*1c30*/  MOV R14, R6 ;  /* 0x00000006000e7202 */ /* 0x000fe20000000f00 */
[----:B------:R-:W-:Y:S04]  /*1c40*/  STL.64 [R1+0x38], R10 ;  /* 0x0000380a01007387 */ /* 0x000fe80000100a00 */
[----:B------:R-:W-:Y:S04]  /*1c50*/  STL.64 [R1+0x40], R4 ;  /* 0x0000400401007387 */ /* 0x000fe80000100a00 */
[----:B------:R-:W-:Y:S01]  /*1c60*/  STL.64 [R1+0x30], R14 ;  /* 0x0000300e01007387 */ /* 0x000fe20000100a00 */
[----:B------:R-:W-:Y:S05]  /*1c70*/  EXIT ;  /* 0x000000000000794d */ /* 0x000fea0003800000 */
.L_x_26:
        /* <DEDUP_REMOVED lines=16> */
.L_x_1411:


//--------------------- .text._ZN7cutlass9reference6device6kernel12BlockForEachINS_15integer_subbyteILi4ELb1EEENS1_6detail17RandomUniformFuncIS5_EEEEvPT_mNT0_6ParamsE --------------------------
	.section	.text._ZN7cutlass9reference6device6kernel12BlockForEachINS_15integer_subbyteILi4ELb1EEENS1_6detail17RandomUniformFuncIS5_EEEEvPT_mNT0_6ParamsE,"ax",@progbits
	.align	128
        .global         _ZN7cutlass9reference6device6kernel12BlockForEachINS_15integer_subbyteILi4ELb1EEENS1_6detail17RandomUniformFuncIS5_EEEEvPT_mNT0_6ParamsE
        .type           _ZN7cutlass9reference6device6kernel12BlockForEachINS_15integer_subbyteILi4ELb1EEENS1_6detail17RandomUniformFuncIS5_EEEEvPT_mNT0_6ParamsE,@function
        .size           _ZN7cutlass9reference6device6kernel12BlockForEachINS_15integer_subbyteILi4ELb1EEENS1_6detail17RandomUniformFuncIS5_EEEEvPT_mNT0_6ParamsE,(.L_x_1412 - _ZN7cutlass9reference6device6kernel12BlockForEachINS_15integer_subbyteILi4ELb1EEENS1_6detail17RandomUniformFuncIS5_EEEEvPT_mNT0_6ParamsE)
        .other          _ZN7cutlass9reference6device6kernel12BlockForEachINS_15integer_subbyteILi4ELb1EEENS1_6detail17RandomUniformFuncIS5_EEEEvPT_mNT0_6ParamsE,@"STO_CUDA_ENTRY STV_DEFAULT"
_ZN7cutlass9reference6device6kernel12BlockForEachINS_15integer_subbyteILi4ELb1EEENS1_6detail17RandomUniformFuncIS5_EEEEvPT_mNT0_6ParamsE:
.text._ZN7cutlass9reference6device6kernel12BlockForEachINS_15integer_subbyteILi4ELb1EEENS1_6detail17RandomUniformFuncIS5_EEEEvPT_mNT0_6ParamsE:
[----:B------:R-:W0:Y:S08]  /*0000*/  LDC R1, c[0x0][0x28] ;  /* 0x00000a00ff017b82 */ /* 0x000e300000000800 */
[----:B------:R-:W1:Y:S01]  /*0010*/  LDC.U8 R13, c[0x0][0x24c] ;  /* 0x00009300ff0d7b82 */ /* 0x000e620000000000 */
[----:B------:R-:W2:Y:S01]  /*0020*/  S2R R22, SR_CTAID.X ;  /* 0x0000000000167919 */ /* 0x000ea20000002500 */
[----:B0-----:R-:W-:Y:S01]  /*0030*/  VIADD R1, R1, 0xffffffa0 ;  /* 0xffffffa001017836 */ /* 0x001fe20000000000 */
[----:B------:R-:W-:Y:S01]  /*0040*/  ULDC UR4, c[0x0][0x0] ;  /* 0x0000000000047ab9 */ /* 0x000fe20000000800 */
[----:B------:R-:W-:Y:S01]  /*0050*/  ULDC.64 UR36, c[0x0][0x208] ;  /* 0x0000820000247ab9 */ /* 0x000fe20000000a00 */
[----:B------:R-:W2:Y:S01]  /*0060*/  S2R R15, SR_TID.X ;  /* 0x00000000000f7919 */ /* 0x000ea20000002100 */
[----:B------:R-:W-:Y:S01]  /*0070*/  BSSY B0, `(.L_x_27) ;  /* 0x0000122000007945 */ /* 0x000fe20003800000 */
[----:B------:R-:W-:Y:S01]  /*0080*/  IMAD.MOV.U32 R24, RZ, RZ, RZ ;  /* 0x000000ffff187224 */ /* 0x000fe200078e00ff */
[----:B------:R-:W1:Y:S08]  /*0090*/  LDC.U8 R0, c[0x0][0x24d] ;  /* 0x00009340ff007b82 */ /* 0x000e700000000000 */
[----:B------:R-:W0:Y:S08]  /*00a0*/  LDC.U8 R14, c[0x0][0x24e] ;  /* 0x00009380ff0e7b82 */ /* 0x000e300000000000 */
[----:B------:R-:W3:Y:S08]  /*00b0*/  LDC.64 R2, c[0x0][0x220] ;  /* 0x00008800ff027b82 */ /* 0x000ef00000000a00 */
[----:B------:R-:W4:Y:S01]  /*00c0*/  LDC.U8 R16, c[0x0][0x24f] ;  /* 0x000093c0ff107b82 */ /* 0x000f220000000000 */
[----:B-1----:R-:W-:Y:S01]  /*00d0*/  PRMT R13, R0, 0x7604, R13 ;  /* 0x00007604000d7816 */ /* 0x002fe2000000000d */
[----:B--2---:R-:W-:-:S06]  /*00e0*/  IMAD R22, R22, UR4, R15 ;  /* 0x0000000416167c24 */ /* 0x004fcc000f8e020f */
[----:B------:R-:W1:Y:S01]  /*00f0*/  LDC R12, c[0x0][0x248] ;  /* 0x00009200ff0c7b82 */ /* 0x000e620000000800 */
[----:B0-----:R-:W-:Y:S02]  /*0100*/  PRMT R13, R14, 0x7054, R13 ;  /* 0x000070540e0d7816 */ /* 0x001fe4000000000d */
[----:B------:R-:W-:-:S05]  /*0110*/  ISETP.NE.AND P0, PT, R22, RZ, PT ;  /* 0x000000ff1600720c */ /* 0x000fca0003f05270 */
[----:B------:R-:W0:Y:S01]  /*0120*/  LDC.64 R10, c[0x0][0x220] ;  /* 0x00008800ff0a7b82 */ /* 0x000e220000000a00 */
[----:B---3--:R-:W-:Y:S02]  /*0130*/  LOP3.LUT R2, R2, 0xaad26b49, RZ, 0x3c, !PT ;  /* 0xaad26b4902027812 */ /* 0x008fe400078e3cff */
[----:B------:R-:W-:-:S03]  /*0140*/  LOP3.LUT R3, R3, 0xf7dcefdd, RZ, 0x3c, !PT ;  /* 0xf7dcefdd03037812 */ /* 0x000fc600078e3cff */
[----:B------:R-:W-:Y:S02]  /*0150*/  IMAD R17, R2, 0x4182bed5, RZ ;  /* 0x4182bed502117824 */ /* 0x000fe400078e02ff */
[----:B------:R-:W2:Y:S01]  /*0160*/  LDC.64 R8, c[0x0][0x228] ;  /* 0x00008a00ff087b82 */ /* 0x000ea20000000a00 */
[----:B----4-:R-:W-:Y:S01]  /*0170*/  PRMT R13, R16, 0x654, R13 ;  /* 0x00000654100d7816 */ /* 0x010fe2000000000d */
[----:B------:R-:W-:Y:S01]  /*0180*/  IMAD R16, R3, -0x658354e5, RZ ;  /* 0x9a7cab1b03107824 */ /* 0x000fe200078e02ff */
[C---:B------:R-:W-:Y:S01]  /*0190*/  LOP3.LUT R18, R17.reuse, 0x159a55e5, RZ, 0x3c, !PT ;  /* 0x159a55e511127812 */ /* 0x040fe200078e3cff */
[C---:B------:R-:W-:Y:S02]  /*01a0*/  VIADD R3, R17.reuse, 0x75bcd15 ;  /* 0x075bcd1511037836 */ /* 0x040fe40000000000 */
[C---:B------:R-:W-:Y:S01]  /*01b0*/  VIADD R19, R16.reuse, 0x1f123bb5 ;  /* 0x1f123bb510137836 */ /* 0x040fe20000000000 */
[C---:B------:R-:W-:Y:S01]  /*01c0*/  IADD3 R2, R17.reuse, 0x64f0c9, R16 ;  /* 0x0064f0c911027810 */ /* 0x040fe20007ffe010 */
[----:B------:R-:W3:Y:S01]  /*01d0*/  LDC.64 R6, c[0x0][0x238] ;  /* 0x00008e00ff067b82 */ /* 0x000ee20000000a00 */
[----:B------:R-:W-:Y:S01]  /*01e0*/  LOP3.LUT R16, R16, 0x5491333, RZ, 0x3c, !PT ;  /* 0x0549133310107812 */ /* 0x000fe200078e3cff */
[----:B------:R-:W-:Y:S01]  /*01f0*/  VIADD R17, R17, 0x583f19 ;  /* 0x00583f1911117836 */ /* 0x000fe20000000000 */
[----:B-1----:R1:W-:Y:S04]  /*0200*/  STL.64 [R1+0x28], R12 ;  /* 0x0000280c01007387 */ /* 0x0023e80000100a00 */
[----:B------:R1:W-:Y:S01]  /*0210*/  STL.64 [R1+0x30], R2 ;  /* 0x0000300201007387 */ /* 0x0003e20000100a00 */
[----:B------:R-:W4:Y:S03]  /*0220*/  LDC R0, c[0x0][0x230] ;  /* 0x00008c00ff007b82 */ /* 0x000f260000000800 */
[----:B0-----:R1:W-:Y:S04]  /*0230*/  STL.64 [R1], R10 ;  /* 0x0000000a01007387 */ /* 0x0013e80000100a00 */
[----:B------:R1:W-:Y:S01]  /*0240*/  STL.64 [R1+0x38], R18 ;  /* 0x0000381201007387 */ /* 0x0003e20000100a00 */
[----:B------:R-:W0:Y:S03]  /*0250*/  LDC.64 R4, c[0x0][0x240] ;  /* 0x00009000ff047b82 */ /* 0x000e260000000a00 */
[----:B--2---:R1:W-:Y:S04]  /*0260*/  STL.64 [R1+0x8], R8 ;  /* 0x0000080801007387 */ /* 0x0043e80000100a00 */
[----:B------:R1:W-:Y:S04]  /*0270*/  STL.64 [R1+0x40], R16 ;  /* 0x0000401001007387 */ /* 0x0003e80000100a00 */
[----:B---3--:R1:W-:Y:S04]  /*0280*/  STL.64 [R1+0x18], R6 ;  /* 0x0000180601007387 */ /* 0x0083e80000100a00 */
[----:B----4-:R1:W-:Y:S04]  /*0290*/  STL [R1+0x10], R0 ;  /* 0x0000100001007387 */ /* 0x0103e80000100800 */
[----:B0-----:R1:W-:Y:S01]  /*02a0*/  STL.64 [R1+0x20], R4 ;  /* 0x0000200401007387 */ /* 0x0013e20000100a00 */
[----:B------:R-:W-:Y:S05]  /*02b0*/  @!P0 BRA `(.L_x_28) ;  /* 0x0000000c00f48947 */ /* 0x000fea0003800000 */
[----:B-1----:R-:W-:Y:S02]  /*02c0*/  IMAD.MOV.U32 R8, RZ, RZ, RZ ;  /* 0x000000ffff087224 */ /* 0x002fe400078e00ff */
[----:B------:R-:W-:Y:S02]  /*02d0*/  IMAD.MOV.U32 R9, RZ, RZ, R22 ;  /* 0x000000ffff097224 */ /* 0x000fe400078e0016 */
[----:B------:R-:W-:-:S07]  /*02e0*/  IMAD.MOV.U32 R10, RZ, RZ, R24 ;  /* 0x000000ffff0a7224 */ /* 0x000fce00078e0018 */
.L_x_34:
[----:B------:R-:W-:Y:S01]  /*02f0*/  LOP3.LUT P0, RZ, R9, 0x3, RZ, 0xc0, !PT ;  /* 0x0000000309ff7812 */ /* 0x000fe2000780c0ff */
[----:B------:R-:W-:-:S12]  /*0300*/  BSSY B1, `(.L_x_29) ;  /* 0x00000f2000017945 */ /* 0x000fd80003800000 */
[----:B------:R-:W-:Y:S05]  /*0310*/  @!P0 BRA `(.L_x_30) ;  /* 0x0000000c00c08947 */ /* 0x000fea0003800000 */
[----:B------:R-:W-:-:S07]  /*0320*/  IMAD.MOV.U32 R0, RZ, RZ, RZ ;  /* 0x000000ffff007224 */ /* 0x000fce00078e00ff */
.L_x_33:
[----:B------:R-:W-:Y:S01]  /*0330*/  IMAD.MOV.U32 R12, RZ, RZ, RZ ;  /* 0x000000ffff0c7224 */ /* 0x000fe200078e00ff */
[----:B------:R-:W-:Y:S02]  /*0340*/  CS2R R16, SRZ ;  /* 0x0000000000107805 */ /* 0x000fe4000001ff00 */
[----:B------:R-:W-:Y:S01]  /*0350*/  CS2R R18, SRZ ;  /* 0x0000000000127805 */ /* 0x000fe2000001ff00 */
[----:B------:R-:W-:-:S07]  /*0360*/  IMAD.MOV.U32 R3, RZ, RZ, RZ ;  /* 0x000000ffff037224 */ /* 0x000fce00078e00ff */
.L_x_32:
[----:B------:R-:W-:Y:S01]  /*0370*/  IMAD R11, R12, 0x4, R1 ;  /* 0x000000040c0b7824 */ /* 0x000fe200078e0201 */
[----:B------:R-:W0:Y:S05]  /*0380*/  LDC.64 R4, c[0x4][RZ] ;  /* 0x01000000ff047b82 */ /* 0x000e2a0000000a00 */
[----:B------:R-:W5:Y:S01]  /*0390*/  LDL R11, [R11+0x34] ;  /* 0x000034000b0b7983 */ /* 0x000f620000100800 */
[----:B------:R-:W-:Y:S01]  /*03a0*/  SHF.R.S32.HI R6, RZ, 0x1f, R8 ;  /* 0x0000001fff067819 */ /* 0x000fe20000011408 */
[----:B------:R-:W-:-:S04]  /*03b0*/  IMAD.MOV.U32 R15, RZ, RZ, RZ ;  /* 0x000000ffff0f7224 */ /* 0x000fc800078e00ff */
[----:B------:R-:W-:Y:S02]  /*03c0*/  IMAD R13, R6, 0xc80, RZ ;  /* 0x00000c80060d7824 */ /* 0x000fe400078e02ff */
[----:B0-----:R-:W-:-:S04]  /*03d0*/  IMAD.WIDE.U32 R4, R8, 0xc80, R4 ;  /* 0x00000c8008047825 */ /* 0x001fc800078e0004 */
[----:B------:R-:W-:-:S07]  /*03e0*/  IMAD.IADD R13, R5, 0x1, R13 ;  /* 0x00000001050d7824 */ /* 0x000fce00078e020d */
.L_x_31:
[----:B------:R-:W-:Y:S02]  /*03f0*/  IMAD.MOV.U32 R6, RZ, RZ, 0x1 ;  /* 0x00000001ff067424 */ /* 0x000fe400078e00ff */
[----:B------:R-:W-:-:S03]  /*0400*/  IMAD R7, R12, 0x20, R15 ;  /* 0x000000200c077824 */ /* 0x000fc600078e020f */
[----:B------:R-:W-:Y:S01]  /*0410*/  SHF.L.U32 R6, R6, R15, RZ ;  /* 0x0000000f06067219 */ /* 0x000fe200000006ff */
[----:B------:R-:W-:Y:S02]  /*0420*/  IMAD R21, R7, 0x5, RZ ;  /* 0x0000000507157824 */ /* 0x000fe400078e02ff */
[----:B------:R-:W-:Y:S01]  /*0430*/  IMAD.MOV.U32 R7, RZ, RZ, R13 ;  /* 0x000000ffff077224 */ /* 0x000fe200078e000d */
[----:B-----5:R-:W-:Y:S01]  /*0440*/  LOP3.LUT P0, RZ, R11, R6, RZ, 0xc0, !PT ;  /* 0x000000060bff7212 */ /* 0x020fe2000780c0ff */
[----:B------:R-:W-:-:S04]  /*0450*/  IMAD.MOV.U32 R6, RZ, RZ, R4 ;  /* 0x000000ffff067224 */ /* 0x000fc800078e0004 */
        /* <DEDUP_REMOVED lines=19> */
[----:B------:R-:W-:Y:S02]  /*0590*/  @P0 LOP3.LUT R17, R17, R28, RZ, 0x3c, !PT ;  /* 0x0000001c11110212 */ /* 0x000fe400078e3cff */
[----:B------:R-:W-:-:S13]  /*05a0*/  LOP3.LUT P0, RZ, R11, R20, RZ, 0xc0, !PT ;  /* 0x000000140bff7212 */ /* 0x000fda000780c0ff */
[----:B------:R-:W4:Y:S01]  /*05b0*/  @P0 LDG.E R20, desc[UR36][R6.64+0x28] ;  /* 0x0000282406140981 */ /* 0x000f22000c1e1900 */
[----:B------:R-:W-:-:S03]  /*05c0*/  @P1 LOP3.LUT R19, R19, R26, RZ, 0x3c, !PT ;  /* 0x0000001a13131212 */ /* 0x000fc600078e3cff */
[----:B------:R-:W4:Y:S01]  /*05d0*/  @P0 LDG.E R26, desc[UR36][R6.64+0x30] ;  /* 0x00003024061a0981 */ /* 0x000f22000c1e1900 */
[----:B--2---:R-:W-:-:S03]  /*05e0*/  @P1 LOP3.LUT R3, R3, R14, RZ, 0x3c, !PT ;  /* 0x0000000e03031212 */ /* 0x004fc600078e3cff */
[----:B------:R-:W2:Y:S01]  /*05f0*/  @P1 LDG.E R14, desc[UR36][R6.64+0x24] ;  /* 0x00002424060e1981 */ /* 0x000ea2000c1e1900 */
[----:B---3--:R-:W-:-:S03]  /*0600*/  @P1 LOP3.LUT R18, R18, R21, RZ, 0x3c, !PT ;  /* 0x0000001512121212 */ /* 0x008fc600078e3cff */
[----:B------:R-:W3:Y:S01]  /*0610*/  @P0 LDG.E R21, desc[UR36][R6.64+0x2c] ;  /* 0x00002c2406150981 */ /* 0x000ee2000c1e1900 */
[----:B----4-:R-:W-:-:S03]  /*0620*/  @P1 LOP3.LUT R16, R16, R23, RZ, 0x3c, !PT ;  /* 0x0000001710101212 */ /* 0x010fc600078e3cff */
[----:B------:R-:W4:Y:S01]  /*0630*/  @P0 LDG.E R23, desc[UR36][R6.64+0x34] ;  /* 0x0000342406170981 */ /* 0x000f22000c1e1900 */
[----:B------:R-:W-:-:S03]  /*0640*/  @P0 LOP3.LUT R3, R3, R20, RZ, 0x3c, !PT ;  /* 0x0000001403030212 */ /* 0x000fc600078e3cff */
[----:B------:R-:W4:Y:S01]  /*0650*/  @P0 LDG.E R20, desc[UR36][R6.64+0x38] ;  /* 0x0000382406140981 */ /* 0x000f22000c1e1900 */
[----:B------:R-:W-:Y:S02]  /*0660*/  @P0 LOP3.LUT R19, R19, R26, RZ, 0x3c, !PT ;  /* 0x0000001a13130212 */ /* 0x000fe400078e3cff */
[----:B--2---:R-:W-:Y:S01]  /*0670*/  @P1 LOP3.LUT R17, R17, R14, RZ, 0x3c, !PT ;  /* 0x0000000e11111212 */ /* 0x004fe200078e3cff */
[----:B------:R-:W-:-:S05]  /*0680*/  IMAD.MOV.U32 R14, RZ, RZ, 0x8 ;  /* 0x00000008ff0e7424 */ /* 0x000fca00078e00ff */
[----:B------:R-:W-:-:S04]  /*0690*/  SHF.L.U32 R14, R14, R15, RZ ;  /* 0x0000000f0e0e7219 */ /* 0x000fc800000006ff */
[----:B------:R-:W-:-:S13]  /*06a0*/  LOP3.LUT P1, RZ, R11, R14, RZ, 0xc0, !PT ;  /* 0x0000000e0bff7212 */ /* 0x000fda000782c0ff */
[----:B------:R-:W2:Y:S01]  /*06b0*/  @P1 LDG.E R14, desc[UR36][R6.64+0x3c] ;  /* 0x00003c24060e1981 */ /* 0x000ea2000c1e1900 */
[----:B---3--:R-:W-:Y:S02]  /*06c0*/  @P0 LOP3.LUT R18, R18, R21, RZ, 0x3c, !PT ;  /* 0x0000001512120212 */ /* 0x008fe400078e3cff */
[----:B----4-:R-:W-:Y:S01]  /*06d0*/  @P0 LOP3.LUT R16, R16, R23, RZ, 0x3c, !PT ;  /* 0x0000001710100212 */ /* 0x010fe200078e3cff */
[----:B------:R-:W3:Y:S04]  /*06e0*/  @P1 LDG.E R21, desc[UR36][R6.64+0x40] ;  /* 0x0000402406151981 */ /* 0x000ee8000c1e1900 */
[----:B------:R-:W4:Y:S04]  /*06f0*/  @P1 LDG.E R26, desc[UR36][R6.64+0x44] ;  /* 0x00004424061a1981 */ /* 0x000f28000c1e1900 */
[----:B------:R-:W4:Y:S01]  /*0700*/  @P1 LDG.E R23, desc[UR36][R6.64+0x48] ;  /* 0x0000482406171981 */ /* 0x000f22000c1e1900 */
[----:B------:R-:W-:Y:S01]  /*0710*/  @P0 LOP3.LUT R17, R17, R20, RZ, 0x3c, !PT ;  /* 0x0000001411110212 */ /* 0x000fe200078e3cff */
[----:B------:R-:W-:-:S05]  /*0720*/  IMAD.MOV.U32 R20, RZ, RZ, 0x10 ;  /* 0x00000010ff147424 */ /* 0x000fca00078e00ff */
[----:B------:R-:W-:-:S04]  /*0730*/  SHF.L.U32 R20, R20, R15, RZ ;  /* 0x0000000f14147219 */ /* 0x000fc800000006ff */
        /* <DEDUP_REMOVED lines=10> */
[----:B------:R-:W-:-:S03]  /*07e0*/  @P0 LOP3.LUT R3, R3, R20, RZ, 0x3c, !PT ;  /* 0x0000001403030212 */ /* 0x000fc600078e3cff */
[----:B------:R-:W4:Y:S01]  /*07f0*/  @P0 LDG.E R20, desc[UR36][R6.64+0x60] ;  /* 0x0000602406140981 */ /* 0x000f22000c1e1900 */
[----:B--2---:R-:W-:Y:S01]  /*0800*/  @P1 LOP3.LUT R17, R17, R14, RZ, 0x3c, !PT ;  /* 0x0000000e11111212 */ /* 0x004fe200078e3cff */
[----:B------:R-:W-:-:S05]  /*0810*/  IMAD.MOV.U32 R14, RZ, RZ, 0x20 ;  /* 0x00000020ff0e7424 */ /* 0x000fca00078e00ff */
[----:B------:R-:W-:-:S04]  /*0820*/  SHF.L.U32 R14, R14, R15, RZ ;  /* 0x0000000f0e0e7219 */ /* 0x000fc800000006ff */
[----:B------:R-:W-:-:S13]  /*0830*/  LOP3.LUT P1, RZ, R11, R14, RZ, 0xc0, !PT ;  /* 0x0000000e0bff7212 */ /* 0x000fda000782c0ff */
[----:B------:R-:W2:Y:S01]  /*0840*/  @P1 LDG.E R14, desc[UR36][R6.64+0x64] ;  /* 0x00006424060e1981 */ /* 0x000ea2000c1e1900 */
[----:B---3--:R-:W-:Y:S02]  /*0850*/  @P0 LOP3.LUT R18, R18, R21, RZ, 0x3c, !PT ;  /* 0x0000001512120212 */ /* 0x008fe400078e3cff */
[----:B----4-:R-:W-:Y:S01]  /*0860*/  @P0 LOP3.LUT R19, R19, R26, RZ, 0x3c, !PT ;  /* 0x0000001a13130212 */ /* 0x010fe200078e3cff */
[----:B------:R-:W3:Y:S01]  /*0870*/  @P1 LDG.E R21, desc[UR36][R6.64+0x68] ;  /* 0x0000682406151981 */ /* 0x000ee2000c1e1900 */
[----:B------:R-:W-:-:S03]  /*0880*/  @P0 LOP3.LUT R16, R16, R23, RZ, 0x3c, !PT ;  /* 0x0000001710100212 */ /* 0x000fc600078e3cff */
        /* <DEDUP_REMOVED lines=118> */
[----:B------:R-:W3:Y:S01]  /*0ff0*/  @P0 LDG.E R26, desc[UR36][R6.64+0x120] ;  /* 0x00012024061a0981 */ /* 0x000ee2000c1e1900 */
[----:B------:R-:W-:Y:S02]  /*1000*/  @P0 LOP3.LUT R3, R3, R20, RZ, 0x3c, !PT ;  /* 0x0000001403030212 */ /* 0x000fe400078e3cff */
[----:B--2---:R-:W-:Y:S01]  /*1010*/  @P1 LOP3.LUT R17, R17, R14, RZ, 0x3c, !PT ;  /* 0x0000000e11111212 */ /* 0x004fe200078e3cff */
[----:B------:R-:W-:-:S05]  /*1020*/  IMAD.MOV.U32 R14, RZ, RZ, 0x8000 ;  /* 0x00008000ff0e7424 */ /* 0x000fca00078e00ff */
[----:B------:R-:W-:-:S04]  /*1030*/  SHF.L.U32 R14, R14, R15, RZ ;  /* 0x0000000f0e0e7219 */ /* 0x000fc800000006ff */
[----:B------:R-:W-:Y:S02]  /*1040*/  LOP3.LUT P1, RZ, R11, R14, RZ, 0xc0, !PT ;  /* 0x0000000e0bff7212 */ /* 0x000fe4000782c0ff */
[----:B------:R-:W2:Y:S01]  /*1050*/  @P0 LDG.E R14, desc[UR36][R6.64+0x128] ;  /* 0x00012824060e0981 */ /* 0x000ea2000c1e1900 */
[----:B----4-:R-:W-:Y:S02]  /*1060*/  @P0 LOP3.LUT R18, R18, R23, RZ, 0x3c, !PT ;  /* 0x0000001712120212 */ /* 0x010fe400078e3cff */
[----:B---3--:R-:W-:Y:S02]  /*1070*/  @P0 LOP3.LUT R19, R19, R26, RZ, 0x3c, !PT ;  /* 0x0000001a13130212 */ /* 0x008fe400078e3cff */
[----:B------:R-:W-:-:S06]  /*1080*/  @P0 LOP3.LUT R16, R16, R21, RZ, 0x3c, !PT ;  /* 0x0000001510100212 */ /* 0x000fcc00078e3cff */
[----:B------:R-:W3:Y:S04]  /*1090*/  @P1 LDG.E R20, desc[UR36][R6.64+0x12c] ;  /* 0x00012c2406141981 */ /* 0x000ee8000c1e1900 */
[----:B------:R-:W4:Y:S04]  /*10a0*/  @P1 LDG.E R21, desc[UR36][R6.64+0x130] ;  /* 0x0001302406151981 */ /* 0x000f28000c1e1900 */
[----:B------:R-:W4:Y:S04]  /*10b0*/  @P1 LDG.E R26, desc[UR36][R6.64+0x134] ;  /* 0x00013424061a1981 */ /* 0x000f28000c1e1900 */
[----:B------:R-:W4:Y:S04]  /*10c0*/  @P1 LDG.E R28, desc[UR36][R6.64+0x13c] ;  /* 0x00013c24061c1981 */ /* 0x000f28000c1e1900 */
[----:B------:R-:W4:Y:S01]  /*10d0*/  @P1 LDG.E R23, desc[UR36][R6.64+0x138] ;  /* 0x0001382406171981 */ /* 0x000f22000c1e1900 */
[----:B------:R-:W-:Y:S01]  /*10e0*/  VIADD R15, R15, 0x10 ;  /* 0x000000100f0f7836 */ /* 0x000fe20000000000 */
[----:B--2---:R-:W-:-:S04]  /*10f0*/  @P0 LOP3.LUT R17, R17, R14, RZ, 0x3c, !PT ;  /* 0x0000000e11110212 */ /* 0x004fc800078e3cff */
[----:B------:R-:W-:Y:S02]  /*1100*/  ISETP.NE.AND P0, PT, R15, 0x20, PT ;  /* 0x000000200f00780c */ /* 0x000fe40003f05270 */
[----:B---3--:R-:W-:Y:S02]  /*1110*/  @P1 LOP3.LUT R3, R3, R20, RZ, 0x3c, !PT ;  /* 0x0000001403031212 */ /* 0x008fe400078e3cff */
[----:B----4-:R-:W-:Y:S02]  /*1120*/  @P1 LOP3.LUT R18, R18, R21, RZ, 0x3c, !PT ;  /* 0x0000001512121212 */ /* 0x010fe400078e3cff */
[----:B------:R-:W-:Y:S02]  /*1130*/  @P1 LOP3.LUT R19, R19, R26, RZ, 0x3c, !PT ;  /* 0x0000001a13131212 */ /* 0x000fe400078e3cff */
[----:B------:R-:W-:Y:S02]  /*1140*/  @P1 LOP3.LUT R17, R17, R28, RZ, 0x3c, !PT ;  /* 0x0000001c11111212 */ /* 0x000fe400078e3cff */
[----:B------:R-:W-:-:S03]  /*1150*/  @P1 LOP3.LUT R16, R16, R23, RZ, 0x3c, !PT ;  /* 0x0000001710101212 */ /* 0x000fc600078e3cff */
[----:B------:R-:W-:Y:S05]  /*1160*/  @P0 BRA `(.L_x_31) ;  /* 0xfffffff000a00947 */ /* 0x000fea000383ffff */
[----:B------:R-:W-:-:S05]  /*1170*/  VIADD R12, R12, 0x1 ;  /* 0x000000010c0c7836 */ /* 0x000fca0000000000 */
        /* <DEDUP_REMOVED lines=9> */
[----:B0-----:R-:W-:Y:S05]  /*1210*/  @P0 BRA `(.L_x_33) ;  /* 0xfffffff000440947 */ /* 0x001fea000383ffff */
.L_x_30:
[----:B------:R-:W-:Y:S05]  /*1220*/  BSYNC B1 ;  /* 0x0000000000017941 */ /* 0x000fea0003800000 */
.L_x_29:
[--C-:B------:R-:W-:Y:S01]  /*1230*/  SHF.R.U64 R9, R9, 0x2, R10.reuse ;  /* 0x0000000209097819 */ /* 0x100fe2000000120a */
[----:B------:R-:W-:Y:S01]  /*1240*/  VIADD R8, R8, 0x1 ;  /* 0x0000000108087836 */ /* 0x000fe20000000000 */
[----:B------:R-:W-:Y:S02]  /*1250*/  SHF.R.U32.HI R10, RZ, 0x2, R10 ;  /* 0x00000002ff0a7819 */ /* 0x000fe4000001160a */
[----:B------:R-:W-:-:S04]  /*1260*/  ISETP.NE.U32.AND P0, PT, R9, RZ, PT ;  /* 0x000000ff0900720c */ /* 0x000fc80003f05070 */
[----:B------:R-:W-:-:S13]  /*1270*/  ISETP.NE.AND.EX P0, PT, R10, RZ, PT, P0 ;  /* 0x000000ff0a00720c */ /* 0x000fda0003f05300 */
[----:B------:R-:W-:Y:S05]  /*1280*/  @P0 BRA `(.L_x_34) ;  /* 0xfffffff000180947 */ /* 0x000fea000383ffff */
.L_x_28:
[----:B------:R-:W-:Y:S05]  /*1290*/  BSYNC B0 ;  /* 0x0000000000007941 */ /* 0x000fea0003800000 */
.L_x_27:
[----:B------:R-:W-:Y:S01]  /*12a0*/  ULDC.64 UR4, c[0x0][0x218] ;  /* 0x0000860000047ab9 */ /* 0x000fe20000000a00 */
[----:B------:R0:W-:Y:S01]  /*12b0*/  STL.64 [R1+0x48], RZ ;  /* 0x000048ff01007387 */ /* 0x0001e20000100a00 */
[----:B------:R-:W-:-:S03]  /*12c0*/  ISETP.GE.U32.AND P0, PT, R22, UR4, PT ;  /* 0x0000000416007c0c */ /* 0x000fc6000bf06070 */
[----:B------:R0:W-:Y:S01]  /*12d0*/  STL [R1+0x50], RZ ;  /* 0x000050ff01007387 */ /* 0x0001e20000100800 */
[----:B------:R-:W-:-:S03]  /*12e0*/  ISETP.GE.U32.AND.EX P0, PT, R24, UR5, PT, P0 ;  /* 0x0000000518007c0c */ /* 0x000fc6000bf06100 */
[----:B------:R0:W-:Y:S10]  /*12f0*/  STL.64 [R1+0x58], RZ ;  /* 0x000058ff01007387 */ /* 0x0001f40000100a00 */
[----:B0-----:R-:W-:Y:S05]  /*1300*/  @P0 EXIT ;  /* 0x000000000000094d */ /* 0x001fea0003800000 */
[----:B------:R-:W0:Y:S01]  /*1310*/  LDC.64 R28, c[0x0][0x228] ;  /* 0x00008a00ff1c7b82 */ /* 0x000e220000000a00 */
[----:B------:R-:W-:Y:S01]  /*1320*/  BSSY B8, `(.L_x_35) ;  /* 0x0000105000087945 */ /* 0x000fe20003800000 */
[----:B------:R-:W-:Y:S01]  /*1330*/  ULDC UR38, c[0x0][0x0] ;  /* 0x0000000000267ab9 */ /* 0x000fe20000000800 */
[----:B------:R-:W-:Y:S02]  /*1340*/  ULDC UR4, c[0x0][0xc] ;  /* 0x0000030000047ab9 */ /* 0x000fe40000000800 */
[----:B------:R-:W-:Y:S01]  /*1350*/  UIMAD UR38, UR38, UR4, URZ ;  /* 0x00000004262672a4 */ /* 0x000fe2000f8e023f */
[----:B0-----:R-:W-:-:S11]  /*1360*/  FADD R28, -R28, R29 ;  /* 0x0000001d1c1c7221 */ /* 0x001fd60000000100 */
.L_x_54:
[----:B-1----:R-:W0:Y:S01]  /*1370*/  LDC R6, c[0x0][0x230] ;  /* 0x00008c00ff067b82 */ /* 0x002e220000000800 */
[----:B------:R-:W-:Y:S01]  /*1380*/  SHF.R.U32.HI R0, RZ, 0x2, R3 ;  /* 0x00000002ff007819 */ /* 0x000fe20000011603 */
[----:B------:R-:W-:Y:S01]  /*1390*/  IMAD.SHL.U32 R4, R17, 0x10, RZ ;  /* 0x0000001011047824 */ /* 0x000fe200078e00ff */
[----:B------:R-:W-:Y:S01]  /*13a0*/  BSSY B7, `(.L_x_36) ;  /* 0x000008f000077945 */ /* 0x000fe20003800000 */
[----:B------:R-:W-:Y:S01]  /*13b0*/  IMAD.MOV.U32 R25, RZ, RZ, R2 ;  /* 0x000000ffff197224 */ /* 0x000fe200078e0002 */
[----:B------:R-:W-:Y:S01]  /*13c0*/  LOP3.LUT R0, R0, R3, RZ, 0x3c, !PT ;  /* 0x0000000300007212 */ /* 0x000fe200078e3cff */
[----:B------:R-:W-:Y:S02]  /*13d0*/  VIADD R2, R2, 0x587c5 ;  /* 0x000587c502027836 */ /* 0x000fe40000000000 */
[----:B------:R-:W1:Y:S01]  /*13e0*/  LDC.64 R26, c[0x0][0x228] ;  /* 0x00008a00ff1a7b82 */ /* 0x000e620000000a00 */
[----:B------:R-:W-:Y:S02]  /*13f0*/  IMAD.MOV.U32 R5, RZ, RZ, 0x2f800000 ;  /* 0x2f800000ff057424 */ /* 0x000fe400078e00ff */
[----:B------:R-:W-:-:S02]  /*1400*/  IMAD.SHL.U32 R3, R0, 0x2, RZ ;  /* 0x0000000200037824 */ /* 0x000fc400078e00ff */
[----:B------:R-:W-:Y:S02]  /*1410*/  IMAD.MOV.U32 R23, RZ, RZ, R18 ;  /* 0x000000ffff177224 */ /* 0x000fe400078e0012 */
[----:B------:R-:W-:Y:S01]  /*1420*/  IMAD.MOV.U32 R18, RZ, RZ, R19 ;  /* 0x000000ffff127224 */ /* 0x000fe200078e0013 */
[----:B------:R-:W-:Y:S01]  /*1430*/  LOP3.LUT R3, R17, R3, R0, 0x96, !PT ;  /* 0x0000000311037212 */ /* 0x000fe200078e9600 */
[----:B------:R-:W-:Y:S02]  /*1440*/  IMAD.MOV.U32 R19, RZ, RZ, R16 ;  /* 0x000000ffff137224 */ /* 0x000fe400078e0010 */
[----:B------:R-:W-:Y:S01]  /*1450*/  IMAD.MOV.U32 R16, RZ, RZ, R17 ;  /* 0x000000ffff107224 */ /* 0x000fe200078e0011 */
[----:B------:R-:W-:Y:S02]  /*1460*/  LOP3.LUT R3, R3, R4, RZ, 0x3c, !PT ;  /* 0x0000000403037212 */ /* 0x000fe400078e3cff */
[----:B0-----:R-:W-:-:S03]  /*1470*/  ISETP.GT.AND P0, PT, R6, -0x1, PT ;  /* 0xffffffff0600780c */ /* 0x001fc60003f04270 */
[----:B------:R-:W-:Y:S02]  /*1480*/  IMAD.IADD R0, R3, 0x1, R2 ;  /* 0x0000000103007824 */ /* 0x000fe400078e0202 */
[----:B------:R-:W-:-:S03]  /*1490*/  IMAD.MOV.U32 R17, RZ, RZ, R3 ;  /* 0x000000ffff117224 */ /* 0x000fc600078e0003 */
[----:B------:R-:W-:-:S05]  /*14a0*/  I2FP.F32.U32 R0, R0 ;  /* 0x0000000000007245 */ /* 0x000fca0000201000 */
[----:B------:R-:W-:-:S04]  /*14b0*/  FFMA R0, R0, R5, 1.1641532182693481445e-10 ;  /* 0x2f00000000007423 */ /* 0x000fc80000000005 */
[----:B-1----:R-:W-:Y:S01]  /*14c0*/  FFMA R26, -R0, R26, R27 ;  /* 0x0000001a001a7223 */ /* 0x002fe2000000011b */
[----:B------:R-:W-:Y:S06]  /*14d0*/  @P0 BRA `(.L_x_37) ;  /* 0x0000000000a00947 */ /* 0x000fec0003800000 */
[----:B------:R-:W0:Y:S01]  /*14e0*/  F2I.TRUNC.NTZ R27, R26 ;  /* 0x0000001a001b7305 */ /* 0x000e22000020f100 */
[----:B------:R-:W-:Y:S01]  /*14f0*/  BSSY B6, `(.L_x_38) ;  /* 0x0000013000067945 */ /* 0x000fe20003800000 */
[----:B0-----:R-:W-:-:S13]  /*1500*/  ISETP.GT.AND P0, PT, R27, -0x9, PT ;  /* 0xfffffff71b00780c */ /* 0x001fda0003f04270 */
[----:B------:R-:W-:Y:S05]  /*1510*/  @P0 BRA `(.L_x_39) ;  /* 0x0000000000400947 */ /* 0x000fea0003800000 */
[----:B------:R-:W-:Y:S01]  /*1520*/  MOV R14, 0x120 ;  /* 0x00000120000e7802 */ /* 0x000fe20000000f00 */
[----:B------:R-:W-:Y:S01]  /*1530*/  ULDC.64 UR4, c[0x4][0xd8] ;  /* 0x0100360000047ab9 */ /* 0x000fe20000000a00 */
[----:B------:R-:W-:Y:S01]  /*1540*/  ULDC.64 UR6, c[0x4][0x40] ;  /* 0x0100100000067ab9 */ /* 0x000fe20000000a00 */
[----:B------:R-:W-:Y:S02]  /*1550*/  IMAD.U32 R4, RZ, RZ, UR4 ;  /* 0x00000004ff047e24 */ /* 0x000fe4000f8e00ff */
[----:B------:R-:W-:Y:S01]  /*1560*/  IMAD.U32 R5, RZ, RZ, UR5 ;  /* 0x00000005ff057e24 */ /* 0x000fe2000f8e00ff */
[----:B------:R-:W0:Y:S01]  /*1570*/  LDC.64 R14, c[0x4][R14] ;  /* 0x010000000e0e7b82 */ /* 0x000e220000000a00 */
[----:B------:R-:W-:Y:S01]  /*1580*/  ULDC.64 UR4, c[0x4][0xe0] ;  /* 0x0100380000047ab9 */ /* 0x000fe20000000a00 */
[----:B------:R-:W-:Y:S02]  /*1590*/  IMAD.U32 R10, RZ, RZ, UR6 ;  /* 0x00000006ff0a7e24 */ /* 0x000fe4000f8e00ff */
[----:B------:R-:W-:-:S02]  /*15a0*/  IMAD.U32 R6, RZ, RZ, UR4 ;  /* 0x00000004ff067e24 */ /* 0x000fc4000f8e00ff */
[----:B------:R-:W-:Y:S02]  /*15b0*/  IMAD.U32 R7, RZ, RZ, UR5 ;  /* 0x00000005ff077e24 */ /* 0x000fe4000f8e00ff */
[----:B------:R-:W-:Y:S02]  /*15c0*/  IMAD.U32 R11, RZ, RZ, UR7 ;  /* 0x00000007ff0b7e24 */ /* 0x000fe4000f8e00ff */
[----:B------:R-:W-:Y:S02]  /*15d0*/  IMAD.MOV.U32 R8, RZ, RZ, 0x6c ;  /* 0x0000006cff087424 */ /* 0x000fe400078e00ff */
[----:B------:R-:W-:Y:S02]  /*15e0*/  IMAD.MOV.U32 R12, RZ, RZ, 0x1 ;  /* 0x00000001ff0c7424 */ /* 0x000fe400078e00ff */
[----:B------:R-:W-:-:S07]  /*15f0*/  IMAD.MOV.U32 R13, RZ, RZ, RZ ;  /* 0x000000ffff0d7224 */ /* 0x000fce00078e00ff */
[----:B------:R-:W-:-:S07]  /*1600*/  LEPC R20, `(.L_x_39) ;  /* 0x000000001014794e */ /* 0x000fce0000000000 */
[----:B0-----:R-:W-:Y:S05]  /*1610*/  CALL.ABS.NOINC R14 ;  /* 0x000000000e007343 */ /* 0x001fea0003c00000 */
.L_x_39:
[----:B------:R-:W-:Y:S05]  /*1620*/  BSYNC B6 ;  /* 0x0000000000067941 */ /* 0x000fea0003800000 */
.L_x_38:
[----:B------:R-:W-:-:S13]  /*1630*/  ISETP.GE.AND P0, PT, R27, 0x8, PT ;  /* 0x000000081b00780c */ /* 0x000fda0003f06270 */
[----:B------:R-:W-:Y:S05]  /*1640*/  @!P0 BRA `(.L_x_40) ;  /* 0x0000000400908947 */ /* 0x000fea0003800000 */
        /* <DEDUP_REMOVED lines=16> */
.L_x_41:
[----:B------:R-:W-:Y:S05]  /*1750*/  BRA `(.L_x_40) ;  /* 0x00000004004c7947 */ /* 0x000fea0003800000 */
.L_x_37:
[----:B------:R-:W-:Y:S01]  /*1760*/  ULDC UR4, c[0x0][0x240] ;  /* 0x0000900000047ab9 */ /* 0x000fe20000000800 */
[----:B------:R-:W-:Y:S01]  /*1770*/  BSSY B0, `(.L_x_42) ;  /* 0x0000027000007945 */ /* 0x000fe20003800000 */
[----:B------:R-:W-:Y:S01]  /*1780*/  FMUL R26, R26, UR4 ;  /* 0x000000041a1a7c20 */ /* 0x000fe20008400000 */
[----:B------:R-:W-:Y:S02]  /*1790*/  IMAD.MOV.U32 R4, RZ, RZ, RZ ;  /* 0x000000ffff047224 */ /* 0x000fe400078e00ff */
[----:B------:R-:W-:Y:S02]  /*17a0*/  IMAD.MOV.U32 R5, RZ, RZ, -0x80000000 ;  /* 0x80000000ff057424 */ /* 0x000fe400078e00ff */
[----:B------:R-:W-:-:S13]  /*17b0*/  FSETP.GTU.AND P0, PT, |R26|, +INF , PT ;  /* 0x7f8000001a00780b */ /* 0x000fda0003f0c200 */
[----:B------:R-:W-:Y:S05]  /*17c0*/  @P0 BRA `(.L_x_43) ;  /* 0x0000000000840947 */ /* 0x000fea0003800000 */
[----:B------:R-:W-:Y:S01]  /*17d0*/  FSETP.GE.AND P0, PT, R26, 9.22337203685477580800e+18, PT ;  /* 0x5f0000001a00780b */ /* 0x000fe20003f06000 */
[----:B------:R-:W-:Y:S02]  /*17e0*/  IMAD.MOV.U32 R4, RZ, RZ, -0x1 ;  /* 0xffffffffff047424 */ /* 0x000fe400078e00ff */
[----:B------:R-:W-:-:S10]  /*17f0*/  IMAD.MOV.U32 R5, RZ, RZ, 0x7fffffff ;  /* 0x7fffffffff057424 */ /* 0x000fd400078e00ff */
[----:B------:R-:W-:Y:S05]  /*1800*/  @P0 BRA `(.L_x_43) ;  /* 0x0000000000740947 */ /* 0x000fea0003800000 */
[----:B------:R-:W-:Y:S01]  /*1810*/  FSETP.GTU.AND P0, PT, R26, -9.22337203685477580800e+18, PT ;  /* 0xdf0000001a00780b */ /* 0x000fe20003f0c000 */
[----:B------:R-:W-:Y:S02]  /*1820*/  IMAD.MOV.U32 R4, RZ, RZ, RZ ;  /* 0x000000ffff047224 */ /* 0x000fe400078e00ff */
[----:B------:R-:W-:-:S10]  /*1830*/  IMAD.MOV.U32 R5, RZ, RZ, -0x80000000 ;  /* 0x80000000ff057424 */ /* 0x000fd400078e00ff */
[----:B------:R-:W-:Y:S05]  /*1840*/  @!P0 BRA `(.L_x_43) ;  /* 0x0000000000648947 */ /* 0x000fea0003800000 */
[----:B------:R-:W-:Y:S01]  /*1850*/  SHF.R.U32.HI R0, RZ, 0x17, R26 ;  /* 0x00000017ff007819 */ /* 0x000fe2000001161a */
[----:B------:R-:W-:Y:S01]  /*1860*/  UMOV UR4, URZ ;  /* 0x0000003f00047c82 */ /* 0x000fe20008000000 */
[----:B------:R-:W-:Y:S02]  /*1870*/  IMAD.MOV.U32 R3, RZ, RZ, RZ ;  /* 0x000000ffff037224 */ /* 0x000fe400078e00ff */
[----:B------:R-:W-:Y:S01]  /*1880*/  LOP3.LUT R0, R0, 0xff, RZ, 0xc0, !PT ;  /* 0x000000ff00007812 */ /* 0x000fe200078ec0ff */
[----:B------:R-:W-:Y:S02]  /*1890*/  IMAD.U32 R4, RZ, RZ, UR4 ;  /* 0x00000004ff047e24 */ /* 0x000fe4000f8e00ff */
[----:B------:R-:W-:Y:S01]  /*18a0*/  IMAD.U32 R7, RZ, RZ, UR4 ;  /* 0x00000004ff077e24 */ /* 0x000fe2000f8e00ff */
[----:B------:R-:W-:Y:S01]  /*18b0*/  IADD3 R6, -R0, 0xbd, RZ ;  /* 0x000000bd00067810 */ /* 0x000fe20007ffe1ff */
[----:B------:R-:W-:-:S03]  /*18c0*/  IMAD.SHL.U32 R0, R26, 0x100, RZ ;  /* 0x000001001a007824 */ /* 0x000fc600078e00ff */
[----:B------:R-:W-:Y:S02]  /*18d0*/  ISETP.GT.AND P0, PT, R6, 0x3f, PT ;  /* 0x0000003f0600780c */ /* 0x000fe40003f04270 */
[----:B------:R-:W-:-:S04]  /*18e0*/  SHF.R.U32.HI R0, RZ, 0x1, R0 ;  /* 0x00000001ff007819 */ /* 0x000fc80000011600 */
[----:B------:R-:W-:-:S07]  /*18f0*/  LOP3.LUT R5, R0, 0x40000000, RZ, 0xfc, !PT ;  /* 0x4000000000057812 */ /* 0x000fce00078efcff */
[C---:B------:R-:W-:Y:S02]  /*1900*/  @!P0 IADD3 R0, -R6.reuse, 0x40, RZ ;  /* 0x0000004006008810 */ /* 0x040fe40007ffe1ff */
[----:B------:R-:W-:Y:S02]  /*1910*/  @!P0 ISETP.NE.AND P1, PT, R6, RZ, PT ;  /* 0x000000ff0600820c */ /* 0x000fe40003f25270 */
[--C-:B------:R-:W-:Y:S01]  /*1920*/  @!P0 SHF.L.U64.HI R0, R4, R0, R5.reuse ;  /* 0x0000000004008219 */ /* 0x100fe20000010205 */
[----:B------:R-:W-:Y:S01]  /*1930*/  IMAD.MOV.U32 R4, RZ, RZ, RZ ;  /* 0x000000ffff047224 */ /* 0x000fe200078e00ff */
[-CC-:B------:R-:W-:Y:S02]  /*1940*/  @!P0 SHF.R.U64 R3, R7, R6.reuse, R5.reuse ;  /* 0x0000000607038219 */ /* 0x180fe40000001205 */
[----:B------:R-:W-:Y:S02]  /*1950*/  @!P0 SHF.R.U32.HI R4, RZ, R6, R5 ;  /* 0x00000006ff048219 */ /* 0x000fe40000011605 */
[----:B------:R-:W-:-:S04]  /*1960*/  @!P0 SEL R5, R0, RZ, P1 ;  /* 0x000000ff00058207 */ /* 0x000fc80000800000 */
[----:B------:R-:W-:-:S04]  /*1970*/  LEA.HI R0, P0, R5, R3, RZ, 0x1 ;  /* 0x0000000305007211 */ /* 0x000fc800078108ff */
[----:B------:R-:W-:Y:S01]  /*1980*/  IADD3 R5, P1, RZ, -R0, RZ ;  /* 0x80000000ff057210 */ /* 0x000fe20007f3e0ff */
[----:B------:R-:W-:Y:S01]  /*1990*/  IMAD.X R3, RZ, RZ, R4, P0 ;  /* 0x000000ffff037224 */ /* 0x000fe200000e0604 */
[----:B------:R-:W-:-:S03]  /*19a0*/  ISETP.GE.AND P0, PT, R26, RZ, PT ;  /* 0x000000ff1a00720c */ /* 0x000fc60003f06270 */
[----:B------:R-:W-:Y:S01]  /*19b0*/  IMAD.X R6, RZ, RZ, ~R3, P1 ;  /* 0x000000ffff067224 */ /* 0x000fe200008e0e03 */
[----:B------:R-:W-:-:S04]  /*19c0*/  SEL R4, R5, R0, !P0 ;  /* 0x0000000005047207 */ /* 0x000fc80004000000 */
[----:B------:R-:W-:-:S07]  /*19d0*/  SEL R5, R6, R3, !P0 ;  /* 0x0000000306057207 */ /* 0x000fce0004000000 */
.L_x_43:
[----:B------:R-:W-:Y:S05]  /*19e0*/  BSYNC B0 ;  /* 0x0000000000007941 */ /* 0x000fea0003800000 */
.L_x_42:
[----:B------:R-:W0:Y:S01]  /*19f0*/  I2F.S64 R26, R4 ;  /* 0x00000004001a7312 */ /* 0x000e220000301400 */
[----:B------:R-:W-:Y:S01]  /*1a00*/  ULDC UR4, c[0x0][0x244] ;  /* 0x0000910000047ab9 */ /* 0x000fe20000000800 */
[----:B------:R-:W-:Y:S01]  /*1a10*/  BSSY B6, `(.L_x_44) ;  /* 0x0000015000067945 */ /* 0x000fe20003800000 */
[----:B0-----:R-:W-:-:S06]  /*1a20*/  FMUL R27, R26, UR4 ;  /* 0x000000041a1b7c20 */ /* 0x001fcc0008400000 */
[----:B------:R-:W0:Y:S02]  /*1a30*/  F2I.TRUNC.NTZ R27, R27 ;  /* 0x0000001b001b7305 */ /* 0x000e24000020f100 */
        /* <DEDUP_REMOVED lines=18> */
.L_x_45:
[----:B------:R-:W-:Y:S05]  /*1b60*/  BSYNC B6 ;  /* 0x0000000000067941 */ /* 0x000fea0003800000 */
.L_x_44:
        /* <DEDUP_REMOVED lines=18> */
.L_x_40:
[----:B------:R-:W-:Y:S05]  /*1c90*/  BSYNC B7 ;  /* 0x0000000000077941 */ /* 0x000fea0003800000 */
.L_x_36:
[----:B------:R-:W-:Y:S01]  /*1ca0*/  LOP3.LUT R27, R27, 0xf, RZ, 0xc0, !PT ;  /* 0x0000000f1b1b7812 */ /* 0x000fe200078ec0ff */
[----:B------:R-:W-:Y:S01]  /*1cb0*/  ULDC UR4, c[0x0][0x248] ;  /* 0x0000920000047ab9 */ /* 0x000fe20000000800 */
[----:B------:R-:W-:Y:S02]  /*1cc0*/  BSSY B7, `(.L_x_46) ;  /* 0x0000035000077945 */ /* 0x000fe40003800000 */
[----:B------:R-:W-:-:S04]  /*1cd0*/  ISETP.NE.AND P0, PT, R27, RZ, PT ;  /* 0x000000ff1b00720c */ /* 0x000fc80003f05270 */
[----:B------:R-:W-:-:S13]  /*1ce0*/  ISETP.GT.OR P0, PT, RZ, UR4, P0 ;  /* 0x00000004ff007c0c */ /* 0x000fda0008704670 */
[----:B------:R-:W-:Y:S05]  /*1cf0*/  @P0 BRA `(.L_x_47) ;  /* 0x0000000000c40947 */ /* 0x000fea0003800000 */
[----:B------:R-:W-:Y:S01]  /*1d00*/  FSETP.GT.AND P0, PT, R26, RZ, PT ;  /* 0x000000ff1a00720b */ /* 0x000fe20003f04000 */
[----:B------:R-:W-:-:S12]  /*1d10*/  BSSY B6, `(.L_x_48) ;  /* 0x000001b000067945 */ /* 0x000fd80003800000 */
[----:B------:R-:W0:Y:S01]  /*1d20*/  @P0 LDC R5, c[0x0][0x22c] ;  /* 0x00008b00ff050b82 */ /* 0x000e220000000800 */
[C---:B------:R-:W-:Y:S01]  /*1d30*/  @!P0 FADD R3, R26.reuse, -1 ;  /* 0xbf8000001a038421 */ /* 0x040fe20000000000 */
[----:B------:R-:W-:-:S04]  /*1d40*/  @P0 FADD R26, R26, 1 ;  /* 0x3f8000001a1a0421 */ /* 0x000fc80000000000 */
[----:B------:R-:W-:-:S04]  /*1d50*/  @!P0 FSETP.GEU.AND P1, PT, R28, R3, PT ;  /* 0x000000031c00820b */ /* 0x000fc80003f2e000 */
[----:B------:R-:W-:Y:S02]  /*1d60*/  @!P0 FSEL R0, R3, R28, !P1 ;  /* 0x0000001c03008208 */ /* 0x000fe40004800000 */
[----:B0-----:R-:W-:-:S04]  /*1d70*/  @P0 FSETP.GEU.AND P2, PT, R26, R5, PT ;  /* 0x000000051a00020b */ /* 0x001fc80003f4e000 */
[----:B------:R-:W-:-:S04]  /*1d80*/  @P0 FSEL R0, R26, R5, !P2 ;  /* 0x000000051a000208 */ /* 0x000fc80005000000 */
        /* <DEDUP_REMOVED lines=19> */
.L_x_49:
[----:B------:R-:W-:Y:S05]  /*1ec0*/  BSYNC B6 ;  /* 0x0000000000067941 */ /* 0x000fea0003800000 */
.L_x_48:
[C---:B------:R-:W-:Y:S02]  /*1ed0*/  ISETP.GE.AND P0, PT, R26.reuse, 0x8, PT ;  /* 0x000000081a00780c */ /* 0x040fe40003f06270 */
[----:B------:R-:W-:-:S04]  /*1ee0*/  LOP3.LUT R26, R26, 0xf, RZ, 0xc0, !PT ;  /* 0x0000000f1a1a7812 */ /* 0x000fc800078ec0ff */
[----:B------:R-:W-:-:S07]  /*1ef0*/  PRMT R27, R26, 0x7610, R27 ;  /* 0x000076101a1b7816 */ /* 0x000fce000000001b */
        /* <DEDUP_REMOVED lines=17> */
.L_x_47:
[----:B------:R-:W-:Y:S05]  /*2010*/  BSYNC B7 ;  /* 0x0000000000077941 */ /* 0x000fea0003800000 */
.L_x_46:
[----:B------:R-:W-:Y:S01]  /*2020*/  SHF.R.S32.HI R5, RZ, 0x1f, R24 ;  /* 0x0000001fff057819 */ /* 0x000fe20000011418 */
[----:B------:R-:W-:Y:S01]  /*2030*/  ULDC.64 UR4, c[0x0][0x210] ;  /* 0x0000840000047ab9 */ /* 0x000fe20000000a00 */
[----:B------:R-:W-:Y:S01]  /*2040*/  LOP3.LUT R27, R27, 0xffff, RZ, 0xc0, !PT ;  /* 0x0000ffff1b1b7812 */ /* 0x000fe200078ec0ff */
[----:B------:R-:W-:Y:S01]  /*2050*/  BSSY B0, `(.L_x_50) ;  /* 0x000002a000007945 */ /* 0x000fe20003800000 */
[----:B------:R-:W-:-:S04]  /*2060*/  LEA.HI R5, P0, R5, R22, RZ, 0x2 ;  /* 0x0000001605057211 */ /* 0x000fc800078110ff */
[----:B------:R-:W-:Y:S01]  /*2070*/  LOP3.LUT R3, R5, 0x3ffffffc, RZ, 0xc0, !PT ;  /* 0x3ffffffc05037812 */ /* 0x000fe200078ec0ff */
[----:B------:R-:W-:-:S04]  /*2080*/  IMAD.X R6, RZ, RZ, R24, P0 ;  /* 0x000000ffff067224 */ /* 0x000fc800000e0618 */
[----:B------:R-:W-:Y:S01]  /*2090*/  IMAD.IADD R0, R22, 0x1, -R3 ;  /* 0x0000000116007824 */ /* 0x000fe200078e0a03 */
[--C-:B------:R-:W-:Y:S01]  /*20a0*/  SHF.R.S64 R5, R5, 0x2, R6.reuse ;  /* 0x0000000205057819 */ /* 0x100fe20000001006 */
[----:B------:R-:W-:Y:S01]  /*20b0*/  IMAD.MOV.U32 R3, RZ, RZ, 0xf ;  /* 0x0000000fff037424 */ /* 0x000fe200078e00ff */
[----:B------:R-:W-:Y:S01]  /*20c0*/  SHF.R.S32.HI R6, RZ, 0x2, R6 ;  /* 0x00000002ff067819 */ /* 0x000fe20000011406 */
[----:B------:R-:W-:Y:S01]  /*20d0*/  IMAD.SHL.U32 R0, R0, 0x4, RZ ;  /* 0x0000000400007824 */ /* 0x000fe200078e00ff */
[----:B------:R-:W-:-:S04]  /*20e0*/  LEA R4, P0, R5, UR4, 0x1 ;  /* 0x0000000405047c11 */ /* 0x000fc8000f8008ff */
[-C--:B------:R-:W-:Y:S02]  /*20f0*/  SHF.L.U32 R3, R3, R0.reuse, RZ ;  /* 0x0000000003037219 */ /* 0x080fe400000006ff */
[----:B------:R-:W-:Y:S02]  /*2100*/  LEA.HI.X R5, R5, UR5, R6, 0x1, P0 ;  /* 0x0000000505057c11 */ /* 0x000fe400080f0c06 */
[----:B------:R-:W-:Y:S02]  /*2110*/  SHF.L.U32 R0, R27, R0, RZ ;  /* 0x000000001b007219 */ /* 0x000fe400000006ff */
[----:B------:R-:W-:-:S07]  /*2120*/  LOP3.LUT R3, R3, 0xffff, RZ, 0x3c, !PT ;  /* 0x0000ffff03037812 */ /* 0x000fce00078e3cff */
.L_x_53:
[----:B------:R-:W2:Y:S01]  /*2130*/  LDG.E.U16 R21, desc[UR36][R4.64] ;  /* 0x0000002404157981 */ /* 0x000ea2000c1e1500 */
[C---:B------:R-:W-:Y:S01]  /*2140*/  LOP3.LUT R6, R4.reuse, 0xfffffffd, RZ, 0xc0, !PT ;  /* 0xfffffffd04067812 */ /* 0x040fe200078ec0ff */
[----:B------:R-:W-:Y:S01]  /*2150*/  IMAD.MOV.U32 R7, RZ, RZ, R5 ;  /* 0x000000ffff077224 */ /* 0x000fe200078e0005 */
[----:B------:R-:W-:Y:S01]  /*2160*/  LOP3.LUT R9, R4, 0x2, RZ, 0xc0, !PT ;  /* 0x0000000204097812 */ /* 0x000fe200078ec0ff */
[----:B------:R-:W-:Y:S01]  /*2170*/  IMAD.MOV.U32 R11, RZ, RZ, 0x3254 ;  /* 0x00003254ff0b7424 */ /* 0x000fe200078e00ff */
[----:B------:R-:W-:Y:S05]  /*2180*/  YIELD ;  /* 0x0000000000007946 */ /* 0x000fea0003800000 */
[----:B------:R0:W5:Y:S01]  /*2190*/  LDG.E R10, [R6] ;  /* 0x00000000060a7381 */ /* 0x00016200001e0900 */
[C---:B------:R-:W-:Y:S01]  /*21a0*/  ISETP.EQ.U32.AND P0, PT, R9.reuse, RZ, PT ;  /* 0x000000ff0900720c */ /* 0x040fe20003f02070 */
[----:B------:R-:W-:Y:S01]  /*21b0*/  BSSY B1, `(.L_x_51) ;  /* 0x000000d000017945 */ /* 0x000fe20003800000 */
[----:B------:R-:W-:-:S02]  /*21c0*/  IMAD.SHL.U32 R14, R9, 0x8, RZ ;  /* 0x00000008090e7824 */ /* 0x000fc400078e00ff */
[----:B------:R-:W-:Y:S02]  /*21d0*/  SEL R12, R11, 0x5410, P0 ;  /* 0x000054100b0c7807 */ /* 0x000fe40000000000 */
[----:B--2---:R-:W-:-:S04]  /*21e0*/  LOP3.LUT R8, R0, R3, R21, 0xf8, !PT ;  /* 0x0000000300087212 */ /* 0x004fc800078ef815 */
[----:B0-----:R-:W-:-:S07]  /*21f0*/  LOP3.LUT R11, R8, 0xffff, RZ, 0xc0, !PT ;  /* 0x0000ffff080b7812 */ /* 0x001fce00078ec0ff */
.L_x_52:
[CC--:B-----5:R-:W-:Y:S02]  /*2200*/  PRMT R13, R10.reuse, R12.reuse, R11 ;  /* 0x0000000c0a0d7216 */ /* 0x0e0fe4000000000b */
[----:B------:R-:W-:-:S04]  /*2210*/  PRMT R9, R10, R12, R21 ;  /* 0x0000000c0a097216 */ /* 0x000fc80000000015 */
[-C--:B------:R-:W-:Y:S01]  /*2220*/  PRMT R15, R9, R12.reuse, RZ ;  /* 0x0000000c090f7216 */ /* 0x080fe200000000ff */
[----:B------:R-:W2:Y:S02]  /*2230*/  ATOMG.E.CAS.STRONG.GPU PT, R13, [R6], R9, R13 ;  /* 0x00000009060d73a9 */ /* 0x000ea400001ee10d */
[----:B--2---:R-:W-:-:S04]  /*2240*/  PRMT R10, R13, R12, RZ ;  /* 0x0000000c0d0a7216 */ /* 0x004fc800000000ff */
[----:B------:R-:W-:Y:S01]  /*2250*/  ISETP.NE.U32.AND P0, PT, R10, R15, PT ;  /* 0x0000000f0a00720c */ /* 0x000fe20003f05070 */
[----:B------:R-:W-:-:S12]  /*2260*/  IMAD.MOV.U32 R10, RZ, RZ, R13 ;  /* 0x000000ffff0a7224 */ /* 0x000fd800078e000d */
[----:B------:R-:W-:Y:S05]  /*2270*/  @P0 BRA `(.L_x_52) ;  /* 0xfffffffc00e00947 */ /* 0x000fea000383ffff */
[----:B------:R-:W-:Y:S05]  /*2280*/  BSYNC B1 ;  /* 0x0000000000017941 */ /* 0x000fea0003800000 */
.L_x_51:
[----:B------:R-:W-:Y:S02]  /*2290*/  SHF.R.U32.HI R6, RZ, R14, R13 ;  /* 0x0000000eff067219 */ /* 0x000fe4000001160d */
[----:B------:R-:W-:Y:S02]  /*22a0*/  PRMT R8, R8, 0x9910, RZ ;  /* 0x0000991008087816 */ /* 0x000fe400000000ff */
[----:B------:R-:W-:-:S03]  /*22b0*/  PRMT R7, R6, 0x9910, RZ ;  /* 0x0000991006077816 */ /* 0x000fc600000000ff */
[----:B------:R-:W-:-:S05]  /*22c0*/  IMAD.MOV.U32 R6, RZ, RZ, R8 ;  /* 0x000000ffff067224 */ /* 0x000fca00078e0008 */
[----:B------:R-:W-:-:S13]  /*22d0*/  ISETP.NE.AND P0, PT, R7, R6, PT ;  /* 0x000000060700720c */ /* 0x000fda0003f05270 */
[----:B------:R-:W-:Y:S05]  /*22e0*/  @P0 BRA `(.L_x_53) ;  /* 0xfffffffc00900947 */ /* 0x000fea000383ffff */
[----:B------:R-:W-:Y:S05]  /*22f0*/  BSYNC B0 ;  /* 0x0000000000007941 */ /* 0x000fea0003800000 */
.L_x_50:
[----:B------:R-:W-:Y:S01]  /*2300*/  IADD3 R22, P0, R22, UR38, RZ ;  /* 0x0000002616167c10 */ /* 0x000fe2000ff1e0ff */
[----:B------:R-:W-:Y:S01]  /*2310*/  ULDC.64 UR4, c[0x0][0x218] ;  /* 0x0000860000047ab9 */ /* 0x000fe20000000a00 */
[----:B------:R-:W-:-:S03]  /*2320*/  IMAD.MOV.U32 R3, RZ, RZ, R23 ;  /* 0x000000ffff037224 */ /* 0x000fc600078e0017 */
[----:B------:R-:W-:Y:S01]  /*2330*/  IMAD.X R24, RZ, RZ, R24, P0 ;  /* 0x000000ffff187224 */ /* 0x000fe200000e0618 */
[----:B------:R-:W-:-:S04]  /*2340*/  ISETP.GE.U32.AND P0, PT, R22, UR4, PT ;  /* 0x0000000416007c0c */ /* 0x000fc8000bf06070 */
[----:B------:R-:W-:-:S13]  /*2350*/  ISETP.GE.U32.AND.EX P0, PT, R24, UR5, PT, P0 ;  /* 0x0000000518007c0c */ /* 0x000fda000bf06100 */
[----:B------:R-:W-:Y:S05]  /*2360*/  @!P0 BRA `(.L_x_54) ;  /* 0xfffffff000008947 */ /* 0x000fea000383ffff */
[----:B------:R-:W-:Y:S05]  /*2370*/  BSYNC B8 ;  /* 0x0000000000087941 */ /* 0x000fea0003800000 */
.L_x_35:
[----:B------:R-:W-:Y:S01]  /*2380*/  VIADD R22, R25, 0x587c5 ;  /* 0x000587c519167836 */ /* 0x000fe20000000000 */
[----:B------:R-:W-:Y:S04]  /*2390*/  STL.64 [R1+0x38], R18 ;  /* 0x0000381201007387 */ /* 0x000fe80000100a00 */
[----:B------:R-:W-:Y:S04]  /*23a0*/  STL.64 [R1+0x40], R16 ;  /* 0x0000401001007387 */ /* 0x000fe80000100a00 */
[----:B------:R-:W-:Y:S01]  /*23b0*/  STL.64 [R1+0x30], R22 ;  /* 0x0000301601007387 */ /* 0x000fe20000100a00 */
[----:B------:R-:W-:Y:S05]  /*23c0*/  EXIT ;  /* 0x000000000000794d */ /* 0x000fea0003800000 */
.L_x_55:
        /* <DEDUP_REMOVED lines=11> */
.L_x_1412:


//--------------------- .text._ZN7cutlass9reference6device6kernel12BlockForEachINS_10bfloat16_tENS1_6detail17RandomUniformFuncIS4_EEEEvPT_mNT0_6ParamsE --------------------------
	.section	.text._ZN7cutlass9reference6device6kernel12BlockForEachINS_10bfloat16_tENS1_6detail17RandomUniformFuncIS4_EEEEvPT_mNT0_6ParamsE,"ax",@progbits
	.align	128
        .global         _ZN7cutlass9reference6device6kernel12BlockForEachINS_10bfloat16_tENS1_6detail17RandomUniformFuncIS4_EEEEvPT_mNT0_6ParamsE
        .type           _ZN7cutlass9reference6device6kernel12BlockForEachINS_10bfloat16_tENS1_6detail17RandomUniformFuncIS4_EEEEvPT_mNT0_6ParamsE,@function
        .size           _ZN7cutlass9reference6device6kernel12BlockForEachINS_10bfloat16_tENS1_6detail17RandomUniformFuncIS4_EEEEvPT_mNT0_6ParamsE,(.L_x_1413 - _ZN7cutlass9reference6device6kernel12BlockForEachINS_10bfloat16_tENS1_6detail17RandomUniformFuncIS4_EEEEvPT_mNT0_6ParamsE)
        .other          _ZN7cutlass9reference6device6kernel12BlockForEachINS_10bfloat16_tENS1_6detail17RandomUniformFuncIS4_EEEEvPT_mNT0_6ParamsE,@"STO_CUDA_ENTRY STV_DEFAULT"
_ZN7cutlass9reference6device6kernel12BlockForEachINS_10bfloat16_tENS1_6detail17RandomUniformFuncIS4_EEEEvPT_mNT0_6ParamsE:
.text._ZN7cutlass9reference6device6kernel12BlockForEachINS_10bfloat16_tENS1_6detail17RandomUniformFuncIS4_EEEEvPT_mNT0_6ParamsE:
        /* <DEDUP_REMOVED lines=47> */
.L_x_63:
[----:B------:R-:W-:Y:S01]  /*02f0*/  LOP3.LUT P0, RZ, R11, 0x3, RZ, 0xc0, !PT ;  /* 0x000000030bff7812 */ /* 0x000fe2000780c0ff */
[----:B------:R-:W-:-:S12]  /*0300*/  BSSY B0, `(.L_x_58) ;  /* 0x00000f2000007945 */ /* 0x000fd80003800000 */
[----:B0-----:R-:W-:Y:S05]  /*0310*/  @!P0 BRA `(.L_x_59) ;  /* 0x0000000c00c08947 */ /* 0x001fea0003800000 */
[----:B------:R-:W-:Y:S02]  /*0320*/  HFMA2.MMA R19, -RZ, RZ, 0, 0 ;  /* 0x00000000ff137435 */ /* 0x000fe400000001ff */
.L_x_62:
[----:B------:R-:W-:Y:S01]  /*0330*/  IMAD.MOV.U32 R20, RZ, RZ, RZ ;  /* 0x000000ffff147224 */ /* 0x000fe200078e00ff */
[----:B0-----:R-:W-:Y:S02]  /*0340*/  CS2R R2, SRZ ;  /* 0x0000000000027805 */ /* 0x001fe4000001ff00 */
[----:B------:R-:W-:Y:S01]  /*0350*/  CS2R R4, SRZ ;  /* 0x0000000000047805 */ /* 0x000fe2000001ff00 */
[----:B------:R-:W-:-:S07]  /*0360*/  IMAD.MOV.U32 R7, RZ, RZ, RZ ;  /* 0x000000ffff077224 */ /* 0x000fce00078e00ff */
.L_x_61:
        /* <DEDUP_REMOVED lines=8> */
.L_x_60:
        /* <DEDUP_REMOVED lines=227> */
.L_x_59:
[----:B------:R-:W-:Y:S05]  /*1220*/  BSYNC B0 ;  /* 0x0000000000007941 */ /* 0x000fea0003800000 */
.L_x_58:
[--C-:B------:R-:W-:Y:S01]  /*1230*/  SHF.R.U64 R11, R11, 0x2, R8.reuse ;  /* 0x000000020b0b7819 */ /* 0x100fe20000001208 */
[----:B------:R-:W-:Y:S01]  /*1240*/  VIADD R21, R21, 0x1 ;  /* 0x0000000115157836 */ /* 0x000fe20000000000 */
[----:B------:R-:W-:Y:S02]  /*1250*/  SHF.R.U32.HI R8, RZ, 0x2, R8 ;  /* 0x00000002ff087819 */ /* 0x000fe40000011608 */
[----:B------:R-:W-:-:S04]  /*1260*/  ISETP.NE.U32.AND P0, PT, R11, RZ, PT ;  /* 0x000000ff0b00720c */ /* 0x000fc80003f05070 */
[----:B------:R-:W-:-:S13]  /*1270*/  ISETP.NE.AND.EX P0, PT, R8, RZ, PT, P0 ;  /* 0x000000ff0800720c */ /* 0x000fda0003f05300 */
[----:B------:R-:W-:Y:S05]  /*1280*/  @!P0 BRA `(.L_x_57) ;  /* 0x0000000000048947 */ /* 0x000fea0003800000 */
[----:B------:R-:W-:Y:S05]  /*1290*/  BRA `(.L_x_63) ;  /* 0xfffffff000147947 */ /* 0x000fea000383ffff */
.L_x_57:
[----:B------:R-:W-:Y:S05]  /*12a0*/  BSYNC B1 ;  /* 0x0000000000017941 */ /* 0x000fea0003800000 */
.L_x_56:
        /* <DEDUP_REMOVED lines=30> */
.L_x_72:
        /* <DEDUP_REMOVED lines=25> */
.L_x_66:
        /* <DEDUP_REMOVED lines=12> */
[----:B------:R-:W-:Y:S01]  /*16e0*/  @!P3 F2FP.BF16.F32.PACK_AB R7, RZ, R16 ;  /* 0x00000010ff07b23e */ /* 0x000fe200000010ff */
        /* <DEDUP_REMOVED lines=42> */
.L_x_70:
[----:B------:R-:W-:Y:S05]  /*1990*/  BSYNC B0 ;  /* 0x0000000000007941 */ /* 0x000fea0003800000 */
.L_x_69:
[----:B------:R-:W-:Y:S02]  /*19a0*/  MOV R16, R0 ;  /* 0x0000000000107202 */ /* 0x000fe40000000f00 */
[----:B------:R-:W-:Y:S04]  /*19b0*/  MOV R17, R7 ;  /* 0x0000000700117202 */ /* 0x000fe80000000f00 */
[----:B------:R-:W0:Y:S02]  /*19c0*/  I2F.S64 R16, R16 ;  /* 0x0000001000107312 */ /* 0x000e240000301400 */
[----:B0-----:R-:W-:Y:S05]  /*19d0*/  FMUL R7, R16, UR9 ;  /* 0x0000000910077c20 */ /* 0x001fea0008400000 */
[----:B------:R-:W-:Y:S07]  /*19e0*/  F2FP.BF16.F32.PACK_AB R7, RZ, R7 ;  /* 0x00000007ff07723e */ /* 0x000fee00000010ff */
.L_x_68:
[----:B------:R-:W-:Y:S05]  /*19f0*/  HSETP2.BF16_V2.NEU.AND P0, PT, R7.H0_H0, RZ.H0_H0, PT ;  /* 0x200000ff07007234 */ /* 0x000fea0003f0d802 */
        /* <DEDUP_REMOVED lines=11> */
[----:B------:R-:W-:Y:S01]  /*1ab0*/  F2FP.BF16.F32.PACK_AB R7, RZ, R7 ;  /* 0x00000007ff07723e */ /* 0x000fe200000010ff */
[----:B------:R-:W-:Y:S05]  /*1ac0*/  BRA `(.L_x_71) ;  /* 0x0000000000187947 */ /* 0x000fea0003800000 */
.L_x_67:
[----:B------:R-:W-:Y:S01]  /*1ad0*/  MOV R11, R18 ;  /* 0x00000012000b7202 */ /* 0x000fe20000000f00 */
[----:B------:R-:W-:Y:S01]  /*1ae0*/  IMAD.MOV.U32 R5, RZ, RZ, R4 ;  /* 0x000000ffff057224 */ /* 0x000fe200078e0004 */
[----:B------:R-:W-:Y:S01]  /*1af0*/  MOV R15, R16 ;  /* 0x00000010000f7202 */ /* 0x000fe20000000f00 */
[----:B------:R-:W-:Y:S01]  /*1b00*/  IMAD.MOV.U32 R7, RZ, RZ, 0x7fff ;  /* 0x00007fffff077424 */ /* 0x000fe200078e00ff */
[----:B------:R-:W-:Y:S01]  /*1b10*/  MOV R4, R19 ;  /* 0x0000001300047202 */ /* 0x000fe20000000f00 */
[----:B------:R-:W-:Y:S02]  /*1b20*/  IMAD.MOV.U32 R10, RZ, RZ, R17 ;  /* 0x000000ffff0a7224 */ /* 0x000fe400078e0011 */
.L_x_71:
[----:B------:R-:W-:Y:S05]  /*1b30*/  BSYNC B1 ;  /* 0x0000000000017941 */ /* 0x000fea0003800000 */
.L_x_65:
        /* <DEDUP_REMOVED lines=15> */
.L_x_64:
[----:B------:R-:W-:Y:S01]  /*1c30*/  MOV R14, R6 ;  /* 0x00000006000e7202 */ /* 0x000fe20000000f00 */
[----:B------:R-:W-:Y:S04]  /*1c40*/  STL.64 [R1+0x38], R10 ;  /* 0x0000380a01007387 */ /* 0x000fe80000100a00 */
[----:B------:R-:W-:Y:S04]  /*1c50*/  STL.64 [R1+0x40], R4 ;  /* 0x0000400401007387 */ /* 0x000fe80000100a00 */
[----:B------:R-:W-:Y:S01]  /*1c60*/  STL.64 [R1+0x30], R14 ;  /* 0x0000300e01007387 */ /* 0x000fe20000100a00 */
[----:B------:R-:W-:Y:S05]  /*1c70*/  EXIT ;  /* 0x000000000000794d */ /* 0x000fea0003800000 */
.L_x_73:
        /* <DEDUP_REMOVED lines=16> */
.L_x_1413:


//--------------------- .text._ZN7cutlass13device_kernelINS_4gemm6kernel13GemmUniversalINS1_17GroupProblemShapeIN4cute5tupleIJiiiEEEEENS1_10collective13CollectiveMmaINS1_49MainloopSm90ArrayTmaGmmaWarpSpecializedMixedInputILi30ENS6_IJNS5_1CILi1EEESD_SD_EEENS1_43KernelPtrArrayTmaWarpSpecializedCooperativeEEENS6_IJNSC_ILi128EEENSC_ILi16EEENSC_ILi64EEEEEENS6_IJNS_15integer_subbyteILi4ELb1EEENS_10bfloat16_tEEEEPNS6_IJlSD_NSC_ILi0EEEEEESN_SR_NS5_8TiledMMAINS5_8MMA_AtomIJNS5_4SM904GMMA27MMA_64x16x16_F32BF16BF16_RSILNSV_5MajorE0ELSX_0ELNSV_7ScaleInE1ELSY_1EEEEEENS5_6LayoutINS6_IJNSC_ILi2EEESD_SD_EEENS6_IJSD_SP_SP_EEEEENS6_IJNS5_10UnderscoreES16_S16_EEEEENS5_13SM90_TMA_LOADENS5_14ComposedLayoutINS5_7SwizzleILi1ELi4ELi3EEENS5_18smem_ptr_flag_bitsILi4EEENS11_INS6_IJNSC_ILi8EEESJ_EEENS6_IJSJ_SD_EEEEEEENS5_9Copy_AtomIJNS5_39AutoVectorizingCopyWithAssumedAlignmentILi128EEESM_EEENS5_8identityES19_NS1A_INS1B_ILi3ELi4ELi3EEENS1D_ILi16EEES1I_EEvS1O_EENS_8epilogue10collective18CollectiveEpilogueINS1T_30Sm90PtrArrayTmaWarpSpecializedILi2ELi1ELi8ELb1ELb0ELi2EEEJSK_NS6_IJSH_SI_EEENS_6half_tEPNS6_IJSD_lSP_EEES1Z_S21_NS1T_6fusion15FusionCallbacksIS1X_NS22_17LinearCombinationIS1Z_fS1Z_fLNS_15FloatRoundStyleE2EEESK_S1Y_JEEES19_NS1A_IS1P_S1Q_NS11_INS6_IJSJ_S1F_EEENS6_IJSD_SJ_EEEEEEENS5_17SM75_U16x8_LDSM_TENS5_14SM90_TMA_STOREES2B_NS5_17SM90_U16x8_STSM_TENS1K_IJNS5_17SM90_U32x4_STSM_NES1Z_EEEvEEEvvEEEEvNT_6ParamsE --------------------------
	.section	.text._ZN7cutlass13device_kernelINS_4gemm6kernel13GemmUniversalINS1_17GroupProblemShapeIN4cute5tupleIJiiiEEEEENS1_10collective13CollectiveMmaINS1_49MainloopSm90ArrayTmaGmmaWarpSpecializedMixedInputILi30ENS6_IJNS5_1CILi1EEESD_SD_EEENS1_43KernelPtrArrayTmaWarpSpecializedCooperativeEEENS6_IJNSC_ILi128EEENSC_ILi16EEENSC_ILi64EEEEEENS6_IJNS_15integer_subbyteILi4ELb1EEENS_10bfloat16_tEEEEPNS6_IJlSD_NSC_ILi0EEEEEESN_SR_NS5_8TiledMMAINS5_8MMA_AtomIJNS5_4SM904GMMA27MMA_64x16x16_F32BF16BF16_RSILNSV_5MajorE0ELSX_0ELNSV_7ScaleInE1ELSY_1EEEEEENS5_6LayoutINS6_IJNSC_ILi2EEESD_SD_EEENS6_IJSD_SP_SP_EEEEENS6_IJNS5_10UnderscoreES16_S16_EEEEENS5_13SM90_TMA_LOADENS5_14ComposedLayoutINS5_7SwizzleILi1ELi4ELi3EEENS5_18smem_ptr_flag_bitsILi4EEENS11_INS6_IJNSC_ILi8EEESJ_EEENS6_IJSJ_SD_EEEEEEENS5_9Copy_AtomIJNS5_39AutoVectorizingCopyWithAssumedAlignmentILi128EEESM_EEENS5_8identityES19_NS1A_INS1B_ILi3ELi4ELi3EEENS1D_ILi16EEES1I_EEvS1O_EENS_8epilogue10collective18CollectiveEpilogueINS1T_30Sm90PtrArrayTmaWarpSpecializedILi2ELi1ELi8ELb1ELb0ELi2EEEJSK_NS6_IJSH_SI_EEENS_6half_tEPNS6_IJSD_lSP_EEES1Z_S21_NS1T_6fusion15FusionCallbacksIS1X_NS22_17LinearCombinationIS1Z_fS1Z_fLNS_15FloatRoundStyleE2EEESK_S1Y_JEEES19_NS1A_IS1P_S1Q_NS11_INS6_IJSJ_S1F_EEENS6_IJSD_SJ_EEEEEEENS5_17SM75_U16x8_LDSM_TENS5_14SM90_TMA_STOREES2B_NS5_17SM90_U16x8_STSM_TENS1K_IJNS5_17SM90_U32x4_STSM_NES1Z_EEEvEEEvvEEEEvNT_6ParamsE,"ax",@progbits
	.align	128
.text._ZN7cutlass13device_kernelINS_4gemm6kernel13GemmUniversalINS1_17GroupProblemShapeIN4cute5tupleIJiiiEEEEENS1_10collective13CollectiveMmaINS1_49MainloopSm90ArrayTmaGmmaWarpSpecializedMixedInputILi30ENS6_IJNS5_1CILi1EEESD_SD_EEENS1_43KernelPtrArrayTmaWarpSpecializedCooperativeEEENS6_IJNSC_ILi128EEENSC_ILi16EEENSC_ILi64EEEEEENS6_IJNS_15integer_subbyteILi4ELb1EEENS_10bfloat16_tEEEEPNS6_IJlSD_NSC_ILi0EEEEEESN_SR_NS5_8TiledMMAINS5_8MMA_AtomIJNS5_4SM904GMMA27MMA_64x16x16_F32BF16BF16_RSILNSV_5MajorE0ELSX_0ELNSV_7ScaleInE1ELSY_1EEEEEENS5_6LayoutINS6_IJNSC_ILi2EEESD_SD_EEENS6_IJSD_SP_SP_EEEEENS6_IJNS5_10UnderscoreES16_S16_EEEEENS5_13SM90_TMA_LOADENS5_14ComposedLayoutINS5_7SwizzleILi1ELi4ELi3EEENS5_18smem_ptr_flag_bitsILi4EEENS11_INS6_IJNSC_ILi8EEESJ_EEENS6_IJSJ_SD_EEEEEEENS5_9Copy_AtomIJNS5_39AutoVectorizingCopyWithAssumedAlignmentILi128EEESM_EEENS5_8identityES19_NS1A_INS1B_ILi3ELi4ELi3EEENS1D_ILi16EEES1I_EEvS1O_EENS_8epilogue10collective18CollectiveEpilogueINS1T_30Sm90PtrArrayTmaWarpSpecializedILi2ELi1ELi8ELb1ELb0ELi2EEEJSK_NS6_IJSH_SI_EEENS_6half_tEPNS6_IJSD_lSP_EEES1Z_S21_NS1T_6fusion15FusionCallbacksIS1X_NS22_17LinearCombinationIS1Z_fS1Z_fLNS_15FloatRoundStyleE2EEESK_S1Y_JEEES19_NS1A_IS1P_S1Q_NS11_INS6_IJSJ_S1F_EEENS6_IJSD_SJ_EEEEEEENS5_17SM75_U16x8_LDSM_TENS5_14SM90_TMA_STOREES2B_NS5_17SM90_U16x8_STSM_TENS1K_IJNS5_17SM90_U32x4_STSM_NES1Z_EEEvEEEvvEEEEvNT_6ParamsE:
        .type           _ZN7cutlass13device_kernelINS_4gemm6kernel13GemmUniversalINS1_17GroupProblemShapeIN4cute5tupleIJiiiEEEEENS1_10collective13CollectiveMmaINS1_49MainloopSm90ArrayTmaGmmaWarpSpecializedMixedInputILi30ENS6_IJNS5_1CILi1EEESD_SD_EEENS1_43KernelPtrArrayTmaWarpSpecializedCooperativeEEENS6_IJNSC_ILi128EEENSC_ILi16EEENSC_ILi64EEEEEENS6_IJNS_15integer_subbyteILi4ELb1EEENS_10bfloat16_tEEEEPNS6_IJlSD_NSC_ILi0EEEEEESN_SR_NS5_8TiledMMAINS5_8MMA_AtomIJNS5_4SM904GMMA27MMA_64x16x16_F32BF16BF16_RSILNSV_5MajorE0ELSX_0ELNSV_7ScaleInE1ELSY_1EEEEEENS5_6LayoutINS6_IJNSC_ILi2EEESD_SD_EEENS6_IJSD_SP_SP_EEEEENS6_IJNS5_10UnderscoreES16_S16_EEEEENS5_13SM90_TMA_LOADENS5_14ComposedLayoutINS5_7SwizzleILi1ELi4ELi3EEENS5_18smem_ptr_flag_bitsILi4EEENS11_INS6_IJNSC_ILi8EEESJ_EEENS6_IJSJ_SD_EEEEEEENS5_9Copy_AtomIJNS5_39AutoVectorizingCopyWithAssumedAlignmentILi128EEESM_EEENS5_8identityES19_NS1A_INS1B_ILi3ELi4ELi3EEENS1D_ILi16EEES1I_EEvS1O_EENS_8epilogue10collective18CollectiveEpilogueINS1T_30Sm90PtrArrayTmaWarpSpecializedILi2ELi1ELi8ELb1ELb0ELi2EEEJSK_NS6_IJSH_SI_EEENS_6half_tEPNS6_IJSD_lSP_EEES1Z_S21_NS1T_6fusion15FusionCallbacksIS1X_NS22_17LinearCombinationIS1Z_fS1Z_fLNS_15FloatRoundStyleE2EEESK_S1Y_JEEES19_NS1A_IS1P_S1Q_NS11_INS6_IJSJ_S1F_EEENS6_IJSD_SJ_EEEEEEENS5_17SM75_U16x8_LDSM_TENS5_14SM90_TMA_STOREES2B_NS5_17SM90_U16x8_STSM_TENS1K_IJNS5_17SM90_U32x4_STSM_NES1Z_EEEvEEEvvEEEEvNT_6ParamsE,@function
        .size           _ZN7cutlass13device_kernelINS_4gemm6kernel13GemmUniversalINS1_17GroupProblemShapeIN4cute5tupleIJiiiEEEEENS1_10collective13CollectiveMmaINS1_49MainloopSm90ArrayTmaGmmaWarpSpecializedMixedInputILi30ENS6_IJNS5_1CILi1EEESD_SD_EEENS1_43KernelPtrArrayTmaWarpSpecializedCooperativeEEENS6_IJNSC_ILi128EEENSC_ILi16EEENSC_ILi64EEEEEENS6_IJNS_15integer_subbyteILi4ELb1EEENS_10bfloat16_tEEEEPNS6_IJlSD_NSC_ILi0EEEEEESN_SR_NS5_8TiledMMAINS5_8MMA_AtomIJNS5_4SM904GMMA27MMA_64x16x16_F32BF16BF16_RSILNSV_5MajorE0ELSX_0ELNSV_7ScaleInE1ELSY_1EEEEEENS5_6LayoutINS6_IJNSC_ILi2EEESD_SD_EEENS6_IJSD_SP_SP_EEEEENS6_IJNS5_10UnderscoreES16_S16_EEEEENS5_13SM90_TMA_LOADENS5_14ComposedLayoutINS5_7SwizzleILi1ELi4ELi3EEENS5_18smem_ptr_flag_bitsILi4EEENS11_INS6_IJNSC_ILi8EEESJ_EEENS6_IJSJ_SD_EEEEEEENS5_9Copy_AtomIJNS5_39AutoVectorizingCopyWithAssumedAlignmentILi128EEESM_EEENS5_8identityES19_NS1A_INS1B_ILi3ELi4ELi3EEENS1D_ILi16EEES1I_EEvS1O_EENS_8epilogue10collective18CollectiveEpilogueINS1T_30Sm90PtrArrayTmaWarpSpecializedILi2ELi1ELi8ELb1ELb0ELi2EEEJSK_NS6_IJSH_SI_EEENS_6half_tEPNS6_IJSD_lSP_EEES1Z_S21_NS1T_6fusion15FusionCallbacksIS1X_NS22_17LinearCombinationIS1Z_fS1Z_fLNS_15FloatRoundStyleE2EEESK_S1Y_JEEES19_NS1A_IS1P_S1Q_NS11_INS6_IJSJ_S1F_EEENS6_IJSD_SJ_EEEEEEENS5_17SM75_U16x8_LDSM_TENS5_14SM90_TMA_STOREES2B_NS5_17SM90_U16x8_STSM_TENS1K_IJNS5_17SM90_U32x4_STSM_NES1Z_EEEvEEEvvEEEEvNT_6ParamsE,(.L_x_1401 - _ZN7cutlass13device_kernelINS_4gemm6kernel13GemmUniversalINS1_17GroupProblemShapeIN4cute5tupleIJiiiEEEEENS1_10collective13CollectiveMmaINS1_49MainloopSm90ArrayTmaGmmaWarpSpecializedMixedInputILi30ENS6_IJNS5_1CILi1EEESD_SD_EEENS1_43KernelPtrArrayTmaWarpSpecializedCooperativeEEENS6_IJNSC_ILi128EEENSC_ILi16EEENSC_ILi64EEEEEENS6_IJNS_15integer_subbyteILi4ELb1EEENS_10bfloat16_tEEEEPNS6_IJlSD_NSC_ILi0EEEEEESN_SR_NS5_8TiledMMAINS5_8MMA_AtomIJNS5_4SM904GMMA27MMA_64x16x16_F32BF16BF16_RSILNSV_5MajorE0ELSX_0ELNSV_7ScaleInE1ELSY_1EEEEEENS5_6LayoutINS6_IJNSC_ILi2EEESD_SD_EEENS6_IJSD_SP_SP_EEEEENS6_IJNS5_10UnderscoreES16_S16_EEEEENS5_13SM90_TMA_LOADENS5_14ComposedLayoutINS5_7SwizzleILi1ELi4ELi3EEENS5_18smem_ptr_flag_bitsILi4EEENS11_INS6_IJNSC_ILi8EEESJ_EEENS6_IJSJ_SD_EEEEEEENS5_9Copy_AtomIJNS5_39AutoVectorizingCopyWithAssumedAlignmentILi128EEESM_EEENS5_8identityES19_NS1A_INS1B_ILi3ELi4ELi3EEENS1D_ILi16EEES1I_EEvS1O_EENS_8epilogue10collective18CollectiveEpilogueINS1T_30Sm90PtrArrayTmaWarpSpecializedILi2ELi1ELi8ELb1ELb0ELi2EEEJSK_NS6_IJSH_SI_EEENS_6half_tEPNS6_IJSD_lSP_EEES1Z_S21_NS1T_6fusion15FusionCallbacksIS1X_NS22_17LinearCombinationIS1Z_fS1Z_fLNS_15FloatRoundStyleE2EEESK_S1Y_JEEES19_NS1A_IS1P_S1Q_NS11_INS6_IJSJ_S1F_EEENS6_IJSD_SJ_EEEEEEENS5_17SM75_U16x8_LDSM_TENS5_14SM90_TMA_STOREES2B_NS5_17SM90_U16x8_STSM_TENS1K_IJNS5_17SM90_U32x4_STSM_NES1Z_EEEvEEEvvEEEEvNT_6ParamsE)
        .other          _ZN7cutlass13device_kernelINS_4gemm6kernel13GemmUniversalINS1_17GroupProblemShapeIN4cute5tupleIJiiiEEEEENS1_10collective13CollectiveMmaINS1_49MainloopSm90ArrayTmaGmmaWarpSpecializedMixedInputILi30ENS6_IJNS5_1CILi1EEESD_SD_EEENS1_43KernelPtrArrayTmaWarpSpecializedCooperativeEEENS6_IJNSC_ILi128EEENSC_ILi16EEENSC_ILi64EEEEEENS6_IJNS_15integer_subbyteILi4ELb1EEENS_10bfloat16_tEEEEPNS6_IJlSD_NSC_ILi0EEEEEESN_SR_NS5_8TiledMMAINS5_8MMA_AtomIJNS5_4SM904GMMA27MMA_64x16x16_F32BF16BF16_RSILNSV_5MajorE0ELSX_0ELNSV_7ScaleInE1ELSY_1EEEEEENS5_6LayoutINS6_IJNSC_ILi2EEESD_SD_EEENS6_IJSD_SP_SP_EEEEENS6_IJNS5_10UnderscoreES16_S16_EEEEENS5_13SM90_TMA_LOADENS5_14ComposedLayoutINS5_7SwizzleILi1ELi4ELi3EEENS5_18smem_ptr_flag_bitsILi4EEENS11_INS6_IJNSC_ILi8EEESJ_EEENS6_IJSJ_SD_EEEEEEENS5_9Copy_AtomIJNS5_39AutoVectorizingCopyWithAssumedAlignmentILi128EEESM_EEENS5_8identityES19_NS1A_INS1B_ILi3ELi4ELi3EEENS1D_ILi16EEES1I_EEvS1O_EENS_8epilogue10collective18CollectiveEpilogueINS1T_30Sm90PtrArrayTmaWarpSpecializedILi2ELi1ELi8ELb1ELb0ELi2EEEJSK_NS6_IJSH_SI_EEENS_6half_tEPNS6_IJSD_lSP_EEES1Z_S21_NS1T_6fusion15FusionCallbacksIS1X_NS22_17LinearCombinationIS1Z_fS1Z_fLNS_15FloatRoundStyleE2EEESK_S1Y_JEEES19_NS1A_IS1P_S1Q_NS11_INS6_IJSJ_S1F_EEENS6_IJSD_SJ_EEEEEEENS5_17SM75_U16x8_LDSM_TENS5_14SM90_TMA_STOREES2B_NS5_17SM90_U16x8_STSM_TENS1K_IJNS5_17SM90_U32x4_STSM_NES1Z_EEEvEEEvvEEEEvNT_6ParamsE,@"STO_CUDA_ENTRY STV_DEFAULT"
_ZN7cutlass13device_kernelINS_4gemm6kernel13GemmUniversalINS1_17GroupProblemShapeIN4cute5tupleIJiiiEEEEENS1_10collective13CollectiveMmaINS1_49MainloopSm90ArrayTmaGmmaWarpSpecializedMixedInputILi30ENS6_IJNS5_1CILi1EEESD_SD_EEENS1_43KernelPtrArrayTmaWarpSpecializedCooperativeEEENS6_IJNSC_ILi128EEENSC_ILi16EEENSC_ILi64EEEEEENS6_IJNS_15integer_subbyteILi4ELb1EEENS_10bfloat16_tEEEEPNS6_IJlSD_NSC_ILi0EEEEEESN_SR_NS5_8TiledMMAINS5_8MMA_AtomIJNS5_4SM904GMMA27MMA_64x16x16_F32BF16BF16_RSILNSV_5MajorE0ELSX_0ELNSV_7ScaleInE1ELSY_1EEEEEENS5_6LayoutINS6_IJNSC_ILi2EEESD_SD_EEENS6_IJSD_SP_SP_EEEEENS6_IJNS5_10UnderscoreES16_S16_EEEEENS5_13SM90_TMA_LOADENS5_14ComposedLayoutINS5_7SwizzleILi1ELi4ELi3EEENS5_18smem_ptr_flag_bitsILi4EEENS11_INS6_IJNSC_ILi8EEESJ_EEENS6_IJSJ_SD_EEEEEEENS5_9Copy_AtomIJNS5_39AutoVectorizingCopyWithAssumedAlignmentILi128EEESM_EEENS5_8identityES19_NS1A_INS1B_ILi3ELi4ELi3EEENS1D_ILi16EEES1I_EEvS1O_EENS_8epilogue10collective18CollectiveEpilogueINS1T_30Sm90PtrArrayTmaWarpSpecializedILi2ELi1ELi8ELb1ELb0ELi2EEEJSK_NS6_IJSH_SI_EEENS_6half_tEPNS6_IJSD_lSP_EEES1Z_S21_NS1T_6fusion15FusionCallbacksIS1X_NS22_17LinearCombinationIS1Z_fS1Z_fLNS_15FloatRoundStyleE2EEESK_S1Y_JEEES19_NS1A_IS1P_S1Q_NS11_INS6_IJSJ_S1F_EEENS6_IJSD_SJ_EEEEEEENS5_17SM75_U16x8_LDSM_TENS5_14SM90_TMA_STOREES2B_NS5_17SM90_U16x8_STSM_TENS1K_IJNS5_17SM90_U32x4_STSM_NES1Z_EEEvEEEvvEEEEvNT_6ParamsE:
[----:B------:R-:W1:Y:S08]  /*0000*/  LDC R1, c[0x0][0x28] ;  /* 0x00000a00ff017b82 */ /* 0x000e700000000800 */
[----:B------:R-:W2:Y:S01]  /*0010*/  LDC.64 R4, c[0x0][0xb98] ;  /* 0x0002e600ff047b82 */ /* 0x000ea20000000a00 */
[----:B------:R-:W3:Y:S01]  /*0020*/  S2R R6, SR_TID.X ;  /* 0x0000000000067919 */ /* 0x000ee20000002100 */
[----:B------:R-:W-:Y:S01]  /*0030*/  ULDC.64 UR56, c[0x0][0x208] ;  /* 0x0000820000387ab9 */ /* 0x000fe20000000a00 */
[----:B------:R-:W-:Y:S01]  /*0040*/  ULDC UR16, c[0x0][0xb90] ;  /* 0x0002e40000107ab9 */ /* 0x000fe20000000800 */
[----:B------:R-:W-:Y:S01]  /*0050*/  CS2R R8, SRZ ;  /* 0x0000000000087805 */ /* 0x000fe2000001ff00 */
[----:B------:R-:W-:Y:S01]  /*0060*/  ULDC.64 UR20, c[0x0][0xb50] ;  /* 0x0002d40000147ab9 */ /* 0x000fe20000000a00 */
[----:B------:R-:W-:Y:S01]  /*0070*/  ULDC.64 UR12, c[0x0][0xb48] ;  /* 0x0002d200000c7ab9 */ /* 0x000fe20000000a00 */
[----:B------:R-:W-:Y:S01]  /*0080*/  ULDC UR7, c[0x0][0xb88] ;  /* 0x0002e20000077ab9 */ /* 0x000fe20000000800 */
[----:B------:R-:W-:Y:S01]  /*0090*/  S2UR UR4, SR_CTAID.Y ;  /* 0x00000000000479c3 */ /* 0x000fe20000002600 */
[----:B------:R-:W-:Y:S01]  /*00a0*/  ULDC.64 UR24, c[0x0][0xb68] ;  /* 0x0002da0000187ab9 */ /* 0x000fe20000000a00 */
[----:B------:R-:W-:Y:S01]  /*00b0*/  ULDC.64 UR14, c[0x0][0xb60] ;  /* 0x0002d800000e7ab9 */ /* 0x000fe20000000a00 */
[----:B--2---:R-:W2:Y:S04]  /*00c0*/  LDG.E R7, desc[UR56][R4.64] ;  /* 0x0000003804077981 */ /* 0x004ea8000c1e1900 */
[----:B------:R-:W4:Y:S01]  /*00d0*/  LDG.E R0, desc[UR56][R4.64+0x4] ;  /* 0x0000043804007981 */ /* 0x000f22000c1e1900 */
[----:B---3--:R-:W-:-:S04]  /*00e0*/  LOP3.LUT R36, R6, 0x1f, RZ, 0xc0, !PT ;  /* 0x0000001f06247812 */ /* 0x008fc800078ec0ff */
[----:B------:R-:W-:-:S13]  /*00f0*/  ISETP.GE.AND P0, PT, R36, UR16, PT ;  /* 0x0000001024007c0c */ /* 0x000fda000bf06270 */
[----:B------:R-:W3:Y:S02]  /*0100*/  @!P0 LDC.64 R2, c[0x0][0xb98] ;  /* 0x0002e600ff028b82 */ /* 0x000ee40000000a00 */
[----:B---3--:R-:W-:-:S05]  /*0110*/  @!P0 IMAD.WIDE.U32 R2, R36, 0xc, R2 ;  /* 0x0000000c24028825 */ /* 0x008fca00078e0002 */
[----:B------:R3:W5:Y:S04]  /*0120*/  @!P0 LDG.E R8, desc[UR56][R2.64] ;  /* 0x0000003802088981 */ /* 0x000768000c1e1900 */
[----:B------:R3:W5:Y:S01]  /*0130*/  @!P0 LDG.E R9, desc[UR56][R2.64+0x4] ;  /* 0x0000043802098981 */ /* 0x000762000c1e1900 */
[----:B------:R-:W1:Y:S01]  /*0140*/  S2UR UR40, SR_CTAID.X ;  /* 0x00000000002879c3 */ /* 0x000e620000002500 */
[----:B------:R-:W-:-:S04]  /*0150*/  UISETP.NE.U32.AND UP0, UPT, UR20, URZ, UPT ;  /* 0x0000003f1400728c */ /* 0x000fc8000bf05070 */
[----:B------:R-:W-:Y:S02]  /*0160*/  UISETP.NE.AND.EX UP0, UPT, UR21, URZ, UPT, UP0 ;  /* 0x0000003f1500728c */ /* 0x000fe4000bf05300 */
[----:B------:R-:W-:-:S09]  /*0170*/  UISETP.NE.AND UP2, UPT, UR7, 0x1, UPT ;  /* 0x000000010700788c */ /* 0x000fd2000bf45270 */
[----:B------:R-:W-:Y:S02]  /*0180*/  @UP0 ULDC UR22, c[0x0][0xb5c] ;  /* 0x0002d70000160ab9 */ /* 0x000fe40000000800 */
[----:B------:R-:W-:Y:S01]  /*0190*/  @UP2 ULDC UR8, c[0x0][0x10] ;  /* 0x0000040000082ab9 */ /* 0x000fe20000000800 */
[----:B------:R-:W-:Y:S01]  /*01a0*/  @UP2 UMOV UR11, URZ ;  /* 0x0000003f000b2c82 */ /* 0x000fe20008000000 */
[----:B------:R-:W-:Y:S01]  /*01b0*/  ISETP.NE.U32.AND P1, PT, RZ, UR24, PT ;  /* 0x00000018ff007c0c */ /* 0x000fe2000bf25070 */
[----:B------:R-:W-:-:S03]  /*01c0*/  UMOV UR41, URZ ;  /* 0x0000003f00297c82 */ /* 0x000fc60008000000 */
[----:B------:R-:W-:Y:S02]  /*01d0*/  ISETP.NE.AND.EX P1, PT, RZ, UR25, PT, P1 ;  /* 0x00000019ff007c0c */ /* 0x000fe4000bf25310 */
[----:B--2---:R-:W-:-:S13]  /*01e0*/  R2UR UR5, R7 ;  /* 0x00000000070572ca */ /* 0x004fda00000e0000 */
[----:B------:R-:W-:-:S04]  /*01f0*/  UIADD3 UR6, UP1, UR5, UR12, URZ ;  /* 0x0000000c05067290 */ /* 0x000fc8000ff3e03f */
[----:B------:R-:W-:Y:S02]  /*0200*/  ULEA.HI.X.SX32 UR5, UR5, UR13, 0x1, UP1 ;  /* 0x0000000d05057291 */ /* 0x000fe400088f0e3f */
[----:B------:R-:W-:-:S04]  /*0210*/  UIADD3 UR6, UP1, UR6, -0x1, URZ ;  /* 0xffffffff06067890 */ /* 0x000fc8000ff3e03f */
[----:B------:R-:W-:Y:S02]  /*0220*/  UIADD3.X UR7, UR5, -0x1, URZ, UP1, !UPT ;  /* 0xffffffff05077890 */ /* 0x000fe40008ffe43f */
[----:B------:R-:W-:Y:S01]  /*0230*/  @UP0 UIADD3 UR22, UP1, UR6, UR22, URZ ;  /* 0x0000001606160290 */ /* 0x000fe2000ff3e03f */
[----:B------:R-:W-:-:S03]  /*0240*/  @UP2 UMOV UR5, URZ ;  /* 0x0000003f00052c82 */ /* 0x000fc60008000000 */
[----:B------:R-:W-:Y:S01]  /*0250*/  @UP0 UIADD3.X UR27, URZ, UR7, URZ, UP1, !UPT ;  /* 0x000000073f1b0290 */ /* 0x000fe20008ffe43f */
[----:B----4-:R-:W-:Y:S01]  /*0260*/  R2UR UR17, R0 ;  /* 0x00000000001172ca */ /* 0x010fe200000e0000 */
[----:B-1----:R-:W-:Y:S02]  /*0270*/  @UP2 UIMAD.WIDE.U32 UR8, UR40, UR8, UR4 ;  /* 0x00000008280822a5 */ /* 0x002fe4000f8e0004 */
[----:B------:R-:W-:Y:S02]  /*0280*/  @UP0 UIMAD.WIDE.U32 UR18, UR27, UR20, URZ ;  /* 0x000000141b1202a5 */ /* 0x000fe4000f8e003f */
[----:B------:R-:W-:Y:S02]  /*0290*/  @UP2 UIADD3 UR11, UR9, UR11, URZ ;  /* 0x0000000b090b2290 */ /* 0x000fe4000fffe03f */
[----:B------:R-:W-:Y:S01]  /*02a0*/  @UP0 UIMAD.WIDE.U32 UR18, UP1, UR22, UR21, UR18 ;  /* 0x00000015161202a5 */ /* 0x000fe2000f820012 */
[----:B------:R-:W-:Y:S01]  /*02b0*/  @UP2 UMOV UR10, UR8 ;  /* 0x00000008000a2c82 */ /* 0x000fe20008000000 */
[----:B------:R-:W-:-:S02]  /*02c0*/  @UP0 UIMAD.WIDE.U32 UR8, UR22, UR20, URZ ;  /* 0x00000014160802a5 */ /* 0x000fc4000f8e003f */
[----:B------:R-:W-:Y:S02]  /*02d0*/  @UP0 UIADD3.X UR23, URZ, URZ, URZ, UP1, !UPT ;  /* 0x0000003f3f170290 */ /* 0x000fe40008ffe43f */
[----:B------:R-:W-:Y:S01]  /*02e0*/  @UP0 UIADD3 URZ, UP1, UR9, UR18, URZ ;  /* 0x00000012093f0290 */ /* 0x000fe2000ff3e03f */
[----:B------:R-:W-:Y:S01]  /*02f0*/  @!UP2 ULDC UR5, c[0x0][0xc] ;  /* 0x000003000005aab9 */ /* 0x000fe20000000800 */
[----:B------:R-:W-:Y:S01]  /*0300*/  UIADD3 UR26, UP3, UR17, UR14, URZ ;  /* 0x0000000e111a7290 */ /* 0x000fe2000ff7e03f */
[----:B------:R-:W-:Y:S01]  /*0310*/  @UP0 UMOV UR22, UR19 ;  /* 0x0000001300160c82 */ /* 0x000fe20008000000 */
[----:B------:R-:W-:Y:S02]  /*0320*/  @!UP2 UIMAD.WIDE.U32 UR4, UR5, UR4, UR40 ;  /* 0x000000040504a2a5 */ /* 0x000fe4000f8e0028 */
[----:B------:R-:W-:Y:S02]  /*0330*/  @UP0 UIMAD.WIDE.U32.X UR8, UR27, UR21, UR22, UP1 ;  /* 0x000000151b0802a5 */ /* 0x000fe400088e0416 */
[----:B------:R-:W-:-:S02]  /*0340*/  ULEA.HI.X.SX32 UR18, UR17, UR15, 0x1, UP3 ;  /* 0x0000000f11127291 */ /* 0x000fc400098f0e3f */
[----:B------:R-:W-:Y:S01]  /*0350*/  UIADD3 UR17, UP1, UR26, -0x1, URZ ;  /* 0xffffffff1a117890 */ /* 0x000fe2000ff3e03f */
[----:B------:R-:W-:Y:S01]  /*0360*/  @!UP2 UMOV UR11, UR5 ;  /* 0x00000005000bac82 */ /* 0x000fe20008000000 */
[----:B------:R-:W-:Y:S02]  /*0370*/  @!UP2 UMOV UR10, UR4 ;  /* 0x00000004000aac82 */ /* 0x000fe40008000000 */
[----:B------:R-:W-:Y:S01]  /*0380*/  UIADD3.X UR5, UR18, -0x1, URZ, UP1, !UPT ;  /* 0xffffffff12057890 */ /* 0x000fe20008ffe43f */
[----:B------:R-:W-:Y:S01]  /*0390*/  @UP0 UMOV UR6, UR8 ;  /* 0x0000000800060c82 */ /* 0x000fe20008000000 */
[----:B------:R-:W-:Y:S01]  /*03a0*/  @UP0 UMOV UR7, UR9 ;  /* 0x0000000900070c82 */ /* 0x000fe20008000000 */
[----:B---3--:R-:W-:Y:S09]  /*03b0*/  @!P1 BRA `(.L_x_74) ;  /* 0x00000000002c9947 */ /* 0x008ff20003800000 */
[----:B------:R-:W-:Y:S02]  /*03c0*/  ULDC UR4, c[0x0][0xb74] ;  /* 0x0002dd0000047ab9 */ /* 0x000fe40000000800 */
[----:B------:R-:W-:-:S04]  /*03d0*/  UIADD3 UR17, UP1, UR17, UR4, URZ ;  /* 0x0000000411117290 */ /* 0x000fc8000ff3e03f */
[----:B------:R-:W-:-:S04]  /*03e0*/  UIADD3.X UR22, URZ, UR5, URZ, UP1, !UPT ;  /* 0x000000053f167290 */ /* 0x000fc80008ffe43f */
[----:B------:R-:W-:-:S04]  /*03f0*/  UIMAD.WIDE.U32 UR4, UR22, UR24, URZ ;  /* 0x00000018160472a5 */ /* 0x000fc8000f8e003f */
[----:B------:R-:W-:Y:S02]  /*0400*/  UIMAD.WIDE.U32 UR8, UP1, UR17, UR25, UR4 ;  /* 0x00000019110872a5 */ /* 0x000fe4000f820004 */
[----:B------:R-:W-:Y:S02]  /*0410*/  UIMAD.WIDE.U32 UR4, UR17, UR24, URZ ;  /* 0x00000018110472a5 */ /* 0x000fe4000f8e003f */
[----:B------:R-:W-:Y:S02]  /*0420*/  UIADD3.X UR19, URZ, URZ, URZ, UP1, !UPT ;  /* 0x0000003f3f137290 */ /* 0x000fe40008ffe43f */
[----:B------:R-:W-:Y:S01]  /*0430*/  UIADD3 URZ, UP1, UR5, UR8, URZ ;  /* 0x00000008053f7290 */ /* 0x000fe2000ff3e03f */
[----:B------:R-:W-:-:S03]  /*0440*/  UMOV UR18, UR9 ;  /* 0x0000000900127c82 */ /* 0x000fc60008000000 */
[----:B------:R-:W-:-:S07]  /*0450*/  UIMAD.WIDE.U32.X UR4, UR22, UR25, UR18, UP1 ;  /* 0x00000019160472a5 */ /* 0x000fce00088e0412 */
[----:B------:R-:W-:-:S05]  /*0460*/  UMOV UR17, UR4 ;  /* 0x0000000400117c82 */ /* 0x000fca0008000000 */
.L_x_74:
[----:B------:R-:W-:Y:S01]  /*0470*/  ULDC UR9, c[0x0][0xbb4] ;  /* 0x0002ed0000097ab9 */ /* 0x000fe20000000800 */
[----:B------:R-:W-:Y:S01]  /*0480*/  ULDC UR8, c[0x0][0xb84] ;  /* 0x0002e10000087ab9 */ /* 0x000fe20000000800 */
[----:B------:R-:W-:Y:S01]  /*0490*/  ULDC UR4, c[0x0][0xbb8] ;  /* 0x0002ee0000047ab9 */ /* 0x000fe20000000800 */
[----:B------:R-:W-:Y:S02]  /*04a0*/  USHF.L.U32 UR9, UR9, UR8, URZ ;  /* 0x0000000809097299 */ /* 0x000fe4000800063f */
[----:B------:R-:W-:Y:S01]  /*04b0*/  USHF.L.U32 UR8, UR4, UR8, URZ ;  /* 0x0000000804087299 */ /* 0x000fe2000800063f */
[----:B------:R-:W-:Y:S01]  /*04c0*/  ULDC UR29, c[0x0][0xb70] ;  /* 0x0002dc00001d7ab9 */ /* 0x000fe20000000800 */
[----:B------:R-:W-:Y:S02]  /*04d0*/  ULDC UR30, c[0x0][0xb58] ;  /* 0x0002d600001e7ab9 */ /* 0x000fe40000000800 */
[----:B------:R-:W-:Y:S01]  /*04e0*/  IABS R0, UR9 ;  /* 0x0000000900007c13 */ /* 0x000fe20008000000 */
[----:B------:R-:W-:Y:S01]  /*04f0*/  USHF.R.U64 UR22, UR6, UR30, UR7 ;  /* 0x0000001e06167299 */ /* 0x000fe20008001207 */
[----:B------:R-:W-:Y:S01]  /*0500*/  IABS R2, UR8 ;  /* 0x0000000800027c13 */ /* 0x000fe20008000000 */
[----:B------:R-:W-:Y:S01]  /*0510*/  USHF.R.U64 UR18, UR17, UR29, UR5 ;  /* 0x0000001d11127299 */ /* 0x000fe20008001205 */
[----:B------:R-:W-:Y:S01]  /*0520*/  R2UR UR27, R0 ;  /* 0x00000000001b72ca */ /* 0x000fe200000e0000 */
[----:B------:R-:W-:-:S02]  /*0530*/  UIADD3 UR22, UR22, -0x1, UR9 ;  /* 0xffffffff16167890 */ /* 0x000fc4000fffe009 */
[----:B------:R-:W-:Y:S01]  /*0540*/  IMAD.MOV.U32 R0, RZ, RZ, R2 ;  /* 0x000000ffff007224 */ /* 0x000fe200078e0002 */
[----:B------:R-:W-:Y:S01]  /*0550*/  UIADD3 UR18, UR18, -0x1, UR8 ;  /* 0xffffffff12127890 */ /* 0x000fe2000fffe008 */
[----:B------:R-:W-:Y:S01]  /*0560*/  UMOV UR6, URZ ;  /* 0x0000003f00067c82 */ /* 0x000fe20008000000 */
[----:B------:R-:W-:Y:S02]  /*0570*/  UISETP.GE.AND UP5, UPT, UR22, URZ, UPT ;  /* 0x0000003f1600728c */ /* 0x000fe4000bfa6270 */
[----:B------:R-:W-:Y:S01]  /*0580*/  R2UR UR28, R0 ;  /* 0x00000000001c72ca */ /* 0x000fe200000e0000 */
[----:B------:R-:W-:Y:S02]  /*0590*/  ULOP3.LUT UR33, URZ, UR9, URZ, 0x33, !UPT ;  /* 0x000000093f217292 */ /* 0x000fe4000f8e333f */
[----:B------:R-:W-:Y:S02]  /*05a0*/  UISETP.NE.AND UP4, UPT, UR8, URZ, UPT ;  /* 0x0000003f0800728c */ /* 0x000fe4000bf85270 */
[----:B------:R-:W1:Y:S01]  /*05b0*/  I2F.RP R0, UR27 ;  /* 0x0000001b00007d06 */ /* 0x000e620008209400 */
[----:B------:R-:W-:-:S07]  /*05c0*/  UMOV UR41, 0x1 ;  /* 0x0000000100297882 */ /* 0x000fce0000000000 */
[----:B------:R-:W2:Y:S08]  /*05d0*/  I2F.RP R3, UR28 ;  /* 0x0000001c00037d06 */ /* 0x000eb00008209400 */
[----:B-1----:R-:W1:Y:S08]  /*05e0*/  MUFU.RCP R0, R0 ;  /* 0x0000000000007308 */ /* 0x002e700000001000 */
[----:B--2---:R-:W2:Y:S01]  /*05f0*/  MUFU.RCP R3, R3 ;  /* 0x0000000300037308 */ /* 0x004ea20000001000 */
[----:B-1----:R-:W-:-:S02]  /*0600*/  VIADD R2, R0, 0xffffffe ;  /* 0x0ffffffe00027836 */ /* 0x002fc40000000000 */
[----:B------:R-:W-:-:S05]  /*0610*/  IMAD.U32 R0, RZ, RZ, UR22 ;  /* 0x00000016ff007e24 */ /* 0x000fca000f8e00ff */
[----:B------:R-:W1:Y:S01]  /*0620*/  F2I.FTZ.U32.TRUNC.NTZ R2, R2 ;  /* 0x0000000200027305 */ /* 0x000e62000021f000 */
[----:B------:R-:W-:Y:S01]  /*0630*/  IABS R0, R0 ;  /* 0x0000000000007213 */ /* 0x000fe20000000000 */
[----:B--2---:R-:W-:-:S03]  /*0640*/  VIADD R4, R3, 0xffffffe ;  /* 0x0ffffffe03047836 */ /* 0x004fc60000000000 */
[----:B------:R-:W-:-:S03]  /*0650*/  R2UR UR23, R0 ;  /* 0x00000000001772ca */ /* 0x000fc600000e0000 */
[----:B------:R-:W2:Y:S01]  /*0660*/  F2I.FTZ.U32.TRUNC.NTZ R4, R4 ;  /* 0x0000000400047305 */ /* 0x000ea2000021f000 */
[----:B-1----:R-:W-:Y:S02]  /*0670*/  R2UR UR7, R2 ;  /* 0x00000000020772ca */ /* 0x002fe400000e0000 */
[----:B------:R-:W-:-:S05]  /*0680*/  IABS R2, UR9 ;  /* 0x0000000900027c13 */ /* 0x000fca0008000000 */
[----:B------:R-:W-:Y:S01]  /*0690*/  IMAD.MOV R3, RZ, RZ, -R2 ;  /* 0x000000ffff037224 */ /* 0x000fe200078e0a02 */
[----:B--2---:R-:W-:Y:S01]  /*06a0*/  R2UR UR5, R4 ;  /* 0x00000000040572ca */ /* 0x004fe200000e0000 */
[----:B------:R-:W-:Y:S01]  /*06b0*/  IMAD.U32 R2, RZ, RZ, UR18 ;  /* 0x00000012ff027e24 */ /* 0x000fe2000f8e00ff */
[----:B------:R-:W-:Y:S02]  /*06c0*/  IABS R4, UR8 ;  /* 0x0000000800047c13 */ /* 0x000fe40008000000 */
[----:B------:R-:W-:Y:S01]  /*06d0*/  R2UR UR31, R3 ;  /* 0x00000000031f72ca */ /* 0x000fe200000e0000 */
[----:B------:R-:W-:Y:S01]  /*06e0*/  UIADD3 UR4, URZ, -UR7, URZ ;  /* 0x800000073f047290 */ /* 0x000fe2000fffe03f */
[----:B------:R-:W-:Y:S01]  /*06f0*/  IABS R2, R2 ;  /* 0x0000000200027213 */ /* 0x000fe20000000000 */
[----:B------:R-:W-:Y:S01]  /*0700*/  IMAD.MOV R4, RZ, RZ, -R4 ;  /* 0x000000ffff047224 */ /* 0x000fe200078e0a04 */
[----:B------:R-:W-:Y:S01]  /*0710*/  SHF.R.U32.HI R3, RZ, 0x5, R6 ;  /* 0x00000005ff037819 */ /* 0x000fe20000011606 */
[----:B------:R-:W-:-:S02]  /*0720*/  UIMAD UR4, UR4, UR27, URZ ;  /* 0x0000001b040472a4 */ /* 0x000fc4000f8e023f */
[----:B------:R-:W-:Y:S02]  /*0730*/  IMAD.MOV.U32 R0, RZ, RZ, R2 ;  /* 0x000000ffff007224 */ /* 0x000fe400078e0002 */
[----:B------:R-:W-:Y:S01]  /*0740*/  UIADD3 UR34, URZ, -UR5, URZ ;  /* 0x800000053f227290 */ /* 0x000fe2000fffe03f */
[----:B------:R-:W1:Y:S01]  /*0750*/  SHFL.IDX PT, R2, R3, RZ, 0x1f ;  /* 0x00001fff03027589 */ /* 0x000e6200000e0000 */
[----:B------:R-:W-:Y:S01]  /*0760*/  UIMAD.WIDE.U32 UR6, UR7, UR4, UR6 ;  /* 0x00000004070672a5 */ /* 0x000fe2000f8e0006 */
[----:B------:R-:W-:Y:S01]  /*0770*/  R2UR UR26, R0 ;  /* 0x00000000001a72ca */ /* 0x000fe200000e0000 */
[----:B------:R-:W-:Y:S01]  /*0780*/  IMAD.MOV.U32 R0, RZ, RZ, R4 ;  /* 0x000000ffff007224 */ /* 0x000fe200078e0004 */
[----:B------:R-:W-:Y:S01]  /*0790*/  UIMAD UR34, UR34, UR28, URZ ;  /* 0x0000001c222272a4 */ /* 0x000fe2000f8e023f */
[----:B------:R-:W-:-:S03]  /*07a0*/  UMOV UR4, URZ ;  /* 0x0000003f00047c82 */ /* 0x000fc60008000000 */
[----:B------:R-:W-:Y:S01]  /*07b0*/  UMOV UR17, UR7 ;  /* 0x0000000700117c82 */ /* 0x000fe20008000000 */
[----:B------:R-:W-:Y:S01]  /*07c0*/  R2UR UR32, R0 ;  /* 0x00000000002072ca */ /* 0x000fe200000e0000 */
[----:B------:R-:W-:Y:S01]  /*07d0*/  UIMAD.WIDE.U32 UR34, UR5, UR34, UR4 ;  /* 0x00000022052272a5 */ /* 0x000fe2000f8e0004 */
[----:B------:R-:W-:Y:S01]  /*07e0*/  SHF.R.U32.HI R0, RZ, 0x7, R6 ;  /* 0x00000007ff007819 */ /* 0x000fe20000011606 */
[----:B------:R-:W-:Y:S02]  /*07f0*/  UIMAD.WIDE.U32 UR4, UR17, UR23, URZ ;  /* 0x00000017110472a5 */ /* 0x000fe4000f8e003f */
[----:B------:R-:W-:Y:S02]  /*0800*/  ULOP3.LUT UR34, URZ, UR8, URZ, 0x33, !UPT ;  /* 0x000000083f227292 */ /* 0x000fe4000f8e333f */
[----:B------:R-:W-:Y:S01]  /*0810*/  UIMAD UR5, UR5, UR31, UR23 ;  /* 0x0000001f050572a4 */ /* 0x000fe2000f8e0217 */
[----:B------:R-:W2:Y:S01]  /*0820*/  SHFL.IDX PT, R0, R0, RZ, 0x1f ;  /* 0x00001fff00007589 */ /* 0x000ea200000e0000 */
[----:B------:R-:W-:-:S02]  /*0830*/  UMOV UR19, UR35 ;  /* 0x0000002300137c82 */ /* 0x000fc40008000000 */
[----:B------:R-:W-:Y:S02]  /*0840*/  UIMAD.WIDE.U32 UR6, UR19, UR26, URZ ;  /* 0x0000001a130672a5 */ /* 0x000fe4000f8e003f */
[----:B------:R-:W-:Y:S02]  /*0850*/  UISETP.GT.U32.AND UP1, UPT, UR27, UR5, UPT ;  /* 0x000000051b00728c */ /* 0x000fe4000bf24070 */
[----:B------:R-:W-:-:S03]  /*0860*/  UIMAD UR7, UR7, UR32, UR26 ;  /* 0x00000020070772a4 */ /* 0x000fc6000f8e021a */
[----:B-1----:R-:W-:Y:S01]  /*0870*/  R2UR UR6, R2 ;  /* 0x00000000020672ca */ /* 0x002fe200000e0000 */
[----:B------:R-:W-:-:S05]  /*0880*/  UISETP.GT.U32.AND UP3, UPT, UR28, UR7, UPT ;  /* 0x000000071c00728c */ /* 0x000fca000bf64070 */
[----:B------:R-:W-:-:S04]  /*0890*/  @!UP1 UIADD3 UR5, UR5, -UR27, URZ ;  /* 0x8000001b05059290 */ /* 0x000fc8000fffe03f */
[----:B------:R-:W-:Y:S02]  /*08a0*/  UISETP.GT.U32.AND UP6, UPT, UR27, UR5, UPT ;  /* 0x000000051b00728c */ /* 0x000fe4000bfc4070 */
[----:B------:R-:W-:Y:S01]  /*08b0*/  @!UP3 UIADD3 UR7, UR7, -UR28, URZ ;  /* 0x8000001c0707b290 */ /* 0x000fe2000fffe03f */
[----:B------:R-:W-:Y:S01]  /*08c0*/  ISETP.NE.AND P0, PT, RZ, UR6, PT ;  /* 0x00000006ff007c0c */ /* 0x000fe2000bf05270 */
[----:B------:R-:W-:Y:S01]  /*08d0*/  USHF.R.S32.HI UR4, URZ, 0x1f, UR6 ;  /* 0x0000001f3f047899 */ /* 0x000fe20008011406 */
[----:B--2---:R-:W-:Y:S01]  /*08e0*/  R2UR UR26, R0 ;  /* 0x00000000001a72ca */ /* 0x004fe200000e0000 */
[----:B------:R-:W-:Y:S02]  /*08f0*/  UISETP.GT.U32.AND UP1, UPT, UR28, UR7, UPT ;  /* 0x000000071c00728c */ /* 0x000fe4000bf24070 */
[----:B------:R-:W-:Y:S02]  /*0900*/  UISETP.NE.AND UP3, UPT, UR9, URZ, UPT ;  /* 0x0000003f0900728c */ /* 0x000fe4000bf65270 */
[----:B------:R-:W-:-:S02]  /*0910*/  ULEA.HI UR4, UR4, UR6, URZ, 0x2 ;  /* 0x0000000604047291 */ /* 0x000fc4000f8f103f */
[----:B------:R-:W-:Y:S02]  /*0920*/  @!UP6 UIADD3 UR5, UR5, -UR27, URZ ;  /* 0x8000001b0505e290 */ /* 0x000fe4000fffe03f */
[----:B------:R-:W-:Y:S02]  /*0930*/  UISETP.GE.AND UP6, UPT, UR18, URZ, UPT ;  /* 0x0000003f1200728c */ /* 0x000fe4000bfc6270 */
[----:B------:R-:W-:Y:S02]  /*0940*/  @!UP5 UIADD3 UR5, -UR5, URZ, URZ ;  /* 0x0000003f0505d290 */ /* 0x000fe4000fffe13f */
[----:B------:R-:W-:Y:S02]  /*0950*/  @!UP1 UIADD3 UR7, UR7, -UR28, URZ ;  /* 0x8000001c07079290 */ /* 0x000fe4000fffe03f */
[----:B------:R-:W-:Y:S02]  /*0960*/  USEL UR5, UR33, UR5, !UP3 ;  /* 0x0000000521057287 */ /* 0x000fe4000d800000 */
[----:B------:R-:W-:-:S02]  /*0970*/  ULOP3.LUT UR4, UR4, 0xfffffffc, URZ, 0xc0, !UPT ;  /* 0xfffffffc04047892 */ /* 0x000fc4000f8ec03f */
[----:B------:R-:W-:Y:S02]  /*0980*/  UIADD3 UR5, UR22, -UR5, URZ ;  /* 0x8000000516057290 */ /* 0x000fe4000fffe03f */
[----:B------:R-:W-:Y:S02]  /*0990*/  @!UP6 UIADD3 UR7, -UR7, URZ, URZ ;  /* 0x0000003f0707e290 */ /* 0x000fe4000fffe13f */
[----:B------:R-:W-:Y:S02]  /*09a0*/  UIADD3 UR52, UR6, -UR4, URZ ;  /* 0x8000000406347290 */ /* 0x000fe4000fffe03f */
[----:B------:R-:W-:Y:S02]  /*09b0*/  USEL UR7, UR34, UR7, !UP4 ;  /* 0x0000000722077287 */ /* 0x000fe4000e000000 */
[----:B------:R-:W-:Y:S02]  /*09c0*/  UISETP.NE.AND UP1, UPT, UR26, URZ, UPT ;  /* 0x0000003f1a00728c */ /* 0x000fe4000bf25270 */
[----:B------:R-:W-:-:S02]  /*09d0*/  UIADD3 UR7, UR18, -UR7, URZ ;  /* 0x8000000712077290 */ /* 0x000fc4000fffe03f */
[----:B------:R-:W-:Y:S02]  /*09e0*/  UISETP.EQ.AND UP5, UPT, UR52, 0x3, !UP1 ;  /* 0x000000033400788c */ /* 0x000fe4000cfa2270 */
[----:B------:R-:W-:Y:S02]  /*09f0*/  USEL UR4, UR7, UR5, !UP2 ;  /* 0x0000000507047287 */ /* 0x000fe4000d000000 */
[----:B------:R-:W-:Y:S02]  /*0a00*/  UIMAD UR22, UR5, UR7, URZ ;  /* 0x00000007051672a4 */ /* 0x000fe4000f8e023f */
[----:B------:R-:W-:Y:S02]  /*0a10*/  USHF.R.S32.HI UR5, URZ, 0x1f, UR4 ;  /* 0x0000001f3f057899 */ /* 0x000fe40008011404 */
[----:B------:R-:W-:Y:S01]  /*0a20*/  USHF.R.S32.HI UR23, URZ, 0x1f, UR22 ;  /* 0x0000001f3f177899 */ /* 0x000fe20008011416 */
[----:B------:R-:W-:Y:S01]  /*0a30*/  IMAD.U32 R4, RZ, RZ, UR4 ;  /* 0x00000004ff047e24 */ /* 0x000fe2000f8e00ff */
[----:B------:R-:W-:-:S02]  /*0a40*/  USEL UR41, UR41, 0x2, UP5 ;  /* 0x0000000229297887 */ /* 0x000fc4000a800000 */
[----:B------:R-:W-:Y:S01]  /*0a50*/  IMAD.U32 R5, RZ, RZ, UR5 ;  /* 0x00000005ff057e24 */ /* 0x000fe2000f8e00ff */
[----:B------:R-:W-:Y:S09]  /*0a60*/  @P0 BRA `(.L_x_75) ;  /* 0x0000000000840947 */ /* 0x000ff20003800000 */
[----:B------:R-:W-:Y:S01]  /*0a70*/  ELECT P0, URZ, PT ;  /* 0x00000000003f782f */ /* 0x000fe20003800000 */
[----:B------:R-:W-:-:S12]  /*0a80*/  BSSY B0, `(.L_x_75) ;  /* 0x000001f000007945 */ /* 0x000fd80003800000 */
[----:B------:R-:W-:Y:S05]  /*0a90*/  @!P0 BRA `(.L_x_76) ;  /* 0x0000000000748947 */ /* 0x000fea0003800000 */
[----:B------:R-:W1:Y:S01]  /*0aa0*/  S2UR UR18, SR_CgaCtaId ;  /* 0x00000000001279c3 */ /* 0x000e620000008800 */
[----:B------:R-:W-:Y:S01]  /*0ab0*/  UMOV UR4, 0x400 ;  /* 0x0000040000047882 */ /* 0x000fe20000000000 */
[----:B------:R-:W-:Y:S01]  /*0ac0*/  UMOV UR5, 0x1 ;  /* 0x0000000100057882 */ /* 0x000fe20000000000 */
[----:B------:R-:W-:Y:S02]  /*0ad0*/  UMOV UR6, 0x140 ;  /* 0x0000014000067882 */ /* 0x000fe40000000000 */
[----:B------:R-:W-:-:S04]  /*0ae0*/  UIADD3 UR6, -UR6, 0x100000, URZ ;  /* 0x0010000006067890 */ /* 0x000fc8000fffe13f */
[----:B------:R-:W-:Y:S02]  /*0af0*/  USHF.L.U32 UR7, UR6, 0xb, URZ ;  /* 0x0000000b06077899 */ /* 0x000fe4000800063f */
[----:B------:R-:W-:Y:S02]  /*0b00*/  USHF.L.U32 UR6, UR6, 0x1, URZ ;  /* 0x0000000106067899 */ /* 0x000fe4000800063f */
[----:B-1----:R-:W-:Y:S02]  /*0b10*/  ULEA UR18, UR18, UR4, 0x18 ;  /* 0x0000000412127291 */ /* 0x002fe4000f8ec03f */
[----:B------:R-:W-:-:S04]  /*0b20*/  UIADD3 UR4, -UR5, 0x100000, URZ ;  /* 0x0010000005047890 */ /* 0x000fc8000fffe13f */
[----:B------:R-:W-:Y:S02]  /*0b30*/  USHF.L.U32 UR5, UR4, 0xb, URZ ;  /* 0x0000000b04057899 */ /* 0x000fe4000800063f */
[----:B------:R-:W-:Y:S01]  /*0b40*/  USHF.L.U32 UR4, UR4, 0x1, URZ ;  /* 0x0000000104047899 */ /* 0x000fe2000800063f */
[----:B------:R-:W1:Y:S11]  /*0b50*/  FENCE.VIEW.ASYNC.S ;  /* 0x00000000000073c6 */ /* 0x000e760000000000 */
[----:B-1----:R1:W2:Y:S01]  /*0b60*/  SYNCS.EXCH.64 URZ, [UR18+0x31400], UR4 ;  /* 0x03140004123f75b2 */ /* 0x0022a20008000100 */
[----:B------:R1:W3:Y:S01]  /*0b70*/  SYNCS.EXCH.64 URZ, [UR18+0x31440], UR6 ;  /* 0x03144006123f75b2 */ /* 0x0002e20008000100 */
[----:B------:R1:W4:Y:S01]  /*0b80*/  SYNCS.EXCH.64 URZ, [UR18+0x31408], UR4 ;  /* 0x03140804123f75b2 */ /* 0x0003220008000100 */
[----:B------:R1:W1:Y:S01]  /*0b90*/  SYNCS.EXCH.64 URZ, [UR18+0x31448], UR6 ;  /* 0x03144806123f75b2 */ /* 0x0002620008000100 */
        /* <DEDUP_REMOVED lines=12> */
[----:B------:R-:W-:Y:S01]  /*0c60*/  NOP ;  /* 0x0000000000007918 */ /* 0x000fe20000000000 */
.L_x_76:
[----:B-1----:R-:W-:Y:S05]  /*0c70*/  BSYNC B0 ;  /* 0x0000000000007941 */ /* 0x002fea0003800000 */
.L_x_75:
[----:B------:R-:W1:Y:S01]  /*0c80*/  SHFL.IDX PT, R0, R3, RZ, 0x1f ;  /* 0x00001fff03007589 */ /* 0x000e6200000e0000 */
[----:B------:R-:W-:Y:S01]  /*0c90*/  UISETP.LT.U32.AND UP5, UPT, UR52, 0x2, !UP1 ;  /* 0x000000023400788c */ /* 0x000fe2000cfa1070 */
[----:B------:R-:W-:Y:S01]  /*0ca0*/  NOP ;  /* 0x0000000000007918 */ /* 0x000fe20000000000 */
[----:B------:R-:W-:Y:S02]  /*0cb0*/  UIADD3 UR4, UR26, -0x1, URZ ;  /* 0xffffffff1a047890 */ /* 0x000fe4000fffe03f */
[----:B------:R-:W-:Y:S02]  /*0cc0*/  USEL UR42, URZ, 0x1, !UP5 ;  /* 0x000000013f2a7887 */ /* 0x000fe4000e800000 */
[----:B------:R-:W-:-:S04]  /*0cd0*/  UISETP.GE.U32.AND UP5, UPT, UR4, 0x2, UPT ;  /* 0x000000020400788c */ /* 0x000fc8000bfa6070 */
[----:B------:R-:W-:Y:S01]  /*0ce0*/  USEL UR42, UR42, 0x2, UP5 ;  /* 0x000000022a2a7887 */ /* 0x000fe2000a800000 */
[----:B-1----:R-:W-:-:S13]  /*0cf0*/  ISETP.NE.AND P0, PT, R0, RZ, PT ;  /* 0x000000ff0000720c */ /* 0x002fda0003f05270 */
[----:B------:R-:W-:Y:S05]  /*0d00*/  @P0 BRA `(.L_x_77) ;  /* 0x0000000400340947 */ /* 0x000fea0003800000 */
[----:B------:R-:W-:Y:S01]  /*0d10*/  ELECT P0, URZ, PT ;  /* 0x00000000003f782f */ /* 0x000fe20003800000 */
[----:B------:R-:W-:-:S12]  /*0d20*/  BSSY B0, `(.L_x_77) ;  /* 0x000004b000007945 */ /* 0x000fd80003800000 */
[----:B------:R-:W-:Y:S05]  /*0d30*/  @!P0 BRA `(.L_x_78) ;  /* 0x0000000400248947 */ /* 0x000fea0003800000 */
[----:B------:R-:W1:Y:S01]  /*0d40*/  S2UR UR5, SR_CgaCtaId ;  /* 0x00000000000579c3 */ /* 0x000e620000008800 */
[----:B------:R-:W-:Y:S01]  /*0d50*/  UMOV UR4, 0x400 ;  /* 0x0000040000047882 */ /* 0x000fe20000000000 */
[----:B------:R-:W-:Y:S01]  /*0d60*/  UMOV UR6, 0x1 ;  /* 0x0000000100067882 */ /* 0x000fe20000000000 */
[----:B------:R-:W-:Y:S01]  /*0d70*/  UMOV UR7, 0x100 ;  /* 0x0000010000077882 */ /* 0x000fe20000000000 */
[----:B-1----:R-:W-:Y:S02]  /*0d80*/  ULEA UR18, UR5, UR4, 0x18 ;  /* 0x0000000405127291 */ /* 0x002fe4000f8ec03f */
[----:B------:R-:W-:-:S04]  /*0d90*/  UIADD3 UR4, -UR6, 0x100000, URZ ;  /* 0x0010000006047890 */ /* 0x000fc8000fffe13f */
[----:B------:R-:W-:Y:S02]  /*0da0*/  USHF.L.U32 UR5, UR4, 0xb, URZ ;  /* 0x0000000b04057899 */ /* 0x000fe4000800063f */
[----:B------:R-:W-:Y:S02]  /*0db0*/  USHF.L.U32 UR4, UR4, 0x1, URZ ;  /* 0x0000000104047899 */ /* 0x000fe4000800063f */
[----:B------:R-:W-:-:S04]  /*0dc0*/  UIADD3 UR6, -UR7, 0x100000, URZ ;  /* 0x0010000007067890 */ /* 0x000fc8000fffe13f */
[----:B------:R-:W-:Y:S02]  /*0dd0*/  USHF.L.U32 UR7, UR6, 0xb, URZ ;  /* 0x0000000b06077899 */ /* 0x000fe4000800063f */
[----:B------:R-:W-:Y:S01]  /*0de0*/  USHF.L.U32 UR6, UR6, 0x1, URZ ;  /* 0x0000000106067899 */ /* 0x000fe2000800063f */
[----:B------:R-:W1:Y:S03]  /*0df0*/  FENCE.VIEW.ASYNC.S ;  /* 0x00000000000073c6 */ /* 0x000e660000000000 */
[----:B-1----:R1:W1:Y:S08]  /*0e00*/  SYNCS.EXCH.64 URZ, [UR18+0x31480], UR4 ;  /* 0x03148004123f75b2 */ /* 0x0022700008000100 */
        /* <DEDUP_REMOVED lines=60> */
.L_x_78:
[----:B-1----:R-:W-:Y:S05]  /*11d0*/  BSYNC B0 ;  /* 0x0000000000007941 */ /* 0x002fea0003800000 */
.L_x_77:
[----:B------:R-:W1:Y:S01]  /*11e0*/  SHFL.IDX PT, R0, R3, RZ, 0x1f ;  /* 0x00001fff03007589 */ /* 0x000e6200000e0000 */
[----:B------:R-:W-:Y:S01]  /*11f0*/  UISETP.EQ.AND UP1, UPT, UR52, 0x2, !UP1 ;  /* 0x000000023400788c */ /* 0x000fe2000cf22270 */
[----:B------:R-:W-:-:S03]  /*1200*/  NOP ;  /* 0x0000000000007918 */ /* 0x000fc60000000000 */
[----:B------:R-:W-:-:S04]  /*1210*/  USEL UR43, URZ, 0x1, !UP1 ;  /* 0x000000013f2b7887 */ /* 0x000fc8000c800000 */
[----:B------:R-:W-:Y:S01]  /*1220*/  USEL UR43, UR43, 0x2, UP5 ;  /* 0x000000022b2b7887 */ /* 0x000fe2000a800000 */
[----:B-1----:R-:W-:-:S13]  /*1230*/  ISETP.NE.AND P0, PT, R0, RZ, PT ;  /* 0x000000ff0000720c */ /* 0x002fda0003f05270 */
[----:B------:R-:W-:Y:S05]  /*1240*/  @P0 BRA `(.L_x_79) ;  /* 0x0000000000480947 */ /* 0x000fea0003800000 */
[----:B------:R-:W1:Y:S01]  /*1250*/  S2UR UR5, SR_CgaCtaId ;  /* 0x00000000000579c3 */ /* 0x000e620000008800 */
[----:B------:R-:W-:Y:S01]  /*1260*/  UMOV UR4, 0x400 ;  /* 0x0000040000047882 */ /* 0x000fe20000000000 */
[----:B------:R-:W-:Y:S01]  /*1270*/  UMOV UR6, 0x20 ;  /* 0x0000002000067882 */ /* 0x000fe20000000000 */
[----:B------:R-:W-:Y:S01]  /*1280*/  UMOV UR7, 0x100 ;  /* 0x0000010000077882 */ /* 0x000fe20000000000 */
[----:B------:R-:W-:Y:S01]  /*1290*/  ELECT P0, URZ, PT ;  /* 0x00000000003f782f */ /* 0x000fe20003800000 */
        /* <DEDUP_REMOVED lines=12> */
[----:B------:R-:W-:Y:S01]  /*1360*/  NOP ;  /* 0x0000000000007918 */ /* 0x000fe20000000000 */
.L_x_79:
[----:B------:R-:W2:Y:S01]  /*1370*/  SHFL.IDX PT, R0, R3, RZ, 0x1f ;  /* 0x00001fff03007589 */ /* 0x000ea200000e0000 */
[----:B------:R-:W-:Y:S01]  /*1380*/  ELECT P0, URZ, PT ;  /* 0x00000000003f782f */ /* 0x000fe20003800000 */
[----:B------:R-:W-:Y:S01]  /*1390*/  NOP ;  /* 0x0000000000007918 */ /* 0x000fe20000000000 */
[----:B-1----:R-:W-:Y:S01]  /*13a0*/  UMOV UR4, 0x20 ;  /* 0x0000002000047882 */ /* 0x002fe20000000000 */
[----:B------:R-:W-:Y:S02]  /*13b0*/  IMAD.U32 R7, RZ, RZ, UR11 ;  /* 0x0000000bff077e24 */ /* 0x000fe4000f8e00ff */
[----:B------:R-:W-:Y:S02]  /*13c0*/  IMAD.MOV.U32 R16, RZ, RZ, -0x1 ;  /* 0xffffffffff107424 */ /* 0x000fe400078e00ff */
[----:B------:R-:W-:Y:S02]  /*13d0*/  IMAD.MOV.U32 R17, RZ, RZ, -0x1 ;  /* 0xffffffffff117424 */ /* 0x000fe400078e00ff */
[----:B------:R-:W-:Y:S01]  /*13e0*/  IMAD.MOV.U32 R18, RZ, RZ, -0x1 ;  /* 0xffffffffff127424 */ /* 0x000fe200078e00ff */
[----:B--2---:R-:W-:-:S13]  /*13f0*/  ISETP.NE.OR P0, PT, R0, RZ, !P0 ;  /* 0x000000ff0000720c */ /* 0x004fda0004705670 */
[----:B------:R-:W-:Y:S01]  /*1400*/  VOTEU.ALL UP1, P0 ;  /* 0x00000000003f7886 */ /* 0x000fe20000020000 */
[----:B------:R-:W-:-:S04]  /*1410*/  VOTEU.ALL UP5, P0 ;  /* 0x00000000003f7886 */ /* 0x000fc800000a0000 */
[----:B------:R-:W1:Y:S01]  /*1420*/  @!UP1 S2UR UR7, SR_CgaCtaId ;  /* 0x00000000000799c3 */ /* 0x000e620000008800 */
[----:B------:R-:W-:Y:S01]  /*1430*/  @!UP1 UMOV UR6, 0x400 ;  /* 0x0000040000069882 */ /* 0x000fe20000000000 */
[----:B------:R-:W-:-:S04]  /*1440*/  @!UP1 UIADD3 UR4, -UR4, 0x100000, URZ ;  /* 0x0010000004049890 */ /* 0x000fc8000fffe13f */
[----:B------:R-:W-:Y:S02]  /*1450*/  @!UP1 USHF.L.U32 UR5, UR4, 0xb, URZ ;  /* 0x0000000b04059899 */ /* 0x000fe4000800063f */
[----:B------:R-:W-:Y:S02]  /*1460*/  @!UP1 USHF.L.U32 UR4, UR4, 0x1, URZ ;  /* 0x0000000104049899 */ /* 0x000fe4000800063f */
[----:B-1----:R-:W-:Y:S01]  /*1470*/  @!UP1 ULEA UR18, UR7, UR6, 0x18 ;  /* 0x0000000607129291 */ /* 0x002fe2000f8ec03f */
[----:B------:R-:W-:Y:S02]  /*1480*/  VOTEU.ALL UP1, P0 ;  /* 0x00000000003f7886 */ /* 0x000fe40000020000 */
[----:B------:R-:W-:Y:S02]  /*1490*/  ULDC.64 UR6, c[0x0][0xb78] ;  /* 0x0002de0000067ab9 */ /* 0x000fe40000000a00 */
[----:B------:R-:W-:Y:S01]  /*14a0*/  IMAD.U32 R0, RZ, RZ, UR7 ;  /* 0x00000007ff007e24 */ /* 0x000fe2000f8e00ff */
[----:B------:R-:W-:Y:S01]  /*14b0*/  UMOV UR7, URZ ;  /* 0x0000003f00077c82 */ /* 0x000fe20008000000 */
[----:B------:R-:W1:Y:S05]  /*14c0*/  FENCE.VIEW.ASYNC.S ;  /* 0x00000000000073c6 */ /* 0x000e6a0000000000 */
[----:B-1----:R-:W3:Y:S01]  /*14d0*/  @!UP1 SYNCS.EXCH.64 URZ, [UR18+0x31680], UR4 ;  /* 0x03168004123f95b2 */ /* 0x002ee20008000100 */
[----:B------:R-:W-:-:S03]  /*14e0*/  UISETP.GE.U32.AND UP1, UPT, UR10, UR6, UPT ;  /* 0x000000060a00728c */ /* 0x000fc6000bf26070 */
[----:B------:R-:W-:-:S03]  /*14f0*/  UMOV UR6, URZ ;  /* 0x0000003f00067c82 */ /* 0x000fc60008000000 */
[----:B------:R-:W-:-:S04]  /*1500*/  PLOP3.LUT P0, PT, PT, PT, UP1, 0x80, 0x0 ;  /* 0x000000000000781c */ /* 0x000fc80003f0f018 */
[----:B------:R-:W-:Y:S01]  /*1510*/  ISETP.GE.U32.AND.EX P0, PT, R7, R0, PT, P0 ;  /* 0x000000000700720c */ /* 0x000fe20003f06100 */
[----:B------:R1:W3:Y:S01]  /*1520*/  @!UP5 SYNCS.EXCH.64 URZ, [UR18+0x31688], UR4 ;  /* 0x03168804123fd5b2 */ /* 0x0002e20008000100 */
[----:B------:R-:W-:Y:S01]  /*1530*/  NOP ;  /* 0x0000000000007918 */ /* 0x000fe20000000000 */
[----:B-1----:R-:W-:Y:S01]  /*1540*/  ULDC.U8 UR4, c[0x0][0xb80] ;  /* 0x0002e00000047ab9 */ /* 0x002fe20000000000 */
[----:B------:R-:W-:Y:S01]  /*1550*/  UMOV UR5, URZ ;  /* 0x0000003f00057c82 */ /* 0x000fe20008000000 */
[----:B---34-:R-:W-:Y:S01]  /*1560*/  BAR.SYNC.DEFER_BLOCKING 0x0 ;  /* 0x0000000000007b1d */ /* 0x018fe20000010000 */
[----:B------:R-:W-:-:S04]  /*1570*/  ISETP.NE.AND P2, PT, RZ, UR4, PT ;  /* 0x00000004ff007c0c */ /* 0x000fc8000bf45270 */
[----:B------:R-:W-:Y:S01]  /*1580*/  P2R R10, PR, RZ, 0x4 ;  /* 0x00000004ff0a7803 */ /* 0x000fe20000000000 */
[----:B------:R-:W-:-:S08]  /*1590*/  UMOV UR4, URZ ;  /* 0x0000003f00047c82 */ /* 0x000fd00008000000 */
[----:B------:R-:W-:Y:S05]  /*15a0*/  @P2 BRA P0, `(.L_x_80) ;  /* 0x0000001800302947 */ /* 0x000fea0000000000 */
[----:B------:R-:W-:Y:S01]  /*15b0*/  UISETP.GE.U32.AND UP1, UPT, UR10, UR22, UPT ;  /* 0x000000160a00728c */ /* 0x000fe2000bf26070 */
[----:B------:R-:W-:Y:S01]  /*15c0*/  UMOV UR5, URZ ;  /* 0x0000003f00057c82 */ /* 0x000fe20008000000 */
[----:B------:R-:W-:Y:S02]  /*15d0*/  UMOV UR4, URZ ;  /* 0x0000003f00047c82 */ /* 0x000fe40008000000 */
[----:B------:R-:W-:Y:S01]  /*15e0*/  UISETP.GE.U32.AND.EX UP1, UPT, UR11, UR23, UPT, UP1 ;  /* 0x000000170b00728c */ /* 0x000fe2000bf26110 */
[----:B------:R-:W-:-:S05]  /*15f0*/  UMOV UR6, URZ ;  /* 0x0000003f00067c82 */ /* 0x000fca0008000000 */
[----:B------:R-:W-:-:S13]  /*1600*/  PLOP3.LUT P0, PT, PT, PT, UP1, 0x80, 0x0 ;  /* 0x000000000000781c */ /* 0x000fda0003f0f018 */
[----:B------:R-:W-:Y:S05]  /*1610*/  @!P0 BRA `(.L_x_81) ;  /* 0x0000001000cc8947 */ /* 0x000fea0003800000 */
[----:B------:R-:W-:Y:S02]  /*1620*/  VIADD R0, R36, 0x20 ;  /* 0x0000002024007836 */ /* 0x000fe40000000000 */
[----:B-----5:R-:W-:-:S03]  /*1630*/  IMAD.MOV.U32 R11, RZ, RZ, R9 ;  /* 0x000000ffff0b7224 */ /* 0x020fc600078e0009 */
[----:B------:R-:W-:Y:S01]  /*1640*/  ISETP.GE.AND P0, PT, R0, UR16, PT ;  /* 0x0000001000007c0c */ /* 0x000fe2000bf06270 */
[----:B------:R-:W-:-:S12]  /*1650*/  IMAD.MOV.U32 R0, RZ, RZ, R36 ;  /* 0x000000ffff007224 */ /* 0x000fd800078e0024 */
[----:B------:R-:W1:Y:S01]  /*1660*/  @!P0 LDC.64 R12, c[0x0][0xb98] ;  /* 0x0002e600ff0c8b82 */ /* 0x000e620000000a00 */
[----:B------:R-:W-:Y:S01]  /*1670*/  @!P0 VIADD R7, R0, 0x20 ;  /* 0x0000002000078836 */ /* 0x000fe20000000000 */
[----:B------:R-:W-:Y:S02]  /*1680*/  UIADD3 UR14, UP1, UR14, -0x1, URZ ;  /* 0xffffffff0e0e7890 */ /* 0x000fe4000ff3e03f */
[----:B------:R-:W-:Y:S01]  /*1690*/  UIADD3 UR12, UP5, UR12, -0x1, URZ ;  /* 0xffffffff0c0c7890 */ /* 0x000fe2000ffbe03f */
[----:B------:R-:W-:Y:S01]  /*16a0*/  BSSY B0, `(.L_x_82) ;  /* 0x0000051000007945 */ /* 0x000fe20003800000 */
[----:B------:R-:W-:Y:S01]  /*16b0*/  UIADD3.X UR15, UR15, -0x1, URZ, UP1, !UPT ;  /* 0xffffffff0f0f7890 */ /* 0x000fe20008ffe43f */
[----:B-1----:R-:W-:-:S04]  /*16c0*/  @!P0 IMAD.WIDE R12, R7, 0xc, R12 ;  /* 0x0000000c070c8825 */ /* 0x002fc800078e020c */
[----:B------:R-:W-:Y:S01]  /*16d0*/  IMAD.MOV.U32 R7, RZ, RZ, R8 ;  /* 0x000000ffff077224 */ /* 0x000fe200078e0008 */
[----:B------:R1:W5:Y:S04]  /*16e0*/  @!P0 LDG.E R9, desc[UR56][R12.64+0x4] ;  /* 0x000004380c098981 */ /* 0x000368000c1e1900 */
[----:B------:R1:W5:Y:S01]  /*16f0*/  @!P0 LDG.E R8, desc[UR56][R12.64] ;  /* 0x000000380c088981 */ /* 0x000362000c1e1900 */
[----:B------:R-:W-:Y:S01]  /*1700*/  ISETP.GE.AND P0, PT, R0, UR16, PT ;  /* 0x0000001000007c0c */ /* 0x000fe2000bf06270 */
[----:B------:R-:W-:Y:S02]  /*1710*/  UIADD3.X UR13, UR13, -0x1, URZ, UP5, !UPT ;  /* 0xffffffff0d0d7890 */ /* 0x000fe4000affe43f */
[----:B------:R-:W-:Y:S02]  /*1720*/  UIADD3 UR4, UR9, -0x1, URZ ;  /* 0xffffffff09047890 */ /* 0x000fe4000fffe03f */
[----:B------:R-:W-:Y:S01]  /*1730*/  UIADD3 UR5, UR8, -0x1, URZ ;  /* 0xffffffff08057890 */ /* 0x000fe2000fffe03f */
[----:B------:R-:W-:-:S02]  /*1740*/  IMAD.MOV.U32 R6, RZ, RZ, RZ ;  /* 0x000000ffff067224 */ /* 0x000fc400078e00ff */
[----:B------:R-:W-:Y:S02]  /*1750*/  IMAD.MOV.U32 R2, RZ, RZ, RZ ;  /* 0x000000ffff027224 */ /* 0x000fe400078e00ff */
[----:B------:R-:W-:Y:S02]  /*1760*/  IMAD.MOV.U32 R24, RZ, RZ, 0x7fffffff ;  /* 0x7fffffffff187424 */ /* 0x000fe400078e00ff */
[----:B------:R-:W-:Y:S01]  /*1770*/  IMAD.MOV.U32 R26, RZ, RZ, RZ ;  /* 0x000000ffff1a7224 */ /* 0x000fe200078e00ff */
[----:B-1----:R-:W-:Y:S06]  /*1780*/  @P0 BRA `(.L_x_83) ;  /* 0x0000000400080947 */ /* 0x002fec0003800000 */
[----:B------:R-:W-:Y:S02]  /*1790*/  PLOP3.LUT P3, PT, PT, PT, UP0, 0x40, 0x0 ;  /* 0x000000000000781c */ /* 0x000fe40003f6e808 */
[----:B------:R-:W-:Y:S02]  /*17a0*/  IADD3 R16, P2, R11, UR14, RZ ;  /* 0x0000000e0b107c10 */ /* 0x000fe4000ff5e0ff */
[----:B------:R-:W-:Y:S02]  /*17b0*/  IADD3 R17, P0, R7, UR12, RZ ;  /* 0x0000000c07117c10 */ /* 0x000fe4000ff1e0ff */
[----:B------:R-:W-:Y:S02]  /*17c0*/  LEA.HI.X.SX32 R11, R11, UR15, 0x1, P2 ;  /* 0x0000000f0b0b7c11 */ /* 0x000fe400090f0eff */
[----:B------:R-:W-:-:S05]  /*17d0*/  LEA.HI.X.SX32 R18, R7, UR13, 0x1, P0 ;  /* 0x0000000d07127c11 */ /* 0x000fca00080f0eff */
[----:B------:R-:W-:Y:S05]  /*17e0*/  @P3 BRA `(.L_x_84) ;  /* 0x0000000000303947 */ /* 0x000fea0003800000 */
[----:B------:R-:W-:Y:S02]  /*17f0*/  ULDC UR6, c[0x0][0xb5c] ;  /* 0x0002d70000067ab9 */ /* 0x000fe40000000800 */
[----:B------:R-:W-:-:S05]  /*1800*/  IADD3 R7, P0, R17, UR6, RZ ;  /* 0x0000000611077c10 */ /* 0x000fca000ff1e0ff */
[----:B------:R-:W-:-:S04]  /*1810*/  IMAD.X R17, RZ, RZ, R18, P0 ;  /* 0x000000ffff117224 */ /* 0x000fc800000e0612 */
[----:B------:R-:W-:-:S04]  /*1820*/  IMAD.WIDE.U32 R4, R17, UR20, RZ ;  /* 0x0000001411047c25 */ /* 0x000fc8000f8e00ff */
[----:B------:R-:W-:-:S04]  /*1830*/  IMAD.WIDE.U32 R12, P0, R7, UR21, R4 ;  /* 0x00000015070c7c25 */ /* 0x000fc8000f800004 */
[----:B------:R-:W-:-:S04]  /*1840*/  IMAD.WIDE.U32 R4, R7, UR20, RZ ;  /* 0x0000001407047c25 */ /* 0x000fc8000f8e00ff */
[----:B------:R-:W-:Y:S01]  /*1850*/  IMAD.X R15, RZ, RZ, RZ, P0 ;  /* 0x000000ffff0f7224 */ /* 0x000fe200000e06ff */
[----:B------:R-:W-:Y:S01]  /*1860*/  IADD3 RZ, P0, R5, R12, RZ ;  /* 0x0000000c05ff7210 */ /* 0x000fe20007f1e0ff */
[----:B------:R-:W-:-:S04]  /*1870*/  IMAD.MOV.U32 R14, RZ, RZ, R13 ;  /* 0x000000ffff0e7224 */ /* 0x000fc800078e000d */
[----:B------:R-:W-:-:S04]  /*1880*/  IMAD.WIDE.U32.X R4, R17, UR21, R14, P0 ;  /* 0x0000001511047c25 */ /* 0x000fc800080e040e */
[----:B------:R-:W-:Y:S02]  /*1890*/  IMAD.MOV.U32 R17, RZ, RZ, R4 ;  /* 0x000000ffff117224 */ /* 0x000fe400078e0004 */
[----:B------:R-:W-:-:S07]  /*18a0*/  IMAD.MOV.U32 R18, RZ, RZ, R5 ;  /* 0x000000ffff127224 */ /* 0x000fce00078e0005 */
.L_x_84:
[----:B------:R-:W-:Y:S05]  /*18b0*/  @!P1 BRA `(.L_x_85) ;  /* 0x0000000000309947 */ /* 0x000fea0003800000 */
        /* <DEDUP_REMOVED lines=12> */
.L_x_85:
[----:B------:R-:W-:Y:S02]  /*1980*/  SHF.R.U64 R5, R17, UR30, R18 ;  /* 0x0000001e11057c19 */ /* 0x000fe40008001212 */
[----:B------:R-:W-:-:S03]  /*1990*/  SHF.R.U64 R4, R16, UR29, R11 ;  /* 0x0000001d10047c19 */ /* 0x000fc6000800120b */
[----:B------:R-:W-:Y:S02]  /*19a0*/  VIADD R11, R5, UR4 ;  /* 0x00000004050b7c36 */ /* 0x000fe40008000000 */
[----:B------:R-:W-:-:S03]  /*19b0*/  VIADD R14, R4, UR5 ;  /* 0x00000005040e7c36 */ /* 0x000fc60008000000 */
[----:B------:R-:W-:Y:S02]  /*19c0*/  IABS R7, R11 ;  /* 0x0000000b00077213 */ /* 0x000fe40000000000 */
[----:B------:R-:W-:-:S03]  /*19d0*/  IABS R12, R14 ;  /* 0x0000000e000c7213 */ /* 0x000fc60000000000 */
[----:B------:R-:W-:-:S04]  /*19e0*/  IMAD.HI.U32 R4, R7, UR17, RZ ;  /* 0x0000001107047c27 */ /* 0x000fc8000f8e00ff */
[----:B------:R-:W-:-:S04]  /*19f0*/  IMAD.HI.U32 R5, R12, UR19, RZ ;  /* 0x000000130c057c27 */ /* 0x000fc8000f8e00ff */
[----:B------:R-:W-:Y:S02]  /*1a00*/  IMAD R4, R4, UR31, R7 ;  /* 0x0000001f04047c24 */ /* 0x000fe4000f8e0207 */
[----:B------:R-:W-:Y:S02]  /*1a10*/  IMAD R5, R5, UR32, R12 ;  /* 0x0000002005057c24 */ /* 0x000fe4000f8e020c */
[----:B------:R-:W-:Y:S01]  /*1a20*/  IMAD.U32 R7, RZ, RZ, UR33 ;  /* 0x00000021ff077e24 */ /* 0x000fe2000f8e00ff */
[----:B------:R-:W-:Y:S01]  /*1a30*/  ISETP.LT.U32.AND P0, PT, R4, UR27, PT ;  /* 0x0000001b04007c0c */ /* 0x000fe2000bf01070 */
[----:B------:R-:W-:Y:S01]  /*1a40*/  IMAD.U32 R12, RZ, RZ, UR34 ;  /* 0x00000022ff0c7e24 */ /* 0x000fe2000f8e00ff */
[----:B------:R-:W-:-:S11]  /*1a50*/  ISETP.LT.U32.AND P2, PT, R5, UR28, PT ;  /* 0x0000001c05007c0c */ /* 0x000fd6000bf41070 */
[----:B------:R-:W-:Y:S01]  /*1a60*/  @!P0 VIADD R4, R4, -UR27 ;  /* 0x8000001b04048c36 */ /* 0x000fe20008000000 */
[----:B------:R-:W-:Y:S01]  /*1a70*/  ISETP.GE.AND P0, PT, R14, RZ, PT ;  /* 0x000000ff0e00720c */ /* 0x000fe20003f06270 */
[----:B------:R-:W-:Y:S01]  /*1a80*/  @!P2 VIADD R5, R5, -UR28 ;  /* 0x8000001c0505ac36 */ /* 0x000fe20008000000 */
[----:B------:R-:W-:Y:S02]  /*1a90*/  ISETP.GE.AND P2, PT, R11, RZ, PT ;  /* 0x000000ff0b00720c */ /* 0x000fe40003f46270 */
[----:B------:R-:W-:Y:S02]  /*1aa0*/  ISETP.LT.U32.AND P3, PT, R4, UR27, PT ;  /* 0x0000001b04007c0c */ /* 0x000fe4000bf61070 */
[----:B------:R-:W-:-:S11]  /*1ab0*/  ISETP.LT.U32.AND P4, PT, R5, UR28, PT ;  /* 0x0000001c05007c0c */ /* 0x000fd6000bf81070 */
[----:B------:R-:W-:Y:S01]  /*1ac0*/  @!P3 VIADD R4, R4, -UR27 ;  /* 0x8000001b0404bc36 */ /* 0x000fe20008000000 */
[----:B------:R-:W-:Y:S01]  /*1ad0*/  PLOP3.LUT P3, PT, PT, PT, UP3, 0x40, 0x0 ;  /* 0x000000000000781c */ /* 0x000fe20003f6e838 */
[----:B------:R-:W-:Y:S01]  /*1ae0*/  @!P4 VIADD R5, R5, -UR28 ;  /* 0x8000001c0505cc36 */ /* 0x000fe20008000000 */
[----:B------:R-:W-:Y:S01]  /*1af0*/  PLOP3.LUT P4, PT, PT, PT, UP4, 0x40, 0x0 ;  /* 0x000000000000781c */ /* 0x000fe20003f8e848 */
[----:B------:R-:W-:Y:S02]  /*1b00*/  @!P2 IMAD.MOV R4, RZ, RZ, -R4 ;  /* 0x000000ffff04a224 */ /* 0x000fe400078e0a04 */
[----:B------:R-:W-:Y:S01]  /*1b10*/  @!P0 IMAD.MOV R5, RZ, RZ, -R5 ;  /* 0x000000ffff058224 */ /* 0x000fe200078e0a05 */
[----:B------:R-:W-:Y:S02]  /*1b20*/  PLOP3.LUT P0, PT, PT, PT, UP2, 0x40, 0x0 ;  /* 0x000000000000781c */ /* 0x000fe40003f0e828 */
[----:B------:R-:W-:Y:S02]  /*1b30*/  SEL R4, R7, R4, P3 ;  /* 0x0000000407047207 */ /* 0x000fe40001800000 */
[----:B------:R-:W-:-:S03]  /*1b40*/  SEL R5, R12, R5, P4 ;  /* 0x000000050c057207 */ /* 0x000fc60002000000 */
[----:B------:R-:W-:Y:S02]  /*1b50*/  IMAD.IADD R24, R11, 0x1, -R4 ;  /* 0x000000010b187824 */ /* 0x000fe400078e0a04 */
[----:B------:R-:W-:-:S05]  /*1b60*/  IMAD.IADD R5, R14, 0x1, -R5 ;  /* 0x000000010e057824 */ /* 0x000fca00078e0a05 */
[----:B------:R-:W-:Y:S01]  /*1b70*/  SEL R4, R5, R24, P0 ;  /* 0x0000001805047207 */ /* 0x000fe20000000000 */
[----:B------:R-:W-:-:S03]  /*1b80*/  IMAD R24, R24, R5, RZ ;  /* 0x0000000518187224 */ /* 0x000fc600078e02ff */
[----:B------:R-:W-:Y:S02]  /*1b90*/  SHF.R.S32.HI R5, RZ, 0x1f, R4 ;  /* 0x0000001fff057819 */ /* 0x000fe40000011404 */
[----:B------:R-:W-:-:S07]  /*1ba0*/  SHF.R.S32.HI R26, RZ, 0x1f, R24 ;  /* 0x0000001fff1a7819 */ /* 0x000fce0000011418 */
.L_x_83:
[----:B------:R-:W-:Y:S05]  /*1bb0*/  BSYNC B0 ;  /* 0x0000000000007941 */ /* 0x000fea0003800000 */
.L_x_82:
[----:B------:R-:W1:Y:S01]  /*1bc0*/  SHFL.UP PT, R11, R24, 0x1, RZ ;  /* 0x04200000180b7989 */ /* 0x000e6200000e00ff */
[C---:B------:R-:W-:Y:S02]  /*1bd0*/  ISETP.NE.AND P2, PT, R36.reuse, RZ, PT ;  /* 0x000000ff2400720c */ /* 0x040fe40003f45270 */
[C---:B------:R-:W-:Y:S01]  /*1be0*/  ISETP.GE.U32.AND P3, PT, R36.reuse, 0x2, PT ;  /* 0x000000022400780c */ /* 0x040fe20003f66070 */
[----:B------:R-:W2:Y:S01]  /*1bf0*/  SHFL.UP PT, R7, R26, 0x1, RZ ;  /* 0x042000001a077989 */ /* 0x000ea200000e00ff */
[C---:B------:R-:W-:Y:S02]  /*1c00*/  ISETP.GE.U32.AND P4, PT, R36.reuse, 0x4, PT ;  /* 0x000000042400780c */ /* 0x040fe40003f86070 */
[C---:B------:R-:W-:Y:S02]  /*1c10*/  ISETP.GE.U32.AND P5, PT, R36.reuse, 0x8, PT ;  /* 0x000000082400780c */ /* 0x040fe40003fa6070 */
[----:B------:R-:W-:Y:S02]  /*1c20*/  ISETP.GE.U32.AND P6, PT, R36, 0x10, PT ;  /* 0x000000102400780c */ /* 0x000fe40003fc6070 */
[----:B-1----:R-:W-:-:S02]  /*1c30*/  SEL R11, R11, RZ, P2 ;  /* 0x000000ff0b0b7207 */ /* 0x002fc40001000000 */
[----:B--2---:R-:W-:Y:S02]  /*1c40*/  SEL R7, R7, RZ, P2 ;  /* 0x000000ff07077207 */ /* 0x004fe40001000000 */
[----:B------:R-:W-:-:S05]  /*1c50*/  IADD3 R16, P0, R11, R24, RZ ;  /* 0x000000180b107210 */ /* 0x000fca0007f1e0ff */
[----:B------:R-:W-:Y:S01]  /*1c60*/  IMAD.X R18, R7, 0x1, R26, P0 ;  /* 0x0000000107127824 */ /* 0x000fe200000e061a */
[----:B------:R-:W1:Y:S04]  /*1c70*/  SHFL.UP PT, R11, R16, 0x2, RZ ;  /* 0x04400000100b7989 */ /* 0x000e6800000e00ff */
[----:B------:R-:W2:Y:S01]  /*1c80*/  SHFL.UP PT, R7, R18, 0x2, RZ ;  /* 0x0440000012077989 */ /* 0x000ea200000e00ff */
[----:B-1----:R-:W-:-:S04]  /*1c90*/  SEL R11, R11, RZ, P3 ;  /* 0x000000ff0b0b7207 */ /* 0x002fc80001800000 */
[----:B------:R-:W-:Y:S02]  /*1ca0*/  IADD3 R12, P0, R11, R16, RZ ;  /* 0x000000100b0c7210 */ /* 0x000fe40007f1e0ff */
[----:B--2---:R-:W-:-:S03]  /*1cb0*/  SEL R7, R7, RZ, P3 ;  /* 0x000000ff07077207 */ /* 0x004fc60001800000 */
[----:B------:R-:W1:Y:S02]  /*1cc0*/  SHFL.UP PT, R11, R12, 0x4, RZ ;  /* 0x048000000c0b7989 */ /* 0x000e6400000e00ff */
[----:B------:R-:W-:-:S05]  /*1cd0*/  IMAD.X R14, R7, 0x1, R18, P0 ;  /* 0x00000001070e7824 */ /* 0x000fca00000e0612 */
        /* <DEDUP_REMOVED lines=15> */
[----:B--2---:R-:W-:-:S05]  /*1dd0*/  SEL R7, R7, RZ, P6 ;  /* 0x000000ff07077207 */ /* 0x004fca0003000000 */
[----:B------:R-:W-:Y:S01]  /*1de0*/  IMAD.X R17, R7, 0x1, R14, P0 ;  /* 0x0000000107117824 */ /* 0x000fe200000e060e */
[----:B------:R-:W-:-:S04]  /*1df0*/  ISETP.GT.U32.AND P0, PT, R15, UR10, PT ;  /* 0x0000000a0f007c0c */ /* 0x000fc8000bf04070 */
[----:B------:R-:W-:-:S13]  /*1e00*/  ISETP.GT.U32.AND.EX P0, PT, R17, UR11, PT, P0 ;  /* 0x0000000b11007c0c */ /* 0x000fda000bf04100 */
[----:B------:R-:W-:-:S04]  /*1e10*/  VOTE.ANY R7, PT, P0 ;  /* 0x0000000000077806 */ /* 0x000fc800000e0100 */
[----:B------:R-:W-:-:S13]  /*1e20*/  ISETP.NE.AND P0, PT, R7, RZ, PT ;  /* 0x000000ff0700720c */ /* 0x000fda0003f05270 */
[----:B------:R-:W-:Y:S05]  /*1e30*/  @P0 BRA `(.L_x_86) ;  /* 0x00000008006c0947 */ /* 0x000fea0003800000 */
[----:B------:R-:W-:Y:S01]  /*1e40*/  ULDC UR16, c[0x0][0xb90] ;  /* 0x0002e40000107ab9 */ /* 0x000fe20000000800 */
[----:B------:R-:W-:Y:S01]  /*1e50*/  ULDC UR7, c[0x0][0xb74] ;  /* 0x0002dd0000077ab9 */ /* 0x000fe20000000800 */
[----:B------:R-:W-:Y:S01]  /*1e60*/  ULDC UR6, c[0x0][0xb5c] ;  /* 0x0002d70000067ab9 */ /* 0x000fe20000000800 */
[----:B------:R-:W-:Y:S01]  /*1e70*/  ULDC UR17, c[0x0][0xb58] ;  /* 0x0002d60000117ab9 */ /* 0x000fe20000000800 */
[----:B------:R-:W-:Y:S01]  /*1e80*/  ULDC UR22, c[0x0][0xb70] ;  /* 0x0002dc0000167ab9 */ /* 0x000fe20000000800 */
[----:B------:R-:W-:Y:S01]  /*1e90*/  ULDC.64 UR18, c[0x0][0xb50] ;  /* 0x0002d40000127ab9 */ /* 0x000fe20000000a00 */
[----:B------:R-:W-:-:S05]  /*1ea0*/  ULDC.64 UR20, c[0x0][0xb68] ;  /* 0x0002da0000147ab9 */ /* 0x000fca0000000a00 */
.L_x_91:
[C---:B------:R-:W-:Y:S02]  /*1eb0*/  VIADD R2, R0.reuse, 0x40 ;  /* 0x0000004000027836 */ /* 0x040fe40000000000 */
[----:B------:R-:W-:Y:S02]  /*1ec0*/  VIADD R0, R0, 0x20 ;  /* 0x0000002000007836 */ /* 0x000fe40000000000 */
[----:B-----5:R-:W-:Y:S01]  /*1ed0*/  IMAD.MOV.U32 R11, RZ, RZ, R9 ;  /* 0x000000ffff0b7224 */ /* 0x020fe200078e0009 */
[----:B------:R-:W-:-:S13]  /*1ee0*/  ISETP.GE.AND P0, PT, R2, UR16, PT ;  /* 0x0000001002007c0c */ /* 0x000fda000bf06270 */
[----:B------:R-:W1:Y:S01]  /*1ef0*/  @!P0 LDC.64 R6, c[0x0][0xb98] ;  /* 0x0002e600ff068b82 */ /* 0x000e620000000a00 */
[----:B------:R-:W-:Y:S01]  /*1f00*/  @!P0 VIADD R13, R0, 0x20 ;  /* 0x00000020000d8836 */ /* 0x000fe20000000000 */
[----:B------:R2:W3:Y:S01]  /*1f10*/  SHFL.IDX PT, R2, R17, 0x1f, 0x1f ;  /* 0x03e01f0011027f89 */ /* 0x0004e200000e0000 */
[----:B------:R-:W-:Y:S02]  /*1f20*/  BSSY B0, `(.L_x_87) ;  /* 0x0000065000007945 */ /* 0x000fe40003800000 */
[----:B-1----:R-:W-:-:S04]  /*1f30*/  @!P0 IMAD.WIDE R12, R13, 0xc, R6 ;  /* 0x0000000c0d0c8825 */ /* 0x002fc800078e0206 */
[----:B------:R-:W-:Y:S01]  /*1f40*/  IMAD.MOV.U32 R7, RZ, RZ, R8 ;  /* 0x000000ffff077224 */ /* 0x000fe200078e0008 */
[----:B------:R2:W5:Y:S04]  /*1f50*/  @!P0 LDG.E R9, desc[UR56][R12.64+0x4] ;  /* 0x000004380c098981 */ /* 0x000568000c1e1900 */
[----:B------:R2:W5:Y:S01]  /*1f60*/  @!P0 LDG.E R8, desc[UR56][R12.64] ;  /* 0x000000380c088981 */ /* 0x000562000c1e1900 */
[----:B------:R-:W-:-:S03]  /*1f70*/  ISETP.GE.AND P0, PT, R0, UR16, PT ;  /* 0x0000001000007c0c */ /* 0x000fc6000bf06270 */
[----:B------:R2:W1:Y:S01]  /*1f80*/  SHFL.IDX PT, R6, R15, 0x1f, 0x1f ;  /* 0x03e01f000f067f89 */ /* 0x00046200000e0000 */
[----:B------:R-:W-:Y:S02]  /*1f90*/  IMAD.MOV.U32 R24, RZ, RZ, 0x7fffffff ;  /* 0x7fffffffff187424 */ /* 0x000fe400078e00ff */
[----:B------:R-:W-:-:S07]  /*1fa0*/  IMAD.MOV.U32 R26, RZ, RZ, RZ ;  /* 0x000000ffff1a7224 */ /* 0x000fce00078e00ff */
[----:B--23--:R-:W-:Y:S05]  /*1fb0*/  @P0 BRA `(.L_x_88) ;  /* 0x00000004006c0947 */ /* 0x00cfea0003800000 */
[----:B------:R-:W-:Y:S02]  /*1fc0*/  IABS R20, UR8 ;  /* 0x0000000800147c13 */ /* 0x000fe40008000000 */
[C---:B------:R-:W-:Y:S02]  /*1fd0*/  IADD3 R17, P0, R7.reuse, UR12, RZ ;  /* 0x0000000c07117c10 */ /* 0x040fe4000ff1e0ff */
[----:B------:R-:W2:Y:S02]  /*1fe0*/  I2F.RP R4, R20 ;  /* 0x0000001400047306 */ /* 0x000ea40000209400 */
[----:B------:R-:W-:Y:S02]  /*1ff0*/  LEA.HI.X.SX32 R18, R7, UR13, 0x1, P0 ;  /* 0x0000000d07127c11 */ /* 0x000fe400080f0eff */
[----:B------:R-:W-:-:S04]  /*2000*/  IADD3 R7, P0, R11, UR14, RZ ;  /* 0x0000000e0b077c10 */ /* 0x000fc8000ff1e0ff */
[----:B------:R-:W-:Y:S02]  /*2010*/  LEA.HI.X.SX32 R16, R11, UR15, 0x1, P0 ;  /* 0x0000000f0b107c11 */ /* 0x000fe400080f0eff */
[----:B------:R-:W-:Y:S01]  /*2020*/  PLOP3.LUT P0, PT, PT, PT, UP0, 0x40, 0x0 ;  /* 0x000000000000781c */ /* 0x000fe20003f0e808 */
[----:B--2---:R-:W2:Y:S02]  /*2030*/  MUFU.RCP R4, R4 ;  /* 0x0000000400047308 */ /* 0x004ea40000001000 */
[----:B--2---:R-:W-:-:S06]  /*2040*/  VIADD R5, R4, 0xffffffe ;  /* 0x0ffffffe04057836 */ /* 0x004fcc0000000000 */
[----:B------:R-:W2:Y:S02]  /*2050*/  F2I.FTZ.U32.TRUNC.NTZ R19, R5 ;  /* 0x0000000500137305 */ /* 0x000ea4000021f000 */
[----:B--2---:R-:W-:Y:S02]  /*2060*/  IMAD.MOV R21, RZ, RZ, -R19 ;  /* 0x000000ffff157224 */ /* 0x004fe400078e0a13 */
[----:B------:R-:W-:Y:S05]  /*2070*/  @P0 BRA `(.L_x_89) ;  /* 0x00000000002c0947 */ /* 0x000fea0003800000 */
        /* <DEDUP_REMOVED lines=11> */
.L_x_89:
[----:B------:R-:W-:Y:S05]  /*2130*/  @!P1 BRA `(.L_x_90) ;  /* 0x00000000002c9947 */ /* 0x000fea0003800000 */
        /* <DEDUP_REMOVED lines=11> */
.L_x_90:
[----:B------:R-:W-:Y:S01]  /*21f0*/  SHF.R.U64 R7, R7, UR22, R16 ;  /* 0x0000001607077c19 */ /* 0x000fe20008001210 */
[----:B------:R-:W-:Y:S01]  /*2200*/  IMAD.MOV.U32 R5, RZ, RZ, R21 ;  /* 0x000000ffff057224 */ /* 0x000fe200078e0015 */
[----:B------:R-:W-:Y:S02]  /*2210*/  IABS R4, UR8 ;  /* 0x0000000800047c13 */ /* 0x000fe40008000000 */
[----:B------:R-:W-:Y:S01]  /*2220*/  IABS R14, UR9 ;  /* 0x00000009000e7c13 */ /* 0x000fe20008000000 */
[----:B------:R-:W-:Y:S01]  /*2230*/  VIADD R11, R7, UR5 ;  /* 0x00000005070b7c36 */ /* 0x000fe20008000000 */
[----:B------:R-:W-:Y:S01]  /*2240*/  SHF.R.U64 R17, R17, UR17, R18 ;  /* 0x0000001111117c19 */ /* 0x000fe20008001212 */
[----:B------:R-:W-:Y:S01]  /*2250*/  IMAD R7, R5, R20, RZ ;  /* 0x0000001405077224 */ /* 0x000fe200078e02ff */
[----:B------:R-:W-:Y:S01]  /*2260*/  IABS R18, UR9 ;  /* 0x0000000900127c13 */ /* 0x000fe20008000000 */
[----:B------:R-:W-:Y:S01]  /*2270*/  IMAD.MOV R13, RZ, RZ, -R4 ;  /* 0x000000ffff0d7224 */ /* 0x000fe200078e0a04 */
[----:B------:R-:W-:Y:S01]  /*2280*/  IABS R12, R11 ;  /* 0x0000000b000c7213 */ /* 0x000fe20000000000 */
[----:B------:R-:W-:-:S02]  /*2290*/  IMAD.MOV.U32 R4, RZ, RZ, RZ ;  /* 0x000000ffff047224 */ /* 0x000fc400078e00ff */
[----:B------:R-:W-:Y:S02]  /*22a0*/  IMAD.MOV.U32 R5, RZ, RZ, R19 ;  /* 0x000000ffff057224 */ /* 0x000fe400078e0013 */
[----:B------:R-:W-:-:S04]  /*22b0*/  IMAD.HI.U32 R4, R19, R7, R4 ;  /* 0x0000000713047227 */ /* 0x000fc800078e0004 */
[----:B------:R-:W-:Y:S02]  /*22c0*/  IMAD.MOV.U32 R5, RZ, RZ, R13 ;  /* 0x000000ffff057224 */ /* 0x000fe400078e000d */
[----:B------:R-:W2:Y:S01]  /*22d0*/  I2F.RP R13, R14 ;  /* 0x0000000e000d7306 */ /* 0x000ea20000209400 */
[----:B------:R-:W-:Y:S02]  /*22e0*/  IMAD.MOV.U32 R7, RZ, RZ, R12 ;  /* 0x000000ffff077224 */ /* 0x000fe400078e000c */
[----:B------:R-:W-:Y:S02]  /*22f0*/  VIADD R12, R17, UR4 ;  /* 0x00000004110c7c36 */ /* 0x000fe40008000000 */
[----:B------:R-:W-:-:S03]  /*2300*/  IMAD.HI.U32 R4, R4, R7, RZ ;  /* 0x0000000704047227 */ /* 0x000fc600078e00ff */
[----:B------:R-:W-:Y:S01]  /*2310*/  IABS R17, R12 ;  /* 0x0000000c00117213 */ /* 0x000fe20000000000 */
[----:B------:R-:W-:-:S05]  /*2320*/  IMAD R7, R4, R5, R7 ;  /* 0x0000000504077224 */ /* 0x000fca00078e0207 */
[----:B------:R-:W-:Y:S01]  /*2330*/  ISETP.GT.U32.AND P0, PT, R20, R7, PT ;  /* 0x000000071400720c */ /* 0x000fe20003f04070 */
[----:B--2---:R-:W2:-:S12]  /*2340*/  MUFU.RCP R13, R13 ;  /* 0x0000000d000d7308 */ /* 0x004e980000001000 */
[----:B------:R-:W-:Y:S02]  /*2350*/  @!P0 IMAD.IADD R7, R7, 0x1, -R20 ;  /* 0x0000000107078824 */ /* 0x000fe400078e0a14 */
[----:B--2---:R-:W-:Y:S02]  /*2360*/  VIADD R4, R13, 0xffffffe ;  /* 0x0ffffffe0d047836 */ /* 0x004fe40000000000 */
[----:B------:R-:W-:Y:S02]  /*2370*/  IMAD.MOV R13, RZ, RZ, -R18 ;  /* 0x000000ffff0d7224 */ /* 0x000fe400078e0a12 */
[----:B------:R2:W3:Y:S02]  /*2380*/  F2I.FTZ.U32.TRUNC.NTZ R5, R4 ;  /* 0x0000000400057305 */ /* 0x0004e4000021f000 */
[----:B--2---:R-:W-:Y:S02]  /*2390*/  IMAD.MOV.U32 R4, RZ, RZ, RZ ;  /* 0x000000ffff047224 */ /* 0x004fe400078e00ff */
[----:B---3--:R-:W-:-:S04]  /*23a0*/  IMAD.MOV R15, RZ, RZ, -R5 ;  /* 0x000000ffff0f7224 */ /* 0x008fc800078e0a05 */
[----:B------:R-:W-:-:S04]  /*23b0*/  IMAD R15, R15, R14, RZ ;  /* 0x0000000e0f0f7224 */ /* 0x000fc800078e02ff */
[----:B------:R-:W-:-:S04]  /*23c0*/  IMAD.HI.U32 R16, R5, R15, R4 ;  /* 0x0000000f05107227 */ /* 0x000fc800078e0004 */
[----:B------:R-:W-:-:S04]  /*23d0*/  IMAD.MOV.U32 R5, RZ, RZ, R17 ;  /* 0x000000ffff057224 */ /* 0x000fc800078e0011 */
[----:B------:R-:W-:-:S04]  /*23e0*/  IMAD.HI.U32 R4, R16, R5, RZ ;  /* 0x0000000510047227 */ /* 0x000fc800078e00ff */
[----:B------:R-:W-:-:S05]  /*23f0*/  IMAD R5, R4, R13, R5 ;  /* 0x0000000d04057224 */ /* 0x000fca00078e0205 */
[----:B------:R-:W-:-:S13]  /*2400*/  ISETP.GT.U32.AND P0, PT, R14, R5, PT ;  /* 0x000000050e00720c */ /* 0x000fda0003f04070 */
[----:B------:R-:W-:Y:S01]  /*2410*/  @!P0 IMAD.IADD R5, R5, 0x1, -R14 ;  /* 0x0000000105058824 */ /* 0x000fe200078e0a0e */
[----:B------:R-:W-:-:S13]  /*2420*/  ISETP.GT.U32.AND P0, PT, R20, R7, PT ;  /* 0x000000071400720c */ /* 0x000fda0003f04070 */
[----:B------:R-:W-:Y:S01]  /*2430*/  @!P0 IMAD.IADD R7, R7, 0x1, -R20 ;  /* 0x0000000107078824 */ /* 0x000fe200078e0a14 */
[----:B------:R-:W-:-:S03]  /*2440*/  ISETP.GT.U32.AND P0, PT, R14, R5, PT ;  /* 0x000000050e00720c */ /* 0x000fc60003f04070 */
[----:B------:R-:W-:-:S10]  /*2450*/  IMAD.MOV.U32 R4, RZ, RZ, R7 ;  /* 0x000000ffff047224 */ /* 0x000fd400078e0007 */
[----:B------:R-:W-:Y:S01]  /*2460*/  @!P0 IMAD.IADD R5, R5, 0x1, -R14 ;  /* 0x0000000105058824 */ /* 0x000fe200078e0a0e */
[----:B------:R-:W-:-:S13]  /*2470*/  ISETP.GE.AND P0, PT, R11, RZ, PT ;  /* 0x000000ff0b00720c */ /* 0x000fda0003f06270 */
[----:B------:R-:W-:Y:S01]  /*2480*/  @!P0 IMAD.MOV R4, RZ, RZ, -R4 ;  /* 0x000000ffff048224 */ /* 0x000fe200078e0a04 */
[----:B------:R-:W-:-:S13]  /*2490*/  ISETP.GE.AND P0, PT, R12, RZ, PT ;  /* 0x000000ff0c00720c */ /* 0x000fda0003f06270 */
[----:B------:R-:W-:Y:S01]  /*24a0*/  @!P0 IMAD.MOV R5, RZ, RZ, -R5 ;  /* 0x000000ffff058224 */ /* 0x000fe200078e0a05 */
[----:B------:R-:W-:-:S13]  /*24b0*/  ISETP.NE.AND P0, PT, RZ, UR8, PT ;  /* 0x00000008ff007c0c */ /* 0x000fda000bf05270 */
[----:B------:R-:W-:Y:S02]  /*24c0*/  @!P0 LOP3.LUT R4, RZ, UR8, RZ, 0x33, !PT ;  /* 0x00000008ff048c12 */ /* 0x000fe4000f8e33ff */
[----:B------:R-:W-:-:S03]  /*24d0*/  ISETP.NE.AND P0, PT, RZ, UR9, PT ;  /* 0x00000009ff007c0c */ /* 0x000fc6000bf05270 */
[----:B------:R-:W-:-:S10]  /*24e0*/  IMAD.IADD R4, R11, 0x1, -R4 ;  /* 0x000000010b047824 */ /* 0x000fd400078e0a04 */
[----:B------:R-:W-:Y:S02]  /*24f0*/  @!P0 LOP3.LUT R5, RZ, UR9, RZ, 0x33, !PT ;  /* 0x00000009ff058c12 */ /* 0x000fe4000f8e33ff */
[----:B------:R-:W-:-:S03]  /*2500*/  PLOP3.LUT P0, PT, PT, PT, UP2, 0x40, 0x0 ;  /* 0x000000000000781c */ /* 0x000fc60003f0e828 */
[----:B------:R-:W-:-:S04]  /*2510*/  IMAD.IADD R5, R12, 0x1, -R5 ;  /* 0x000000010c057824 */ /* 0x000fc800078e0a05 */
[CC--:B------:R-:W-:Y:S01]  /*2520*/  IMAD R24, R4.reuse, R5.reuse, RZ ;  /* 0x0000000504187224 */ /* 0x0c0fe200078e02ff */
[----:B------:R-:W-:-:S04]  /*2530*/  SEL R7, R4, R5, P0 ;  /* 0x0000000504077207 */ /* 0x000fc80000000000 */
[--C-:B------:R-:W-:Y:S01]  /*2540*/  SHF.R.S32.HI R5, RZ, 0x1f, R7.reuse ;  /* 0x0000001fff057819 */ /* 0x100fe20000011407 */
[----:B------:R-:W-:Y:S01]  /*2550*/  IMAD.MOV.U32 R4, RZ, RZ, R7 ;  /* 0x000000ffff047224 */ /* 0x000fe200078e0007 */
[----:B------:R-:W-:-:S07]  /*2560*/  SHF.R.S32.HI R26, RZ, 0x1f, R24 ;  /* 0x0000001fff1a7819 */ /* 0x000fce0000011418 */
.L_x_88:
[----:B------:R-:W-:Y:S05]  /*2570*/  BSYNC B0 ;  /* 0x0000000000007941 */ /* 0x000fea0003800000 */
.L_x_87:
[----:B------:R-:W2:Y:S04]  /*2580*/  SHFL.UP PT, R11, R24, 0x1, RZ ;  /* 0x04200000180b7989 */ /* 0x000ea800000e00ff */
[----:B------:R-:W3:Y:S01]  /*2590*/  SHFL.UP PT, R7, R26, 0x1, RZ ;  /* 0x042000001a077989 */ /* 0x000ee200000e00ff */
[----:B--2---:R-:W-:Y:S02]  /*25a0*/  SEL R11, R11, RZ, P2 ;  /* 0x000000ff0b0b7207 */ /* 0x004fe40001000000 */
[----:B---3--:R-:W-:Y:S02]  /*25b0*/  SEL R7, R7, RZ, P2 ;  /* 0x000000ff07077207 */ /* 0x008fe40001000000 */
[----:B------:R-:W-:-:S05]  /*25c0*/  IADD3 R12, P0, R11, R24, RZ ;  /* 0x000000180b0c7210 */ /* 0x000fca0007f1e0ff */
[----:B------:R-:W-:Y:S01]  /*25d0*/  IMAD.X R22, R7, 0x1, R26, P0 ;  /* 0x0000000107167824 */ /* 0x000fe200000e061a */
        /* <DEDUP_REMOVED lines=24> */
[----:B-1----:R-:W-:-:S05]  /*2760*/  IADD3 R15, P0, R11, R6, RZ ;  /* 0x000000060b0f7210 */ /* 0x002fca0007f1e0ff */
[----:B------:R-:W-:Y:S01]  /*2770*/  IMAD.X R17, R13, 0x1, R2, P0 ;  /* 0x000000010d117824 */ /* 0x000fe200000e0602 */
[----:B------:R-:W-:-:S04]  /*2780*/  ISETP.GT.U32.AND P0, PT, R15, UR10, PT ;  /* 0x0000000a0f007c0c */ /* 0x000fc8000bf04070 */
[----:B------:R-:W-:-:S13]  /*2790*/  ISETP.GT.U32.AND.EX P0, PT, R17, UR11, PT, P0 ;  /* 0x0000000b11007c0c */ /* 0x000fda000bf04100 */
[----:B------:R-:W-:-:S04]  /*27a0*/  VOTE.ANY R7, PT, P0 ;  /* 0x0000000000077806 */ /* 0x000fc800000e0100 */
[----:B------:R-:W-:-:S13]  /*27b0*/  ISETP.NE.AND P0, PT, R7, RZ, PT ;  /* 0x000000ff0700720c */ /* 0x000fda0003f05270 */
[----:B------:R-:W-:Y:S05]  /*27c0*/  @!P0 BRA `(.L_x_91) ;  /* 0xfffffff400b88947 */ /* 0x000fea000383ffff */
[----:B------:R-:W-:Y:S02]  /*27d0*/  IMAD.MOV.U32 R15, RZ, RZ, R11 ;  /* 0x000000ffff0f7224 */ /* 0x000fe400078e000b */
[----:B------:R-:W-:-:S07]  /*27e0*/  IMAD.MOV.U32 R17, RZ, RZ, R13 ;  /* 0x000000ffff117224 */ /* 0x000fce00078e000d */
.L_x_86:
[----:B------:R-:W1:Y:S08]  /*27f0*/  BREV R7, R7 ;  /* 0x0000000700077301 */ /* 0x000e700000000000 */
[----:B-1----:R-:W1:Y:S02]  /*2800*/  FLO.U32.SH R11, R7 ;  /* 0x00000007000b7300 */ /* 0x002e6400000e0400 */
[----:B-1----:R-:W1:Y:S02]  /*2810*/  SHFL.IDX PT, R0, R0, R11, 0x1f ;  /* 0x00001f0b00007589 */ /* 0x002e6400000e0000 */
[----:B-1----:R-:W-:-:S13]  /*2820*/  R2UR UR6, R0 ;  /* 0x00000000000672ca */ /* 0x002fda00000e0000 */
[----:B------:R-:W-:-:S05]  /*2830*/  VIADD R19, R36, UR6 ;  /* 0x0000000624137c36 */ /* 0x000fca0008000000 */
[----:B------:R-:W-:-:S13]  /*2840*/  ISETP.GE.AND P0, PT, R19, UR16, PT ;  /* 0x0000001013007c0c */ /* 0x000fda000bf06270 */
[----:B------:R-:W1:Y:S02]  /*2850*/  @!P0 LDC.64 R12, c[0x0][0xb98] ;  /* 0x0002e600ff0c8b82 */ /* 0x000e640000000a00 */
[----:B-1----:R-:W-:-:S05]  /*2860*/  @!P0 IMAD.WIDE R12, R19, 0xc, R12 ;  /* 0x0000000c130c8825 */ /* 0x002fca00078e020c */
[----:B-----5:R1:W5:Y:S04]  /*2870*/  @!P0 LDG.E R8, desc[UR56][R12.64] ;  /* 0x000000380c088981 */ /* 0x020368000c1e1900 */
[----:B------:R1:W5:Y:S01]  /*2880*/  @!P0 LDG.E R9, desc[UR56][R12.64+0x4] ;  /* 0x000004380c098981 */ /* 0x000362000c1e1900 */
[----:B------:R-:W-:-:S03]  /*2890*/  IADD3 R6, P0, P2, R15, R6, -R24 ;  /* 0x000000060f067210 */ /* 0x000fc60007a1e818 */
[----:B------:R-:W2:Y:S01]  /*28a0*/  SHFL.IDX PT, R24, R24, R11, 0x1f ;  /* 0x00001f0b18187589 */ /* 0x000ea200000e0000 */
[----:B------:R-:W-:-:S03]  /*28b0*/  IADD3.X R2, R17, R2, ~R26, P0, P2 ;  /* 0x0000000211027210 */ /* 0x000fc600007e4c1a */
[----:B------:R-:W3:Y:S04]  /*28c0*/  SHFL.IDX PT, R6, R6, R11, 0x1f ;  /* 0x00001f0b06067589 */ /* 0x000ee800000e0000 */
[----:B------:R-:W4:Y:S04]  /*28d0*/  SHFL.IDX PT, R2, R2, R11, 0x1f ;  /* 0x00001f0b02027589 */ /* 0x000f2800000e0000 */
[----:B------:R-:W1:Y:S04]  /*28e0*/  SHFL.IDX PT, R26, R26, R11, 0x1f ;  /* 0x00001f0b1a1a7589 */ /* 0x000e6800000e0000 */
[----:B------:R1:W1:Y:S04]  /*28f0*/  SHFL.IDX PT, R5, R5, R11, 0x1f ;  /* 0x00001f0b05057589 */ /* 0x00026800000e0000 */
[----:B------:R1:W1:Y:S01]  /*2900*/  SHFL.IDX PT, R4, R4, R11, 0x1f ;  /* 0x00001f0b04047589 */ /* 0x00026200000e0000 */
[----:B--2---:R-:W-:-:S02]  /*2910*/  R2UR UR22, R24 ;  /* 0x00000000181672ca */ /* 0x004fc400000e0000 */
[----:B---3--:R-:W-:Y:S02]  /*2920*/  R2UR UR5, R6 ;  /* 0x00000000060572ca */ /* 0x008fe400000e0000 */
[----:B----4-:R-:W-:Y:S02]  /*2930*/  R2UR UR4, R2 ;  /* 0x00000000020472ca */ /* 0x010fe400000e0000 */
[----:B-1----:R-:W-:-:S15]  /*2940*/  R2UR UR23, R26 ;  /* 0x000000001a1772ca */ /* 0x002fde00000e0000 */
.L_x_81:
[----:B------:R-:W-:Y:S01]  /*2950*/  UISETP.GE.AND UP1, UPT, UR6, UR16, UPT ;  /* 0x000000100600728c */ /* 0x000fe2000bf26270 */
[----:B------:R-:W-:Y:S01]  /*2960*/  IMAD.MOV.U32 R16, RZ, RZ, -0x1 ;  /* 0xffffffffff107424 */ /* 0x000fe200078e00ff */
[----:B------:R-:W-:Y:S01]  /*2970*/  UMOV UR7, URZ ;  /* 0x0000003f00077c82 */ /* 0x000fe20008000000 */
[----:B------:R-:W-:Y:S02]  /*2980*/  IMAD.MOV.U32 R17, RZ, RZ, -0x1 ;  /* 0xffffffffff117424 */ /* 0x000fe400078e00ff */
[----:B------:R-:W-:Y:S01]  /*2990*/  IMAD.MOV.U32 R18, RZ, RZ, -0x1 ;  /* 0xffffffffff127424 */ /* 0x000fe200078e00ff */
[----:B------:R-:W-:-:S13]  /*29a0*/  PLOP3.LUT P0, PT, PT, PT, UP1, 0x80, 0x0 ;  /* 0x000000000000781c */ /* 0x000fda0003f0f018 */
[----:B------:R-:W-:Y:S05]  /*29b0*/  @P0 BRA `(.L_x_80) ;  /* 0x00000004002c0947 */ /* 0x000fea0003800000 */
[C---:B------:R-:W-:Y:S01]  /*29c0*/  R2UR UR12, R4.reuse ;  /* 0x00000000040c72ca */ /* 0x040fe200000e0000 */
[----:B------:R-:W-:Y:S01]  /*29d0*/  UIADD3 UR7, UP1, -UR5, UR10, URZ ;  /* 0x0000000a05077290 */ /* 0x000fe2000ff3e13f */
[----:B------:R-:W-:Y:S01]  /*29e0*/  R2UR UR13, R5 ;  /* 0x00000000050d72ca */ /* 0x000fe200000e0000 */
[----:B------:R-:W-:Y:S01]  /*29f0*/  ULDC UR16, c[0x0][0xb40] ;  /* 0x0002d00000107ab9 */ /* 0x000fe20000000800 */
[----:B------:R-:W-:Y:S01]  /*2a00*/  ULDC UR20, c[0x0][0xb30] ;  /* 0x0002cc0000147ab9 */ /* 0x000fe20000000800 */
[----:B------:R-:W1:Y:S01]  /*2a10*/  S2UR UR21, SR_CTAID.Y ;  /* 0x00000000001579c3 */ /* 0x000e620000002600 */
[----:B------:R-:W-:Y:S01]  /*2a20*/  ULDC UR24, c[0x0][0xb84] ;  /* 0x0002e10000187ab9 */ /* 0x000fe20000000800 */
[----:B------:R-:W-:Y:S01]  /*2a30*/  ULDC UR15, c[0x0][0xb28] ;  /* 0x0002ca00000f7ab9 */ /* 0x000fe20000000800 */
[----:B------:R-:W-:Y:S01]  /*2a40*/  SHF.R.U64 R0, R4, UR20, R5 ;  /* 0x0000001404007c19 */ /* 0x000fe20008001205 */
[----:B------:R-:W-:Y:S02]  /*2a50*/  UIADD3.X UR12, ~UR4, UR11, URZ, UP1, !UPT ;  /* 0x0000000b040c7290 */ /* 0x000fe40008ffe53f */
[----:B------:R-:W-:-:S02]  /*2a60*/  UIADD3 UR15, UR15, -0x1, URZ ;  /* 0xffffffff0f0f7890 */ /* 0x000fc4000fffe03f */
[----:B------:R-:W-:Y:S02]  /*2a70*/  USHF.R.U32.HI UR14, URZ, UR16, UR12 ;  /* 0x000000103f0e7299 */ /* 0x000fe4000801160c */
[----:B------:R-:W-:Y:S02]  /*2a80*/  USHF.R.U32.HI UR19, URZ, UR20, UR13 ;  /* 0x000000143f137299 */ /* 0x000fe4000801160d */
[----:B------:R-:W-:Y:S02]  /*2a90*/  USHF.R.U32.HI UR17, URZ, UR20, UR14 ;  /* 0x000000143f117299 */ /* 0x000fe4000801160e */
[----:B------:R-:W-:Y:S01]  /*2aa0*/  USHF.R.U64 UR12, UR7, UR16, UR12 ;  /* 0x00000010070c7299 */ /* 0x000fe2000800120c */
[----:B------:R-:W-:Y:S01]  /*2ab0*/  R2UR UR16, R0 ;  /* 0x00000000001072ca */ /* 0x000fe200000e0000 */
[----:B------:R-:W-:Y:S02]  /*2ac0*/  USHF.R.U32.HI UR18, URZ, UR24, UR17 ;  /* 0x000000183f127299 */ /* 0x000fe40008011611 */
[----:B------:R-:W-:-:S02]  /*2ad0*/  USHF.R.U64 UR14, UR12, UR20, UR14 ;  /* 0x000000140c0e7299 */ /* 0x000fc4000800120e */
[----:B------:R-:W-:Y:S02]  /*2ae0*/  ULOP3.LUT UR13, UR18, UR19, URZ, 0xfc, !UPT ;  /* 0x00000013120d7292 */ /* 0x000fe4000f8efc3f */
[----:B------:R-:W-:Y:S02]  /*2af0*/  ULOP3.LUT UR15, UR12, UR15, URZ, 0xc0, !UPT ;  /* 0x0000000f0c0f7292 */ /* 0x000fe4000f8ec03f */
[----:B-1----:R-:W-:Y:S02]  /*2b00*/  USEL UR7, UR40, UR21, !UP2 ;  /* 0x0000001528077287 */ /* 0x002fe4000d000000 */
[----:B------:R-:W-:Y:S01]  /*2b10*/  ISETP.NE.U32.AND P0, PT, RZ, UR13, PT ;  /* 0x0000000dff007c0c */ /* 0x000fe2000bf05070 */
[----:B------:R-:W-:-:S12]  /*2b20*/  USHF.R.U64 UR17, UR14, UR24, UR17 ;  /* 0x000000180e117299 */ /* 0x000fd80008001211 */
[----:B------:R-:W-:Y:S05]  /*2b30*/  @!P0 BRA `(.L_x_92) ;  /* 0x0000000000148947 */ /* 0x000fea0003800000 */
[----:B------:R-:W-:-:S07]  /*2b40*/  MOV R11, 0x2b60 ;  /* 0x00002b60000b7802 */ /* 0x000fce0000000f00 */
[----:B-----5:R-:W-:Y:S05]  /*2b50*/  CALL.REL.NOINC `($__internal_0_$__cuda_sm20_div_u64) ;  /* 0x000000e000947944 */ /* 0x020fea0003c00000 */
[----:B------:R-:W-:-:S04]  /*2b60*/  UIADD3 UR13, -UR12, URZ, URZ ;  /* 0x0000003f0c0d7290 */ /* 0x000fc8000fffe13f */
[----:B------:R-:W-:Y:S01]  /*2b70*/  UIMAD UR17, UR16, UR13, UR17 ;  /* 0x0000000d101172a4 */ /* 0x000fe2000f8e0211 */
[----:B------:R-:W-:Y:S11]  /*2b80*/  BRA `(.L_x_93) ;  /* 0x0000000000587947 */ /* 0x000ff60003800000 */
.L_x_92:
[----:B------:R-:W1:Y:S01]  /*2b90*/  I2F.U32.RP R0, UR16 ;  /* 0x0000001000007d06 */ /* 0x000e620008209000 */
[----:B------:R-:W-:Y:S01]  /*2ba0*/  UMOV UR12, URZ ;  /* 0x0000003f000c7c82 */ /* 0x000fe20008000000 */
[----:B------:R-:W-:-:S06]  /*2bb0*/  UISETP.NE.U32.AND UP4, UPT, UR16, URZ, UPT ;  /* 0x0000003f1000728c */ /* 0x000fcc000bf85070 */
[----:B-1----:R-:W1:Y:S02]  /*2bc0*/  MUFU.RCP R0, R0 ;  /* 0x0000000000007308 */ /* 0x002e640000001000 */
[----:B-1----:R-:W-:-:S06]  /*2bd0*/  VIADD R2, R0, 0xffffffe ;  /* 0x0ffffffe00027836 */ /* 0x002fcc0000000000 */
[----:B------:R-:W1:Y:S02]  /*2be0*/  F2I.FTZ.U32.TRUNC.NTZ R2, R2 ;  /* 0x0000000200027305 */ /* 0x000e64000021f000 */
[----:B-1----:R-:W-:-:S13]  /*2bf0*/  R2UR UR13, R2 ;  /* 0x00000000020d72ca */ /* 0x002fda00000e0000 */
[----:B------:R-:W-:-:S04]  /*2c00*/  UIADD3 UR18, URZ, -UR13, URZ ;  /* 0x8000000d3f127290 */ /* 0x000fc8000fffe03f */
[----:B------:R-:W-:-:S04]  /*2c10*/  UIMAD UR18, UR18, UR16, URZ ;  /* 0x00000010121272a4 */ /* 0x000fc8000f8e023f */
[----:B------:R-:W-:-:S04]  /*2c20*/  UIMAD.WIDE.U32 UR12, UR13, UR18, UR12 ;  /* 0x000000120d0c72a5 */ /* 0x000fc8000f8e000c */
[----:B------:R-:W-:-:S04]  /*2c30*/  UIMAD.WIDE.U32 UR12, UR13, UR17, URZ ;  /* 0x000000110d0c72a5 */ /* 0x000fc8000f8e003f */
[----:B------:R-:W-:-:S04]  /*2c40*/  UIADD3 UR12, -UR13, URZ, URZ ;  /* 0x0000003f0d0c7290 */ /* 0x000fc8000fffe13f */
[----:B------:R-:W-:-:S04]  /*2c50*/  UIMAD UR12, UR16, UR12, UR17 ;  /* 0x0000000c100c72a4 */ /* 0x000fc8000f8e0211 */
[----:B------:R-:W-:-:S11]  /*2c60*/  UISETP.GE.U32.AND UP1, UPT, UR12, UR16, UPT ;  /* 0x000000100c00728c */ /* 0x000fd6000bf26070 */
[----:B------:R-:W-:Y:S02]  /*2c70*/  @UP1 UIADD3 UR12, UR12, -UR16, URZ ;  /* 0x800000100c0c1290 */ /* 0x000fe4000fffe03f */
[----:B------:R-:W-:Y:S02]  /*2c80*/  @UP1 UIADD3 UR13, UR13, 0x1, URZ ;  /* 0x000000010d0d1890 */ /* 0x000fe4000fffe03f */
[----:B------:R-:W-:-:S11]  /*2c90*/  UISETP.GE.U32.AND UP3, UPT, UR12, UR16, UPT ;  /* 0x000000100c00728c */ /* 0x000fd6000bf66070 */
[----:B------:R-:W-:Y:S02]  /*2ca0*/  @UP3 UIADD3 UR13, UR13, 0x1, URZ ;  /* 0x000000010d0d3890 */ /* 0x000fe4000fffe03f */
[----:B------:R-:W-:-:S04]  /*2cb0*/  @!UP4 ULOP3.LUT UR13, URZ, UR16, URZ, 0x33, !UPT ;  /* 0x000000103f0dc292 */ /* 0x000fc8000f8e333f */
[----:B------:R-:W-:-:S04]  /*2cc0*/  UIADD3 UR12, -UR13, URZ, URZ ;  /* 0x0000003f0d0c7290 */ /* 0x000fc8000fffe13f */
[----:B------:R-:W-:-:S03]  /*2cd0*/  UIMAD UR17, UR16, UR12, UR17 ;  /* 0x0000000c101172a4 */ /* 0x000fc6000f8e0211 */
[----:B------:R-:W-:-:S09]  /*2ce0*/  UMOV UR12, UR13 ;  /* 0x0000000d000c7c82 */ /* 0x000fd20008000000 */
.L_x_93:
[----:B------:R-:W-:Y:S01]  /*2cf0*/  ULDC UR18, c[0x0][0xb84] ;  /* 0x0002e10000127ab9 */ /* 0x000fe20000000800 */
[----:B------:R-:W-:Y:S01]  /*2d00*/  UMOV UR13, 0xffffffff ;  /* 0xffffffff000d7882 */ /* 0x000fe20000000000 */
[----:B------:R-:W-:Y:S01]  /*2d10*/  UMOV UR19, 0x1 ;  /* 0x0000000100137882 */ /* 0x000fe20000000000 */
[----:B------:R-:W-:Y:S01]  /*2d20*/  USHF.L.U32 UR13, UR13, UR18, URZ ;  /* 0x000000120d0d7299 */ /* 0x000fe2000800063f */
[----:B------:R-:W-:Y:S02]  /*2d30*/  PLOP3.LUT P0, PT, PT, PT, UP2, 0x80, 0x0 ;  /* 0x000000000000781c */ /* 0x000fe40003f0f028 */
[----:B------:R-:W-:Y:S01]  /*2d40*/  PLOP3.LUT P2, PT, PT, PT, UP2, 0x80, 0x0 ;  /* 0x000000000000781c */ /* 0x000fe20003f4f028 */
[----:B------:R-:W-:Y:S01]  /*2d50*/  ULOP3.LUT UR16, URZ, UR13, URZ, 0x33, !UPT ;  /* 0x0000000d3f107292 */ /* 0x000fe2000f8e333f */
[----:B------:R-:W-:Y:S01]  /*2d60*/  PLOP3.LUT P3, PT, PT, PT, UP2, 0x80, 0x0 ;  /* 0x000000000000781c */ /* 0x000fe20003f6f028 */
[----:B------:R-:W-:Y:S01]  /*2d70*/  USHF.L.U32 UR13, UR19, UR18, URZ ;  /* 0x00000012130d7299 */ /* 0x000fe2000800063f */
[----:B------:R-:W-:Y:S01]  /*2d80*/  PLOP3.LUT P5, PT, PT, PT, UP2, 0x80, 0x0 ;  /* 0x000000000000781c */ /* 0x000fe20003faf028 */
[----:B------:R-:W-:Y:S01]  /*2d90*/  ULOP3.LUT UR16, UR14, UR16, URZ, 0xc0, !UPT ;  /* 0x000000100e107292 */ /* 0x000fe2000f8ec03f */
[----:B------:R-:W-:Y:S01]  /*2da0*/  PLOP3.LUT P4, PT, PT, PT, UP2, 0x80, 0x0 ;  /* 0x000000000000781c */ /* 0x000fe20003f8f028 */
[----:B------:R-:W-:Y:S01]  /*2db0*/  ULDC UR18, c[0x0][0xb28] ;  /* 0x0002ca0000127ab9 */ /* 0x000fe20000000800 */
[----:B------:R-:W-:Y:S01]  /*2dc0*/  ULDC UR14, c[0x0][0xb38] ;  /* 0x0002ce00000e7ab9 */ /* 0x000fe20000000800 */
[----:B------:R-:W-:-:S02]  /*2dd0*/  UIMAD UR12, UR13, UR12, UR16 ;  /* 0x0000000c0d0c72a4 */ /* 0x000fc4000f8e0210 */
[----:B------:R-:W-:Y:S02]  /*2de0*/  UIMAD UR15, UR17, UR18, UR15 ;  /* 0x00000012110f72a4 */ /* 0x000fe4000f8e020f */
[----:B------:R-:W-:Y:S01]  /*2df0*/  UIMAD UR7, UR12, UR14, UR7 ;  /* 0x0000000e0c0772a4 */ /* 0x000fe2000f8e0207 */
[----:B------:R-:W-:-:S03]  /*2e00*/  @P2 IMAD.U32 R18, RZ, RZ, UR6 ;  /* 0x00000006ff122e24 */ /* 0x000fc6000f8e00ff */
[----:B------:R-:W-:Y:S02]  /*2e10*/  @P0 IMAD.U32 R16, RZ, RZ, UR15 ;  /* 0x0000000fff100e24 */ /* 0x000fe4000f8e00ff */
[----:B------:R-:W-:Y:S01]  /*2e20*/  IMAD.U32 R17, RZ, RZ, UR7 ;  /* 0x00000007ff117e24 */ /* 0x000fe2000f8e00ff */
[----:B------:R-:W-:Y:S01]  /*2e30*/  UMOV UR7, 0x1 ;  /* 0x0000000100077882 */ /* 0x000fe20000000000 */
[----:B------:R-:W-:Y:S02]  /*2e40*/  @!P5 IMAD.U32 R18, RZ, RZ, UR6 ;  /* 0x00000006ff12de24 */ /* 0x000fe4000f8e00ff */
[----:B------:R-:W-:Y:S02]  /*2e50*/  @!P3 IMAD.MOV.U32 R16, RZ, RZ, R17 ;  /* 0x000000ffff10b224 */ /* 0x000fe400078e0011 */
[----:B------:R-:W-:-:S07]  /*2e60*/  @!P4 IMAD.U32 R17, RZ, RZ, UR15 ;  /* 0x0000000fff11ce24 */ /* 0x000fce000f8e00ff */
.L_x_80:
[----:B------:R-:W-:-:S13]  /*2e70*/  ISETP.NE.AND P0, PT, RZ, UR7, PT ;  /* 0x00000007ff007c0c */ /* 0x000fda000bf05270 */
[----:B------:R-:W-:Y:S05]  /*2e80*/  @!P0 EXIT ;  /* 0x000000000000894d */ /* 0x000fea0003800000 */
[----:B------:R-:W1:Y:S02]  /*2e90*/  LDC.64 R6, c[0x0][0x290] ;  /* 0x0000a400ff067b82 */ /* 0x000e640000000a00 */
[----:B-1----:R-:W-:-:S05]  /*2ea0*/  IMAD.WIDE R6, R18, 0xc, R6 ;  /* 0x0000000c12067825 */ /* 0x002fca00078e0206 */
[----:B------:R1:W5:Y:S04]  /*2eb0*/  LDG.E R2, desc[UR56][R6.64] ;  /* 0x0000003806027981 */ /* 0x000368000c1e1900 */
[----:B------:R1:W5:Y:S04]  /*2ec0*/  LDG.E R0, desc[UR56][R6.64+0x4] ;  /* 0x0000043806007981 */ /* 0x000368000c1e1900 */
[----:B------:R1:W5:Y:S01]  /*2ed0*/  LDG.E R19, desc[UR56][R6.64+0x8] ;  /* 0x0000083806137981 */ /* 0x000362000c1e1900 */
[----:B------:R-:W-:Y:S01]  /*2ee0*/  R2UR UR45, R18 ;  /* 0x00000000122d72ca */ /* 0x000fe200000e0000 */
[----:B------:R-:W2:Y:S01]  /*2ef0*/  S2UR UR44, SR_CgaCtaId ;  /* 0x00000000002c79c3 */ /* 0x000ea20000008800 */
[----:B------:R-:W-:-:S11]  /*2f00*/  ISETP.NE.AND P0, PT, RZ, UR26, PT ;  /* 0x0000001aff007c0c */ /* 0x000fd6000bf05270 */
[----:B------:R-:W-:Y:S02]  /*2f10*/  USHF.R.S32.HI UR45, URZ, 0x1f, UR45 ;  /* 0x0000001f3f2d7899 */ /* 0x000fe4000801142d */
[----:B-1----:R-:W-:Y:S10]  /*2f20*/  @!P0 BRA `(.L_x_94) ;  /* 0x0000005400148947 */ /* 0x002ff40003800000 */
[----:B------:R-:W-:-:S04]  /*2f30*/  UIADD3 UR4, UR26, -0x1, URZ ;  /* 0xffffffff1a047890 */ /* 0x000fc8000fffe03f */
[----:B------:R-:W-:-:S06]  /*2f40*/  UISETP.GT.U32.AND UP0, UPT, UR4, 0x1, UPT ;  /* 0x000000010400788c */ /* 0x000fcc000bf04070 */
[----:B------:R-:W-:-:S13]  /*2f50*/  PLOP3.LUT P0, PT, PT, PT, UP0, 0x80, 0x0 ;  /* 0x000000000000781c */ /* 0x000fda0003f0f008 */
[----:B--2---:R-:W-:Y:S05]  /*2f60*/  @P0 EXIT ;  /* 0x000000000000094d */ /* 0x004fea0003800000 */
[----:B------:R-:W-:-:S05]  /*2f70*/  ULDC UR4, c[0x0][0xc] ;  /* 0x0000030000047ab9 */ /* 0x000fca0000000800 */
.L_x_95:
[----:B------:R-:W-:-:S08]  /*2f80*/  NOP ;  /* 0x0000000000007918 */ /* 0x000fd00000000000 */
[----:B------:R-:W1:Y:S02]  /*2f90*/  USETMAXREG.TRY_ALLOC.CTAPOOL UP0, 0xe8 ;  /* 0x000000e8000079c8 */ /* 0x000e640008000600 */
[----:B-1----:R-:W-:-:S13]  /*2fa0*/  PLOP3.LUT P0, PT, PT, PT, UP0, 0x80, 0x0 ;  /* 0x000000000000781c */ /* 0x002fda0003f0f008 */
[----:B------:R-:W-:Y:S05]  /*2fb0*/  @!P0 BRA `(.L_x_95) ;  /* 0xfffffffc00f08947 */ /* 0x000fea000383ffff */
[----:B------:R-:W1:Y:S01]  /*2fc0*/  SHFL.IDX PT, R3, R3, RZ, 0x1f ;  /* 0x00001fff03037589 */ /* 0x000e6200000e0000 */
[----:B------:R-:W2:Y:S01]  /*2fd0*/  S2UR UR5, SR_CTAID.Y ;  /* 0x00000000000579c3 */ /* 0x000ea20000002600 */
[----:B------:R-:W-:Y:S01]  /*2fe0*/  UMOV UR60, URZ ;  /* 0x0000003f003c7c82 */ /* 0x000fe20008000000 */
[----:B------:R-:W-:Y:S01]  /*2ff0*/  UMOV UR61, URZ ;  /* 0x0000003f003d7c82 */ /* 0x000fe20008000000 */
[----:B-1----:R-:W-:Y:S01]  /*3000*/  LOP3.LUT P0, RZ, R3, 0x3, RZ, 0xc0, !PT ;  /* 0x0000000303ff7812 */ /* 0x002fe2000780c0ff */
[----:B--2---:R-:W-:-:S12]  /*3010*/  UIMAD UR4, UR5, UR4, UR40 ;  /* 0x00000004050472a4 */ /* 0x004fd8000f8e0228 */
[----:B------:R-:W-:Y:S05]  /*3020*/  @P0 BRA `(.L_x_96) ;  /* 0x0000000000a40947 */ /* 0x000fea0003800000 */
[----:B------:R-:W-:Y:S01]  /*3030*/  ELECT P0, URZ, PT ;  /* 0x00000000003f782f */ /* 0x000fe20003800000 */
[----:B------:R-:W-:-:S12]  /*3040*/  BSSY B0, `(.L_x_97) ;  /* 0x0000020000007945 */ /* 0x000fd80003800000 */
[----:B------:R-:W-:Y:S05]  /*3050*/  @!P0 BRA `(.L_x_98) ;  /* 0x0000000000788947 */ /* 0x000fea0003800000 */
[----:B------:R-:W1:Y:S01]  /*3060*/  S2UR UR6, SR_CgaCtaId ;  /* 0x00000000000679c3 */ /* 0x000e620000008800 */
[----:B------:R-:W-:Y:S01]  /*3070*/  UISETP.NE.AND UP0, UPT, UR26, 0x1, UPT ;  /* 0x000000011a00788c */ /* 0x000fe2000bf05270 */
[----:B------:R-:W-:-:S06]  /*3080*/  UMOV UR5, 0x400 ;  /* 0x0000040000057882 */ /* 0x000fcc0000000000 */
[----:B------:R-:W2:Y:S08]  /*3090*/  LDC.64 R4, c[0x0][0x980] ;  /* 0x00026000ff047b82 */ /* 0x000eb00000000a00 */
[----:B------:R-:W2:Y:S08]  /*30a0*/  LDC.64 R6, c[0x0][0x988] ;  /* 0x00026200ff067b82 */ /* 0x000eb00000000a00 */
[----:B-----5:R-:W3:Y:S01]  /*30b0*/  LDC.64 R8, c[0x0][0x990] ;  /* 0x00026400ff087b82 */ /* 0x020ee20000000a00 */
[----:B-1----:R-:W-:-:S04]  /*30c0*/  ULEA UR5, UR6, UR5, 0x18 ;  /* 0x0000000506057291 */ /* 0x002fc8000f8ec03f */
[----:B------:R-:W-:Y:S02]  /*30d0*/  UIADD3 UR6, UR5, 0x80, URZ ;  /* 0x0000008005067890 */ /* 0x000fe4000fffe03f */
[----:B------:R-:W-:Y:S01]  /*30e0*/  @!UP0 UIADD3 UR6, UR5, URZ, URZ ;  /* 0x0000003f05068290 */ /* 0x000fe2000fffe03f */
[----:B------:R-:W3:Y:S08]  /*30f0*/  LDC.64 R10, c[0x0][0x998] ;  /* 0x00026600ff0a7b82 */ /* 0x000ef00000000a00 */
[----:B------:R-:W1:Y:S01]  /*3100*/  LDC.64 R12, c[0x0][0x9a0] ;  /* 0x00026800ff0c7b82 */ /* 0x000e620000000a00 */
[----:B--2---:R2:W-:Y:S07]  /*3110*/  STS.128 [UR6+0x31a00], R4 ;  /* 0x031a0004ff007988 */ /* 0x0045ee0008000c06 */
[----:B------:R-:W1:Y:S08]  /*3120*/  LDC.64 R14, c[0x0][0x9a8] ;  /* 0x00026a00ff0e7b82 */ /* 0x000e700000000a00 */
[----:B------:R-:W4:Y:S01]  /*3130*/  LDC.64 R20, c[0x0][0x9b0] ;  /* 0x00026c00ff147b82 */ /* 0x000f220000000a00 */
[----:B---3--:R2:W-:Y:S07]  /*3140*/  STS.128 [UR6+0x31a10], R8 ;  /* 0x031a1008ff007988 */ /* 0x0085ee0008000c06 */
[----:B------:R-:W4:Y:S08]  /*3150*/  LDC.64 R22, c[0x0][0x9b8] ;  /* 0x00026e00ff167b82 */ /* 0x000f300000000a00 */
[----:B------:R-:W3:Y:S01]  /*3160*/  LDC.64 R24, c[0x0][0x9c0] ;  /* 0x00027000ff187b82 */ /* 0x000ee20000000a00 */
[----:B-1----:R2:W-:Y:S07]  /*3170*/  STS.128 [UR6+0x31a20], R12 ;  /* 0x031a200cff007988 */ /* 0x0025ee0008000c06 */
[----:B------:R-:W3:Y:S08]  /*3180*/  LDC.64 R26, c[0x0][0x9c8] ;  /* 0x00027200ff1a7b82 */ /* 0x000ef00000000a00 */
[----:B------:R-:W1:Y:S01]  /*3190*/  LDC.64 R28, c[0x0][0x9d0] ;  /* 0x00027400ff1c7b82 */ /* 0x000e620000000a00 */
[----:B----4-:R2:W-:Y:S07]  /*31a0*/  STS.128 [UR6+0x31a30], R20 ;  /* 0x031a3014ff007988 */ /* 0x0105ee0008000c06 */
[----:B------:R-:W1:Y:S08]  /*31b0*/  LDC.64 R30, c[0x0][0x9d8] ;  /* 0x00027600ff1e7b82 */ /* 0x000e700000000a00 */
[----:B------:R-:W4:Y:S01]  /*31c0*/  LDC.64 R32, c[0x0][0x9e0] ;  /* 0x00027800ff207b82 */ /* 0x000f220000000a00 */
[----:B---3--:R2:W-:Y:S07]  /*31d0*/  STS.128 [UR6+0x31a40], R24 ;  /* 0x031a4018ff007988 */ /* 0x0085ee0008000c06 */
[----:B------:R-:W4:Y:S08]  /*31e0*/  LDC.64 R34, c[0x0][0x9e8] ;  /* 0x00027a00ff227b82 */ /* 0x000f300000000a00 */
[----:B------:R-:W3:Y:S01]  /*31f0*/  LDC.64 R36, c[0x0][0x9f0] ;  /* 0x00027c00ff247b82 */ /* 0x000ee20000000a00 */
[----:B-1----:R2:W-:Y:S07]  /*3200*/  STS.128 [UR6+0x31a50], R28 ;  /* 0x031a501cff007988 */ /* 0x0025ee0008000c06 */
[----:B------:R-:W3:Y:S01]  /*3210*/  LDC.64 R38, c[0x0][0x9f8] ;  /* 0x00027e00ff267b82 */ /* 0x000ee20000000a00 */
[----:B----4-:R2:W-:Y:S04]  /*3220*/  STS.128 [UR6+0x31a60], R32 ;  /* 0x031a6020ff007988 */ /* 0x0105e80008000c06 */
[----:B---3--:R2:W-:Y:S02]  /*3230*/  STS.128 [UR6+0x31a70], R36 ;  /* 0x031a7024ff007988 */ /* 0x0085e40008000c06 */
.L_x_98:
[----:B------:R-:W-:Y:S05]  /*3240*/  BSYNC B0 ;  /* 0x0000000000007941 */ /* 0x000fea0003800000 */
.L_x_97:
[----:B------:R-:W-:Y:S01]  /*3250*/  UISETP.NE.AND UP0, UPT, UR26, 0x1, UPT ;  /* 0x000000011a00788c */ /* 0x000fe2000bf05270 */
[----:B------:R-:W-:Y:S01]  /*3260*/  NOP ;  /* 0x0000000000007918 */ /* 0x000fe20000000000 */
[----:B------:R-:W-:Y:S01]  /*3270*/  ULDC UR5, c[0x0][0xb04] ;  /* 0x0002c10000057ab9 */ /* 0x000fe20000000800 */
[----:B------:R-:W-:Y:S01]  /*3280*/  ULDC.64 UR60, c[0x0][0xa80] ;  /* 0x0002a000003c7ab9 */ /* 0x000fe20000000a00 */
[----:B------:R-:W-:-:S04]  /*3290*/  USEL UR5, UR5, URZ, UP0 ;  /* 0x0000003f05057287 */ /* 0x000fc80008000000 */
[----:B------:R-:W-:-:S04]  /*32a0*/  UIADD3 UR5, UR4, UR5, URZ ;  /* 0x0000000504057290 */ /* 0x000fc8000fffe03f */
[----:B------:R-:W-:-:S12]  /*32b0*/  UIMAD.WIDE UR60, UR5, 0x80, UR60 ;  /* 0x00000080053c78a5 */ /* 0x000fd8000f8e023c */
.L_x_96:
[----:B------:R-:W-:-:S13]  /*32c0*/  ISETP.NE.AND P0, PT, RZ, UR52, PT ;  /* 0x00000034ff007c0c */ /* 0x000fda000bf05270 */
[----:B------:R-:W-:Y:S05]  /*32d0*/  @P0 BRA `(.L_x_99) ;  /* 0x0000000400200947 */ /* 0x000fea0003800000 */
[----:B------:R-:W-:Y:S01]  /*32e0*/  ELECT P0, URZ, PT ;  /* 0x00000000003f782f */ /* 0x000fe20003800000 */
[----:B------:R-:W-:-:S12]  /*32f0*/  BSSY B0, `(.L_x_100) ;  /* 0x0000031000007945 */ /* 0x000fd80003800000 */
[----:B------:R-:W-:Y:S05]  /*3300*/  @!P0 BRA `(.L_x_101) ;  /* 0x0000000000bc8947 */ /* 0x000fea0003800000 */
[----:B------:R-:W-:Y:S01]  /*3310*/  IMAD.U32 R3, RZ, RZ, UR45 ;  /* 0x0000002dff037e24 */ /* 0x000fe2000f8e00ff */
[----:B------:R-:W-:Y:S01]  /*3320*/  ULDC.64 UR4, c[0x0][0xaa0] ;  /* 0x0002a80000047ab9 */ /* 0x000fe20000000a00 */
[----:B--2---:R-:W-:-:S03]  /*3330*/  IMAD.SHL.U32 R4, R18, 0x8, RZ ;  /* 0x0000000812047824 */ /* 0x004fc600078e00ff */
[----:B------:R-:W-:Y:S02]  /*3340*/  SHF.L.U64.HI R3, R18, 0x3, R3 ;  /* 0x0000000312037819 */ /* 0x000fe40000010203 */
[----:B------:R-:W-:-:S04]  /*3350*/  IADD3 R6, P0, R4, UR4, RZ ;  /* 0x0000000404067c10 */ /* 0x000fc8000ff1e0ff */
[----:B------:R-:W-:Y:S01]  /*3360*/  IADD3.X R7, R3, UR5, RZ, P0, !PT ;  /* 0x0000000503077c10 */ /* 0x000fe200087fe4ff */
[----:B------:R-:W-:-:S05]  /*3370*/  ULDC.64 UR4, c[0x0][0xa98] ;  /* 0x0002a60000047ab9 */ /* 0x000fca0000000a00 */
[----:B------:R-:W2:Y:S01]  /*3380*/  LDG.E.64 R6, desc[UR56][R6.64] ;  /* 0x0000003806067981 */ /* 0x000ea2000c1e1b00 */
[----:B------:R-:W-:-:S04]  /*3390*/  IADD3 R4, P0, R4, UR4, RZ ;  /* 0x0000000404047c10 */ /* 0x000fc8000ff1e0ff */
[----:B------:R-:W-:-:S06]  /*33a0*/  IADD3.X R5, R3, UR5, RZ, P0, !PT ;  /* 0x0000000503057c10 */ /* 0x000fcc00087fe4ff */
[----:B------:R-:W3:Y:S01]  /*33b0*/  LDG.E.64 R4, desc[UR56][R4.64] ;  /* 0x0000003804047981 */ /* 0x000ee2000c1e1b00 */
[----:B------:R-:W1:Y:S01]  /*33c0*/  S2UR UR5, SR_CgaCtaId ;  /* 0x00000000000579c3 */ /* 0x000e620000008800 */
[----:B------:R-:W-:Y:S01]  /*33d0*/  UISETP.NE.AND UP0, UPT, UR26, 0x1, UPT ;  /* 0x000000011a00788c */ /* 0x000fe2000bf05270 */
[----:B-----5:R-:W-:Y:S01]  /*33e0*/  VIADD R9, R0, 0xffffffff ;  /* 0xffffffff00097836 */ /* 0x020fe20000000000 */
[----:B------:R-:W-:Y:S01]  /*33f0*/  UMOV UR4, 0x400 ;  /* 0x0000040000047882 */ /* 0x000fe20000000000 */
[----:B------:R-:W-:Y:S01]  /*3400*/  CS2R R10, SRZ ;  /* 0x00000000000a7805 */ /* 0x000fe2000001ff00 */
[----:B-1----:R-:W-:-:S04]  /*3410*/  ULEA UR4, UR5, UR4, 0x18 ;  /* 0x0000000405047291 */ /* 0x002fc8000f8ec03f */
[----:B------:R-:W-:-:S03]  /*3420*/  UIADD3 UR5, UR4, 0x80, URZ ;  /* 0x0000008004057890 */ /* 0x000fc6000fffe03f */
[----:B------:R-:W-:-:S04]  /*3430*/  @!UP0 UIADD3 UR5, UR4, URZ, URZ ;  /* 0x0000003f04058290 */ /* 0x000fc8000fffe03f */
[----:B------:R-:W-:-:S05]  /*3440*/  UIADD3 UR4, UR5, 0x31a00, URZ ;  /* 0x00031a0005047890 */ /* 0x000fca000fffe03f */
[----:B------:R-:W1:Y:S01]  /*3450*/  LDS R3, [UR5+0x31a1c] ;  /* 0x031a1c05ff037984 */ /* 0x000e620008000800 */
[----:B------:R-:W-:-:S03]  /*3460*/  IMAD.U32 R14, RZ, RZ, UR4 ;  /* 0x00000004ff0e7e24 */ /* 0x000fc6000f8e00ff */
[----:B------:R-:W-:Y:S02]  /*3470*/  STS [UR5+0x31a30], RZ ;  /* 0x031a30ffff007988 */ /* 0x000fe40008000805 */
[----:B------:R-:W-:-:S05]  /*3480*/  SHF.R.U64 R14, R14, 0x4, RZ ;  /* 0x000000040e0e7819 */ /* 0x000fca00000012ff */
[----:B------:R-:W-:Y:S04]  /*3490*/  STS [UR5+0x31a10], R14 ;  /* 0x031a100eff007988 */ /* 0x000fe80008000805 */
[----:B------:R-:W-:Y:S01]  /*34a0*/  STS [UR5+0x31a14], R14 ;  /* 0x031a140eff007988 */ /* 0x000fe20008000805 */
[C---:B--2---:R-:W-:Y:S01]  /*34b0*/  SHF.L.U64.HI R13, R6.reuse, 0x1, R7 ;  /* 0x00000001060d7819 */ /* 0x044fe20000010207 */
[----:B------:R-:W-:-:S03]  /*34c0*/  IMAD.SHL.U32 R6, R6, 0x2, RZ ;  /* 0x0000000206067824 */ /* 0x000fc600078e00ff */
[----:B------:R-:W-:Y:S02]  /*34d0*/  LOP3.LUT R13, R13, 0x1fffffff, RZ, 0xc0, !PT ;  /* 0x1fffffff0d0d7812 */ /* 0x000fe400078ec0ff */
[----:B------:R-:W-:Y:S02]  /*34e0*/  LOP3.LUT R0, R6, 0xfffffffe, RZ, 0xc0, !PT ;  /* 0xfffffffe06007812 */ /* 0x000fe400078ec0ff */
[--C-:B------:R-:W-:Y:S02]  /*34f0*/  SHF.R.U32.HI R8, RZ, 0x4, R13.reuse ;  /* 0x00000004ff087819 */ /* 0x100fe4000001160d */
[----:B------:R-:W-:Y:S01]  /*3500*/  SHF.R.U64 R0, R0, 0x4, R13 ;  /* 0x0000000400007819 */ /* 0x000fe2000000120d */
[----:B---3--:R-:W-:Y:S01]  /*3510*/  STS.64 [UR5+0x31a00], R4 ;  /* 0x031a0004ff007988 */ /* 0x008fe20008000a05 */
[----:B-1----:R-:W-:-:S03]  /*3520*/  LOP3.LUT R3, R3, 0xf, R8, 0xb8, !PT ;  /* 0x0000000f03037812 */ /* 0x002fc600078eb808 */
[----:B------:R-:W-:Y:S04]  /*3530*/  STS [UR5+0x31a0c], R0 ;  /* 0x031a0c00ff007988 */ /* 0x000fe80008000805 */
[----:B------:R-:W-:Y:S04]  /*3540*/  STS [UR5+0x31a1c], R3 ;  /* 0x031a1c03ff007988 */ /* 0x000fe80008000805 */
[----:B------:R-:W1:Y:S02]  /*3550*/  LDS R7, [UR5+0x31a1c] ;  /* 0x031a1c05ff077984 */ /* 0x000e640008000800 */
[----:B-1----:R-:W-:-:S05]  /*3560*/  LOP3.LUT R7, R7, 0xf0, RZ, 0xb8, !PT ;  /* 0x000000f007077812 */ /* 0x002fca00078eb8ff */
[----:B------:R-:W-:Y:S04]  /*3570*/  STS [UR5+0x31a1c], R7 ;  /* 0x031a1c07ff007988 */ /* 0x000fe80008000805 */
[----:B------:R-:W1:Y:S02]  /*3580*/  LDS R8, [UR5+0x31a1c] ;  /* 0x031a1c05ff087984 */ /* 0x000e640008000800 */
[----:B-1----:R-:W-:Y:S01]  /*3590*/  LOP3.LUT R15, R8, 0xf00, RZ, 0xb8, !PT ;  /* 0x00000f00080f7812 */ /* 0x002fe200078eb8ff */
[----:B------:R-:W-:-:S04]  /*35a0*/  VIADD R8, R2, 0xffffffff ;  /* 0xffffffff02087836 */ /* 0x000fc80000000000 */
[----:B------:R-:W-:Y:S04]  /*35b0*/  STS.64 [UR5+0x31a18], R14 ;  /* 0x031a180eff007988 */ /* 0x000fe80008000a05 */
[----:B------:R-:W1:Y:S04]  /*35c0*/  LDS R12, [UR5+0x31a1c] ;  /* 0x031a1c05ff0c7984 */ /* 0x000e680008000800 */
[----:B------:R3:W-:Y:S01]  /*35d0*/  STS.128 [UR5+0x31a20], R8 ;  /* 0x031a2008ff007988 */ /* 0x0007e20008000c05 */
[----:B-1----:R-:W-:-:S05]  /*35e0*/  LOP3.LUT R12, R12, 0xf000, RZ, 0xb8, !PT ;  /* 0x0000f0000c0c7812 */ /* 0x002fca00078eb8ff */
[----:B------:R3:W-:Y:S02]  /*35f0*/  STS [UR5+0x31a1c], R12 ;  /* 0x031a1c0cff007988 */ /* 0x0007e40008000805 */
.L_x_101:
[----:B------:R-:W-:Y:S05]  /*3600*/  BSYNC B0 ;  /* 0x0000000000007941 */ /* 0x000fea0003800000 */
.L_x_100:
[----:B------:R-:W-:Y:S01]  /*3610*/  ELECT P0, URZ, PT ;  /* 0x00000000003f782f */ /* 0x000fe20003800000 */
[----:B------:R-:W-:Y:S01]  /*3620*/  NOP ;  /* 0x0000000000007918 */ /* 0x000fe20000000000 */
[----:B------:R-:W-:Y:S11]  /*3630*/  BSSY B0, `(.L_x_102) ;  /* 0x0000004000007945 */ /* 0x000ff60003800000 */
[----:B------:R-:W-:Y:S05]  /*3640*/  @!P0 BRA `(.L_x_103) ;  /* 0x0000000000088947 */ /* 0x000fea0003800000 */
[----:B------:R0:W-:Y:S01]  /*3650*/  UTMACMDFLUSH ;  /* 0x00000000000079b7 */ /* 0x0001e20000000000 */
[----:B------:R-:W-:-:S04]  /*3660*/  DEPBAR.LE SB0, 0x0 ;  /* 0x000080000000791a */ /* 0x000fc80000000000 */
.L_x_103:
[----:B------:R-:W-:Y:S05]  /*3670*/  BSYNC B0 ;  /* 0x0000000000007941 */ /* 0x000fea0003800000 */
.L_x_102:
[----:B------:R-:W1:Y:S01]  /*3680*/  S2UR UR5, SR_CgaCtaId ;  /* 0x00000000000579c3 */ /* 0x000e620000008800 */
[----:B-----5:R-:W4:Y:S01]  /*3690*/  S2R R0, SR_LANEID ;  /* 0x0000000000007919 */ /* 0x020f220000000000 */
[----:B------:R-:W-:Y:S01]  /*36a0*/  UISETP.NE.AND UP0, UPT, UR26, 0x1, UPT ;  /* 0x000000011a00788c */ /* 0x000fe2000bf05270 */
[----:B------:R-:W-:Y:S02]  /*36b0*/  UMOV UR4, 0x400 ;  /* 0x0000040000047882 */ /* 0x000fe40000000000 */
[----:B-1----:R-:W-:-:S04]  /*36c0*/  ULEA UR4, UR5, UR4, 0x18 ;  /* 0x0000000405047291 */ /* 0x002fc8000f8ec03f */
[----:B------:R-:W-:-:S04]  /*36d0*/  UIADD3 UR5, UR4, 0x80, URZ ;  /* 0x0000008004057890 */ /* 0x000fc8000fffe03f */
[----:B------:R-:W-:Y:S01]  /*36e0*/  @!UP0 UIADD3 UR5, UR4, URZ, URZ ;  /* 0x0000003f04058290 */ /* 0x000fe2000fffe03f */
[----:B----4-:R-:W-:-:S05]  /*36f0*/  IMAD.SHL.U32 R0, R0, 0x4, RZ ;  /* 0x0000000400007824 */ /* 0x010fca00078e00ff */
[----:B------:R-:W-:Y:S01]  /*3700*/  IMAD.U32 R3, RZ, RZ, UR5 ;  /* 0x00000005ff037e24 */ /* 0x000fe2000f8e00ff */
[----:B------:R-:W-:-:S04]  /*3710*/  IADD3 R2, P0, R0, UR60, RZ ;  /* 0x0000003c00027c10 */ /* 0x000fc8000ff1e0ff */
[----:B--2---:R-:W-:Y:S01]  /*3720*/  IADD3 R4, R0, 0x31a00, R3 ;  /* 0x00031a0000047810 */ /* 0x004fe20007ffe003 */
[----:B------:R-:W-:-:S04]  /*3730*/  IMAD.X R3, RZ, RZ, UR61, P0 ;  /* 0x0000003dff037e24 */ /* 0x000fc800080e06ff */
[----:B------:R-:W1:Y:S04]  /*3740*/  LDS R5, [R4] ;  /* 0x0000000004057984 */ /* 0x000e680000000800 */
[----:B-1----:R1:W5:Y:S02]  /*3750*/  ATOMG.E.EXCH.STRONG.GPU PT, RZ, [R2], R5 ;  /* 0x0000000502ff73a8 */ /* 0x00236400041ee100 */
.L_x_99:
[----:B-1----:R-:W1:Y:S01]  /*3760*/  S2R R3, SR_TID.X ;  /* 0x0000000000037919 */ /* 0x002e620000002100 */
[----:B------:R-:W4:Y:S01]  /*3770*/  S2UR UR46, SR_CgaCtaId ;  /* 0x00000000002e79c3 */ /* 0x000f220000008800 */
[----:B------:R-:W-:Y:S01]  /*3780*/  UISETP.NE.AND UP0, UPT, UR26, 0x1, UPT ;  /* 0x000000011a00788c */ /* 0x000fe2000bf05270 */
[----:B--2---:R-:W-:Y:S01]  /*3790*/  IMAD.MOV.U32 R35, RZ, RZ, 0x20 ;  /* 0x00000020ff237424 */ /* 0x004fe200078e00ff */
[----:B------:R-:W-:Y:S01]  /*37a0*/  UMOV UR47, 0x400 ;  /* 0x00000400002f7882 */ /* 0x000fe20000000000 */
[----:B-----5:R-:W-:Y:S01]  /*37b0*/  IMAD.MOV.U32 R19, RZ, RZ, 0x1 ;  /* 0x00000001ff137424 */ /* 0x020fe200078e00ff */
[----:B------:R-:W-:Y:S01]  /*37c0*/  ULOP3.LUT UR51, UR42, 0x1, URZ, 0xfc, !UPT ;  /* 0x000000012a337892 */ /* 0x000fe2000f8efc3f */
[----:B------:R-:W-:Y:S01]  /*37d0*/  IMAD.MOV.U32 R54, RZ, RZ, 0x1 ;  /* 0x00000001ff367424 */ /* 0x000fe200078e00ff */
[----:B------:R-:W-:Y:S01]  /*37e0*/  ULOP3.LUT UR50, UR43, 0x1, URZ, 0xfc, !UPT ;  /* 0x000000012b327892 */ /* 0x000fe2000f8efc3f */
[----:B------:R-:W-:Y:S01]  /*37f0*/  IMAD.MOV.U32 R55, RZ, RZ, RZ ;  /* 0x000000ffff377224 */ /* 0x000fe200078e00ff */
[----:B------:R-:W-:Y:S01]  /*3800*/  ULOP3.LUT UR49, UR41, 0x1, URZ, 0xfc, !UPT ;  /* 0x0000000129317892 */ /* 0x000fe2000f8efc3f */
[----:B------:R-:W-:Y:S01]  /*3810*/  IMAD.MOV.U32 R23, RZ, RZ, RZ ;  /* 0x000000ffff177224 */ /* 0x000fe200078e00ff */
[----:B------:R-:W-:Y:S01]  /*3820*/  UMOV UR36, URZ ;  /* 0x0000003f00247c82 */ /* 0x000fe20008000000 */
[----:B------:R-:W-:Y:S01]  /*3830*/  UMOV UR37, URZ ;  /* 0x0000003f00257c82 */ /* 0x000fe20008000000 */
[----:B------:R-:W-:Y:S01]  /*3840*/  UMOV UR55, URZ ;  /* 0x0000003f00377c82 */ /* 0x000fe20008000000 */
[----:B------:R-:W-:Y:S01]  /*3850*/  UMOV UR38, URZ ;  /* 0x0000003f00267c82 */ /* 0x000fe20008000000 */
[----:B------:R-:W-:Y:S01]  /*3860*/  UMOV UR39, URZ ;  /* 0x0000003f00277c82 */ /* 0x000fe20008000000 */
[----:B----4-:R-:W-:-:S04]  /*3870*/  ULEA UR47, UR46, UR47, 0x18 ;  /* 0x0000002f2e2f7291 */ /* 0x010fc8000f8ec03f */
[----:B------:R-:W-:Y:S02]  /*3880*/  UIADD3 UR48, UR47, 0x80, URZ ;  /* 0x000000802f307890 */ /* 0x000fe4000fffe03f */
[----:B------:R-:W-:Y:S01]  /*3890*/  @!UP0 UIADD3 UR48, UR47, URZ, URZ ;  /* 0x0000003f2f308290 */ /* 0x000fe2000fffe03f */
[----:B-1----:R-:W-:-:S03]  /*38a0*/  SHF.R.S32.HI R0, RZ, 0x1f, R3 ;  /* 0x0000001fff007819 */ /* 0x002fc60000011403 */
[----:B------:R-:W-:Y:S01]  /*38b0*/  UIADD3 UR48, UR48, 0x31a00, URZ ;  /* 0x00031a0030307890 */ /* 0x000fe2000fffe03f */
[----:B------:R-:W-:-:S04]  /*38c0*/  LEA.HI R0, R0, R3, RZ, 0x8 ;  /* 0x0000000300007211 */ /* 0x000fc800078f40ff */
[----:B------:R-:W-:-:S05]  /*38d0*/  LOP3.LUT R0, R0, 0xffffff00, RZ, 0xc0, !PT ;  /* 0xffffff0000007812 */ /* 0x000fca00078ec0ff */
[----:B------:R-:W-:-:S04]  /*38e0*/  IMAD.IADD R0, R3, 0x1, -R0 ;  /* 0x0000000103007824 */ /* 0x000fc800078e0a00 */
[C---:B------:R-:W-:Y:S01]  /*38f0*/  IMAD.SHL.U32 R6, R0.reuse, 0x40, RZ ;  /* 0x0000004000067824 */ /* 0x040fe200078e00ff */
[----:B------:R-:W-:Y:S01]  /*3900*/  SHF.R.S32.HI R3, RZ, 0x1f, R0 ;  /* 0x0000001fff037819 */ /* 0x000fe20000011400 */
[C---:B------:R-:W-:Y:S01]  /*3910*/  VIADD R34, R0.reuse, 0x1f ;  /* 0x0000001f00227836 */ /* 0x040fe20000000000 */
[-C--:B------:R-:W-:Y:S02]  /*3920*/  LEA.HI R2, R0, R0.reuse, RZ, 0x1 ;  /* 0x0000000000027211 */ /* 0x080fe400078f08ff */
[CC--:B------:R-:W-:Y:S02]  /*3930*/  LEA.HI R5, R3.reuse, R0.reuse, RZ, 0x7 ;  /* 0x0000000003057211 */ /* 0x0c0fe400078f38ff */
[----:B------:R-:W-:Y:S02]  /*3940*/  LEA.HI R4, R3, R0, RZ, 0x5 ;  /* 0x0000000003047211 */ /* 0x000fe400078f28ff */
[----:B------:R-:W-:Y:S02]  /*3950*/  LOP3.LUT R7, R5, 0xffffff80, RZ, 0xc0, !PT ;  /* 0xffffff8005077812 */ /* 0x000fe400078ec0ff */
[----:B---3--:R-:W-:-:S02]  /*3960*/  LOP3.LUT R10, R6, 0x40, RZ, 0xc0, !PT ;  /* 0x00000040060a7812 */ /* 0x008fc400078ec0ff */
[----:B------:R-:W-:Y:S01]  /*3970*/  SHF.R.S32.HI R6, RZ, 0x5, R4 ;  /* 0x00000005ff067819 */ /* 0x000fe20000011404 */
[----:B------:R-:W-:Y:S01]  /*3980*/  IMAD.IADD R7, R0, 0x1, -R7 ;  /* 0x0000000100077824 */ /* 0x000fe200078e0a07 */
[CC--:B------:R-:W-:Y:S02]  /*3990*/  LEA.HI R8, R3.reuse, R0.reuse, RZ, 0x3 ;  /* 0x0000000003087211 */ /* 0x0c0fe400078f18ff */
[----:B------:R-:W-:Y:S01]  /*39a0*/  LEA.HI R12, R3, R0, RZ, 0x4 ;  /* 0x00000000030c7211 */ /* 0x000fe200078f20ff */
[----:B------:R-:W-:Y:S01]  /*39b0*/  IMAD.SHL.U32 R9, R6, 0x10, RZ ;  /* 0x0000001006097824 */ /* 0x000fe200078e00ff */
[----:B------:R-:W-:Y:S02]  /*39c0*/  SHF.R.S32.HI R4, RZ, 0x1f, R7 ;  /* 0x0000001fff047819 */ /* 0x000fe40000011407 */
[----:B------:R-:W-:Y:S02]  /*39d0*/  SHF.R.S32.HI R2, RZ, 0x1, R2 ;  /* 0x00000001ff027819 */ /* 0x000fe40000011402 */
[----:B------:R-:W-:-:S02]  /*39e0*/  LEA.HI R3, R4, R7, RZ, 0x2 ;  /* 0x0000000704037211 */ /* 0x000fc400078f10ff */
[----:B------:R-:W-:Y:S01]  /*39f0*/  LOP3.LUT R13, R10, 0x30, R9, 0xf8, !PT ;  /* 0x000000300a0d7812 */ /* 0x000fe200078ef809 */
[----:B------:R-:W-:Y:S01]  /*3a00*/  IMAD.SHL.U32 R2, R2, 0x80, RZ ;  /* 0x0000008002027824 */ /* 0x000fe200078e00ff */
[--C-:B------:R-:W-:Y:S02]  /*3a10*/  SHF.R.S32.HI R6, RZ, 0x2, R3.reuse ;  /* 0x00000002ff067819 */ /* 0x100fe40000011403 */
[----:B------:R-:W-:Y:S02]  /*3a20*/  SHF.R.S32.HI R9, RZ, 0x1f, R3 ;  /* 0x0000001fff097819 */ /* 0x000fe40000011403 */
[----:B------:R-:W-:Y:S02]  /*3a30*/  LOP3.LUT R11, R2, 0x180, RZ, 0xc0, !PT ;  /* 0x00000180020b7812 */ /* 0x000fe400078ec0ff */
[----:B------:R-:W-:Y:S02]  /*3a40*/  LEA.HI R9, R9, R6, RZ, 0x3 ;  /* 0x0000000609097211 */ /* 0x000fe400078f18ff */
[----:B------:R-:W-:-:S02]  /*3a50*/  SHF.R.S32.HI R2, RZ, 0x7, R5 ;  /* 0x00000007ff027819 */ /* 0x000fc40000011405 */
[----:B------:R-:W-:Y:S02]  /*3a60*/  LOP3.LUT R9, R9, 0xfffffff8, RZ, 0xc0, !PT ;  /* 0xfffffff809097812 */ /* 0x000fe400078ec0ff */
[----:B------:R-:W-:Y:S02]  /*3a70*/  LOP3.LUT R10, R11, R10, RZ, 0xfc, !PT ;  /* 0x0000000a0b0a7212 */ /* 0x000fe400078efcff */
[----:B------:R-:W-:Y:S01]  /*3a80*/  LEA.HI R4, R4, R7, RZ, 0x5 ;  /* 0x0000000704047211 */ /* 0x000fe200078f28ff */
[----:B------:R-:W-:Y:S01]  /*3a90*/  IMAD.IADD R9, R6, 0x1, -R9 ;  /* 0x0000000106097824 */ /* 0x000fe200078e0a09 */
[----:B------:R-:W-:Y:S02]  /*3aa0*/  LOP3.LUT R6, R3, 0x7ffffffc, RZ, 0xc0, !PT ;  /* 0x7ffffffc03067812 */ /* 0x000fe400078ec0ff */
[----:B------:R-:W-:Y:S02]  /*3ab0*/  LEA.HI R5, R5, R2, RZ, 0x1 ;  /* 0x0000000205057211 */ /* 0x000fe400078f08ff */
[----:B------:R-:W-:Y:S01]  /*3ac0*/  LOP3.LUT R8, R13, 0x8, R8, 0xf8, !PT ;  /* 0x000000080d087812 */ /* 0x000fe200078ef808 */
[----:B------:R-:W-:Y:S01]  /*3ad0*/  IMAD.IADD R6, R7, 0x1, -R6 ;  /* 0x0000000107067824 */ /* 0x000fe200078e0a06 */
[----:B------:R-:W-:-:S02]  /*3ae0*/  SHF.R.U32.HI R10, RZ, 0x3, R10 ;  /* 0x00000003ff0a7819 */ /* 0x000fc4000001160a */
[----:B------:R-:W-:Y:S02]  /*3af0*/  SHF.R.S32.HI R3, RZ, 0x5, R4 ;  /* 0x00000005ff037819 */ /* 0x000fe40000011404 */
[----:B------:R-:W-:Y:S02]  /*3b00*/  LOP3.LUT R5, R5, 0xfffffffe, RZ, 0xc0, !PT ;  /* 0xfffffffe05057812 */ /* 0x000fe400078ec0ff */
[----:B------:R-:W-:Y:S02]  /*3b10*/  SHF.R.S32.HI R4, RZ, 0x1f, R9 ;  /* 0x0000001fff047819 */ /* 0x000fe40000011409 */
[----:B------:R-:W-:Y:S01]  /*3b20*/  LOP3.LUT R8, R10, R8, R11, 0x1e, !PT ;  /* 0x000000080a087212 */ /* 0x000fe200078e1e0b */
[C---:B------:R-:W-:Y:S01]  /*3b30*/  IMAD R10, R3.reuse, 0x200, R6 ;  /* 0x00000200030a7824 */ /* 0x040fe200078e0206 */
[----:B------:R-:W-:Y:S01]  /*3b40*/  LEA.HI R4, R4, R9, RZ, 0x2 ;  /* 0x0000000904047211 */ /* 0x000fe200078f10ff */
[----:B------:R-:W-:Y:S01]  /*3b50*/  IMAD.IADD R5, R2, 0x1, -R5 ;  /* 0x0000000102057824 */ /* 0x000fe200078e0a05 */
[----:B------:R-:W-:Y:S01]  /*3b60*/  SHF.R.S32.HI R15, RZ, 0x4, R12 ;  /* 0x00000004ff0f7819 */ /* 0x000fe2000001140c */
[----:B------:R-:W-:-:S02]  /*3b70*/  IMAD R6, R3, 0x10, R9 ;  /* 0x0000001003067824 */ /* 0x000fc400078e0209 */
[C---:B------:R-:W-:Y:S01]  /*3b80*/  IMAD R3, R5.reuse, 0x800, R10 ;  /* 0x0000080005037824 */ /* 0x040fe200078e020a */
[----:B------:R-:W-:Y:S01]  /*3b90*/  LEA.HI R12, R12, R15, RZ, 0x1 ;  /* 0x0000000f0c0c7211 */ /* 0x000fe200078f08ff */
[----:B------:R-:W-:Y:S01]  /*3ba0*/  IMAD R33, R5, 0x40, R6 ;  /* 0x0000004005217824 */ /* 0x000fe200078e0206 */
[C---:B------:R-:W-:Y:S01]  /*3bb0*/  LOP3.LUT R6, R4.reuse, 0x3fffffc, RZ, 0xc0, !PT ;  /* 0x03fffffc04067812 */ /* 0x040fe200078ec0ff */
[----:B------:R-:W-:Y:S01]  /*3bc0*/  IMAD.SHL.U32 R4, R4, 0x40, RZ ;  /* 0x0000004004047824 */ /* 0x000fe200078e00ff */
[----:B------:R-:W-:-:S03]  /*3bd0*/  LOP3.LUT R12, R12, 0x7ffffe, RZ, 0xc0, !PT ;  /* 0x007ffffe0c0c7812 */ /* 0x000fc600078ec0ff */
[----:B------:R-:W-:Y:S01]  /*3be0*/  IMAD.IADD R6, R9, 0x1, -R6 ;  /* 0x0000000109067824 */ /* 0x000fe200078e0a06 */
[C---:B------:R-:W-:Y:S01]  /*3bf0*/  LOP3.LUT P0, RZ, R4.reuse, 0x100, RZ, 0xc0, !PT ;  /* 0x0000010004ff7812 */ /* 0x040fe2000780c0ff */
[----:B------:R-:W-:Y:S01]  /*3c00*/  IMAD.IADD R15, R15, 0x1, -R12 ;  /* 0x000000010f0f7824 */ /* 0x000fe200078e0a0c */
[----:B------:R-:W-:Y:S01]  /*3c10*/  LOP3.LUT R4, R4, 0x100, RZ, 0xc0, !PT ;  /* 0x0000010004047812 */ /* 0x000fe200078ec0ff */
[----:B------:R-:W-:Y:S01]  /*3c20*/  IMAD R3, R6, 0x20, R3 ;  /* 0x0000002006037824 */ /* 0x000fe200078e0203 */
[----:B------:R-:W-:Y:S01]  /*3c30*/  SEL R35, R35, 0xffffffe0, !P0 ;  /* 0xffffffe023237807 */ /* 0x000fe20004000000 */
[----:B------:R-:W-:Y:S01]  /*3c40*/  IMAD R15, R2, 0x2, R15 ;  /* 0x00000002020f7824 */ /* 0x000fe200078e020f */
[----:B------:R-:W-:-:S03]  /*3c50*/  LEA.HI R4, R4, R4, RZ, 0x1d ;  /* 0x0000000404047211 */ /* 0x000fc600078fe8ff */
[----:B------:R-:W-:Y:S02]  /*3c60*/  IMAD.U32 R32, R15, 0x200, R8 ;  /* 0x000002000f207824 */ /* 0x000fe400078e0008 */
[----:B------:R-:W-:-:S04]  /*3c70*/  IMAD.U32 R4, R3, 0x2, R4 ;  /* 0x0000000203047824 */ /* 0x000fc800078e0004 */
[----:B------:R-:W-:Y:S01]  /*3c80*/  IMAD.SHL.U32 R22, R4, 0x4, RZ ;  /* 0x0000000404167824 */ /* 0x000fe200078e00ff */
[----:B------:R-:W-:-:S04]  /*3c90*/  SHF.R.U32.HI R40, RZ, 0x1, R4 ;  /* 0x00000001ff287819 */ /* 0x000fc80000011604 */
[----:B------:R-:W-:-:S07]  /*3ca0*/  LOP3.LUT R22, R22, 0x4, RZ, 0xc0, !PT ;  /* 0x0000000416167812 */ /* 0x000fce00078ec0ff */
.L_x_176:
[----:B-1-3--:R-:W1:Y:S02]  /*3cb0*/  LDC.64 R4, c[0x0][0x290] ;  /* 0x0000a400ff047b82 */ /* 0x00ae640000000a00 */
[----:B-1----:R-:W-:-:S06]  /*3cc0*/  IMAD.WIDE R4, R18, 0xc, R4 ;  /* 0x0000000c12047825 */ /* 0x002fcc00078e0204 */
[----:B--2---:R-:W2:Y:S01]  /*3cd0*/  LDG.E R4, desc[UR56][R4.64+0x8] ;  /* 0x0000083804047981 */ /* 0x004ea2000c1e1900 */
[----:B------:R-:W-:Y:S01]  /*3ce0*/  ULOP3.LUT UP0, URZ, UR47, 0x9f, URZ, 0xc0, !UPT ;  /* 0x0000009f2f3f7892 */ /* 0x000fe2000f80c03f */
[--C-:B------:R-:W-:Y:S01]  /*3cf0*/  IMAD.MOV.U32 R41, RZ, RZ, R18.reuse ;  /* 0x000000ffff297224 */ /* 0x100fe200078e0012 */
[----:B------:R-:W-:-:S04]  /*3d00*/  SHF.R.S32.HI R43, RZ, 0x1f, R18 ;  /* 0x0000001fff2b7819 */ /* 0x000fc80000011412 */
[----:B------:R-:W-:Y:S02]  /*3d10*/  PLOP3.LUT P0, PT, PT, PT, UP0, 0x80, 0x0 ;  /* 0x000000000000781c */ /* 0x000fe40003f0f008 */
[----:B--2---:R-:W-:-:S13]  /*3d20*/  R2UR UR59, R4 ;  /* 0x00000000043b72ca */ /* 0x004fda00000e0000 */
[----:B------:R-:W-:-:S04]  /*3d30*/  UIADD3 UR4, UR59, 0x3f, URZ ;  /* 0x0000003f3b047890 */ /* 0x000fc8000fffe03f */
[----:B------:R-:W-:-:S04]  /*3d40*/  USHF.R.S32.HI UR5, URZ, 0x1f, UR4 ;  /* 0x0000001f3f057899 */ /* 0x000fc80008011404 */
[----:B------:R-:W-:-:S04]  /*3d50*/  ULEA.HI UR5, UR5, UR4, URZ, 0x6 ;  /* 0x0000000405057291 */ /* 0x000fc8000f8f303f */
[----:B------:R-:W-:Y:S01]  /*3d60*/  USHF.R.S32.HI UR53, URZ, 0x6, UR5 ;  /* 0x000000063f357899 */ /* 0x000fe20008011405 */
[----:B-----5:R-:W-:Y:S11]  /*3d70*/  @!P0 BRA `(.L_x_104) ;  /* 0x0000000000408947 */ /* 0x020ff60003800000 */
[----:B------:R-:W-:Y:S01]  /*3d80*/  MOV R0, 0x120 ;  /* 0x0000012000007802 */ /* 0x000fe20000000f00 */
[----:B------:R-:W-:Y:S01]  /*3d90*/  ULDC.64 UR4, c[0x4][0x110] ;  /* 0x0100440000047ab9 */ /* 0x000fe20000000a00 */
[----:B------:R-:W-:Y:S01]  /*3da0*/  ULDC.64 UR6, c[0x4][0x78] ;  /* 0x01001e0000067ab9 */ /* 0x000fe20000000a00 */
[----:B------:R-:W-:Y:S01]  /*3db0*/  IMAD.U32 R4, RZ, RZ, UR4 ;  /* 0x00000004ff047e24 */ /* 0x000fe2000f8e00ff */
[----:B------:R1:W2:Y:S01]  /*3dc0*/  LDC.64 R14, c[0x4][R0] ;  /* 0x01000000000e7b82 */ /* 0x0002a20000000a00 */
[----:B------:R-:W-:Y:S01]  /*3dd0*/  IMAD.U32 R5, RZ, RZ, UR5 ;  /* 0x00000005ff057e24 */ /* 0x000fe2000f8e00ff */
[----:B------:R-:W-:Y:S01]  /*3de0*/  ULDC.64 UR4, c[0x4][0x118] ;  /* 0x0100460000047ab9 */ /* 0x000fe20000000a00 */
[----:B------:R-:W-:Y:S02]  /*3df0*/  IMAD.U32 R10, RZ, RZ, UR6 ;  /* 0x00000006ff0a7e24 */ /* 0x000fe4000f8e00ff */
[----:B------:R-:W-:Y:S02]  /*3e00*/  IMAD.U32 R6, RZ, RZ, UR4 ;  /* 0x00000004ff067e24 */ /* 0x000fe4000f8e00ff */
[----:B------:R-:W-:-:S02]  /*3e10*/  IMAD.U32 R7, RZ, RZ, UR5 ;  /* 0x00000005ff077e24 */ /* 0x000fc4000f8e00ff */
[----:B------:R-:W-:Y:S02]  /*3e20*/  IMAD.U32 R11, RZ, RZ, UR7 ;  /* 0x00000007ff0b7e24 */ /* 0x000fe4000f8e00ff */
[----:B------:R-:W-:Y:S02]  /*3e30*/  IMAD.MOV.U32 R8, RZ, RZ, 0x70 ;  /* 0x00000070ff087424 */ /* 0x000fe400078e00ff */
[----:B------:R-:W-:Y:S02]  /*3e40*/  IMAD.MOV.U32 R12, RZ, RZ, 0x1 ;  /* 0x00000001ff0c7424 */ /* 0x000fe400078e00ff */
[----:B-1----:R-:W-:-:S07]  /*3e50*/  IMAD.MOV.U32 R13, RZ, RZ, RZ ;  /* 0x000000ffff0d7224 */ /* 0x002fce00078e00ff */
[----:B------:R-:W-:-:S07]  /*3e60*/  LEPC R20, `(.L_x_104) ;  /* 0x000000001014794e */ /* 0x000fce0000000000 */
[----:B--2---:R-:W-:Y:S05]  /*3e70*/  CALL.ABS.NOINC R14 ;  /* 0x000000000e007343 */ /* 0x004fea0003c00000 */
.L_x_104:
[----:B------:R-:W-:Y:S01]  /*3e80*/  IMAD.U32 R56, RZ, RZ, UR51 ;  /* 0x00000033ff387e24 */ /* 0x000fe2000f8e00ff */
[----:B------:R-:W-:-:S04]  /*3e90*/  UMOV UR4, 0xffffffff ;  /* 0xffffffff00047882 */ /* 0x000fc80000000000 */
[----:B------:R-:W-:-:S04]  /*3ea0*/  ISETP.NE.AND P1, PT, R56, 0x3, PT ;  /* 0x000000033800780c */ /* 0x000fc80003f25270 */
[----:B------:R-:W-:Y:S01]  /*3eb0*/  P2R R0, PR, RZ, 0x2 ;  /* 0x00000002ff007803 */ /* 0x000fe20000000000 */
[----:B------:R-:W-:Y:S08]  /*3ec0*/  BRA.DIV UR4, `(.L_x_105) ;  /* 0x000000ba04907947 */ /* 0x000ff0000b800000 */
.L_x_319:
[----:B------:R-:W-:Y:S05]  /*3ed0*/  @!P1 BRA `(.L_x_106) ;  /* 0x0000000000049947 */ /* 0x000fea0003800000 */
[----:B------:R-:W-:Y:S01]  /*3ee0*/  BPT.TRAP 0x1 ;  /* 0x000000040000795c */ /* 0x000fe20000300000 */
.L_x_106:
[----:B------:R-:W-:Y:S02]  /*3ef0*/  IMAD.U32 R3, RZ, RZ, UR55 ;  /* 0x00000037ff037e24 */ /* 0x000fe4000f8e00ff */
[----:B------:R-:W-:-:S03]  /*3f00*/  IMAD.U32 R0, RZ, RZ, UR37 ;  /* 0x00000025ff007e24 */ /* 0x000fc6000f8e00ff */
[----:B------:R-:W-:Y:S02]  /*3f10*/  LEA R3, R3, UR47, 0x3 ;  /* 0x0000002f03037c11 */ /* 0x000fe4000f8e18ff */
[----:B------:R-:W-:-:S04]  /*3f20*/  SHF.L.U32 R0, R0, 0x1f, RZ ;  /* 0x0000001f00007819 */ /* 0x000fc800000006ff */
[----:B------:R1:W2:Y:S01]  /*3f30*/  SYNCS.PHASECHK.TRANS64.TRYWAIT P0, [R3+URZ+0x31480], R0 ;  /* 0x03148000030075a7 */ /* 0x0002a2000800017f */
[----:B------:R-:W-:Y:S05]  /*3f40*/  @!P1 BRA `(.L_x_107) ;  /* 0x0000000000049947 */ /* 0x000fea0003800000 */
[----:B------:R-:W-:Y:S01]  /*3f50*/  BPT.TRAP 0x1 ;  /* 0x000000040000795c */ /* 0x000fe20000300000 */
.L_x_107:
[----:B--2---:R-:W-:Y:S05]  /*3f60*/  @P0 BRA `(.L_x_108) ;  /* 0x0000000000080947 */ /* 0x004fea0003800000 */
[----:B------:R-:W2:Y:S02]  /*3f70*/  SYNCS.PHASECHK.TRANS64.TRYWAIT P0, [R3+URZ+0x31480], R0 ;  /* 0x03148000030075a7 */ /* 0x000ea4000800017f */
[----:B--2---:R-:W-:Y:S05]  /*3f80*/  @!P0 BRA `(.L_x_109) ;  /* 0x000000b800808947 */ /* 0x004fea0003800000 */
.L_x_108:
[----:B------:R-:W-:Y:S01]  /*3f90*/  UIADD3 UR4, UR55, 0x1, URZ ;  /* 0x0000000137047890 */ /* 0x000fe2000fffe03f */
[----:B------:R-:W-:-:S03]  /*3fa0*/  ISETP.NE.AND P0, PT, R56, 0x3, PT ;  /* 0x000000033800780c */ /* 0x000fc60003f05270 */
[----:B------:R-:W-:-:S04]  /*3fb0*/  UISETP.NE.AND UP0, UPT, UR4, 0x1e, UPT ;  /* 0x0000001e0400788c */ /* 0x000fc8000bf05270 */
[----:B------:R-:W-:Y:S02]  /*3fc0*/  USEL UR5, URZ, 0x1, UP0 ;  /* 0x000000013f057887 */ /* 0x000fe40008000000 */
[----:B------:R-:W-:Y:S02]  /*3fd0*/  USEL UR4, UR4, URZ, UP0 ;  /* 0x0000003f04047287 */ /* 0x000fe40008000000 */
[----:B------:R-:W-:-:S04]  /*3fe0*/  ULOP3.LUT UR5, UR37, UR5, URZ, 0x3c, !UPT ;  /* 0x0000000525057292 */ /* 0x000fc8000f8e3c3f */
[----:B------:R-:W-:Y:S02]  /*3ff0*/  IMAD.U32 R46, RZ, RZ, UR4 ;  /* 0x00000004ff2e7e24 */ /* 0x000fe4000f8e00ff */
[----:B------:R-:W-:Y:S01]  /*4000*/  IMAD.U32 R42, RZ, RZ, UR5 ;  /* 0x00000005ff2a7e24 */ /* 0x000fe2000f8e00ff */
[----:B------:R-:W-:Y:S06]  /*4010*/  @!P0 BRA `(.L_x_110) ;  /* 0x0000000000048947 */ /* 0x000fec0003800000 */
[----:B------:R-:W-:Y:S01]  /*4020*/  BPT.TRAP 0x1 ;  /* 0x000000040000795c */ /* 0x000fe20000300000 */
.L_x_110:
[----:B------:R-:W-:Y:S01]  /*4030*/  LEA R53, R46, UR47, 0x3 ;  /* 0x0000002f2e357c11 */ /* 0x000fe2000f8e18ff */
[----:B------:R-:W-:Y:S01]  /*4040*/  IMAD.U32 R25, RZ, RZ, UR55 ;  /* 0x00000037ff197e24 */ /* 0x000fe2000f8e00ff */
[----:B-12---:R-:W-:Y:S01]  /*4050*/  SHF.L.U32 R0, R42, 0x1f, RZ ;  /* 0x0000001f2a007819 */ /* 0x006fe200000006ff */
[----:B------:R-:W-:Y:S01]  /*4060*/  BSSY B6, `(.L_x_111) ;  /* 0x0000018000067945 */ /* 0x000fe20003800000 */
[C---:B------:R-:W-:Y:S01]  /*4070*/  ISETP.NE.AND P0, PT, R22.reuse, RZ, PT ;  /* 0x000000ff1600720c */ /* 0x040fe20003f05270 */
[----:B------:R-:W-:Y:S01]  /*4080*/  IMAD.SHL.U32 R25, R25, 0x8000, RZ ;  /* 0x0000800019197824 */ /* 0x000fe200078e00ff */
[----:B------:R-:W1:Y:S02]  /*4090*/  SYNCS.PHASECHK.TRANS64.TRYWAIT P1, [R53+URZ+0x31480], R0 ;  /* 0x03148000350075a7 */ /* 0x000e64000802017f */
[----:B------:R-:W-:Y:S02]  /*40a0*/  P2R R47, PR, RZ, 0x1 ;  /* 0x00000001ff2f7803 */ /* 0x000fe40000000000 */
[----:B------:R-:W-:-:S02]  /*40b0*/  LOP3.LUT R24, R22, R25, RZ, 0xfc, !PT ;  /* 0x0000001916187212 */ /* 0x000fc400078efcff */
[----:B-1----:R-:W-:-:S05]  /*40c0*/  P2R R52, PR, RZ, 0x2 ;  /* 0x00000002ff347803 */ /* 0x002fca0000000000 */
[----:B------:R-:W-:Y:S05]  /*40d0*/  @!P0 BRA `(.L_x_112) ;  /* 0x0000000000408947 */ /* 0x000fea0003800000 */
        /* <DEDUP_REMOVED lines=16> */
.L_x_112:
[----:B------:R-:W-:Y:S05]  /*41e0*/  BSYNC B6 ;  /* 0x0000000000067941 */ /* 0x000fea0003800000 */
.L_x_111:
[----:B------:R-:W-:Y:S01]  /*41f0*/  SHF.R.U64 R3, R24, 0x3, RZ ;  /* 0x0000000318037819 */ /* 0x000fe200000012ff */
[----:B------:R-:W-:Y:S01]  /*4200*/  IMAD.U32 R4, RZ, RZ, UR55 ;  /* 0x00000037ff047e24 */ /* 0x000fe2000f8e00ff */
[----:B------:R-:W-:Y:S01]  /*4210*/  BSSY B6, `(.L_x_113) ;  /* 0x0000023000067945 */ /* 0x000fe20003800000 */
[----:B------:R-:W-:Y:S01]  /*4220*/  VIADD R9, R25, 0x40 ;  /* 0x0000004019097836 */ /* 0x000fe20000000000 */
[----:B------:R-:W-:Y:S01]  /*4230*/  IADD3 R0, R40, UR47, R3 ;  /* 0x0000002f28007c10 */ /* 0x000fe2000fffe003 */
[----:B------:R-:W-:-:S03]  /*4240*/  IMAD R5, R4, 0x80, R33 ;  /* 0x0000008004057824 */ /* 0x000fc600078e0221 */
[----:B------:R-:W-:Y:S01]  /*4250*/  IADD3 R25, P1, R9, R22, RZ ;  /* 0x0000001609197210 */ /* 0x000fe20007f3e0ff */
[----:B------:R-:W-:Y:S01]  /*4260*/  LDS.U8 R3, [R0] ;  /* 0x0000000000037984 */ /* 0x000fe20000000000 */
[----:B------:R-:W-:Y:S02]  /*4270*/  LEA R5, R5, UR47, 0x1 ;  /* 0x0000002f05057c11 */ /* 0x000fe4000f8e08ff */
[----:B------:R-:W-:Y:S01]  /*4280*/  LOP3.LUT P0, RZ, R25, 0x4, RZ, 0xc0, !PT ;  /* 0x0000000419ff7812 */ /* 0x000fe2000780c0ff */
[----:B------:R-:W1:Y:S01]  /*4290*/  LDS.U8 R4, [R0+0x100] ;  /* 0x0001000000047984 */ /* 0x000e620000000000 */
[----:B------:R-:W-:-:S03]  /*42a0*/  IMAD.X R26, RZ, RZ, RZ, P1 ;  /* 0x000000ffff1a7224 */ /* 0x000fc600008e06ff */
[----:B------:R-:W2:Y:S04]  /*42b0*/  LDS.U8 R6, [R0+0x4] ;  /* 0x0000040000067984 */ /* 0x000ea80000000000 */
[----:B------:R-:W3:Y:S04]  /*42c0*/  LDS.U8 R8, [R0+0x104] ;  /* 0x0001040000087984 */ /* 0x000ee80000000000 */
[----:B------:R-:W-:Y:S04]  /*42d0*/  LDS.U16 R44, [R5+0x2d000] ;  /* 0x02d00000052c7984 */ /* 0x000fe80000000400 */
[----:B------:R-:W4:Y:S01]  /*42e0*/  LDS.U16 R7, [R5+0x2d010] ;  /* 0x02d0100005077984 */ /* 0x000f220000000400 */
[----:B-1----:R-:W-:-:S04]  /*42f0*/  PRMT R3, R4, 0x7604, R3 ;  /* 0x0000760404037816 */ /* 0x002fc80000000003 */
[----:B--2---:R-:W-:-:S04]  /*4300*/  PRMT R3, R6, 0x7054, R3 ;  /* 0x0000705406037816 */ /* 0x004fc80000000003 */
[----:B---3--:R-:W-:Y:S02]  /*4310*/  PRMT R24, R8, 0x654, R3 ;  /* 0x0000065408187816 */ /* 0x008fe40000000003 */
[----:B----4-:R-:W-:Y:S01]  /*4320*/  PRMT R44, R44, 0x5410, R7 ;  /* 0x000054102c2c7816 */ /* 0x010fe20000000007 */
[----:B------:R-:W-:Y:S06]  /*4330*/  @!P0 BRA `(.L_x_114) ;  /* 0x0000000000408947 */ /* 0x000fec0003800000 */
        /* <DEDUP_REMOVED lines=16> */
.L_x_114:
[----:B------:R-:W-:Y:S05]  /*4440*/  BSYNC B6 ;  /* 0x0000000000067941 */ /* 0x000fea0003800000 */
.L_x_113:
[----:B------:R-:W-:Y:S01]  /*4450*/  SHF.R.U64 R3, R25, 0x3, R26 ;  /* 0x0000000319037819 */ /* 0x000fe2000000121a */
[----:B------:R-:W-:Y:S01]  /*4460*/  IMAD.MOV.U32 R12, RZ, RZ, 0x43084308 ;  /* 0x43084308ff0c7424 */ /* 0x000fe200078e00ff */
[----:B------:R-:W-:Y:S01]  /*4470*/  SHF.R.U32.HI R5, RZ, 0x4, R24 ;  /* 0x00000004ff057819 */ /* 0x000fe20000011618 */
[----:B------:R-:W-:Y:S05]  /*4480*/  WARPSYNC.ALL ;  /* 0x0000000000007948 */ /* 0x000fea0003800000 */
[----:B------:R-:W-:Y:S02]  /*4490*/  IADD3 R0, R40, UR47, R3 ;  /* 0x0000002f28007c10 */ /* 0x000fe4000fffe003 */
[----:B------:R-:W-:-:S02]  /*44a0*/  PRMT R7, R24, 0xf4f0, R5 ;  /* 0x0000f4f018077816 */ /* 0x000fc40000000005 */
[C-C-:B------:R-:W-:Y:S01]  /*44b0*/  PRMT R9, R24.reuse, 0xf5f1, R5.reuse ;  /* 0x0000f5f118097816 */ /* 0x140fe20000000005 */
[----:B------:R-:W-:Y:S01]  /*44c0*/  LDS.U8 R3, [R0] ;  /* 0x0000000000037984 */ /* 0x000fe20000000000 */
[C-C-:B------:R-:W-:Y:S02]  /*44d0*/  PRMT R10, R24.reuse, 0xf6f2, R5.reuse ;  /* 0x0000f6f2180a7816 */ /* 0x140fe40000000005 */
[----:B------:R-:W-:Y:S01]  /*44e0*/  PRMT R5, R24, 0xf7f3, R5 ;  /* 0x0000f7f318057816 */ /* 0x000fe20000000005 */
[----:B------:R-:W1:Y:S01]  /*44f0*/  LDS.U8 R4, [R0+0x100] ;  /* 0x0001000000047984 */ /* 0x000e620000000000 */
[--C-:B------:R-:W-:Y:S02]  /*4500*/  LOP3.LUT R7, R7, 0xf000f, R12.reuse, 0x6a, !PT ;  /* 0x000f000f07077812 */ /* 0x100fe400078e6a0c */
[--C-:B------:R-:W-:Y:S01]  /*4510*/  LOP3.LUT R9, R9, 0xf000f, R12.reuse, 0x6a, !PT ;  /* 0x000f000f09097812 */ /* 0x100fe200078e6a0c */
[----:B------:R-:W2:Y:S01]  /*4520*/  LDS.U8 R6, [R0+0x4] ;  /* 0x0000040000067984 */ /* 0x000ea20000000000 */
[--C-:B------:R-:W-:Y:S01]  /*4530*/  LOP3.LUT R10, R10, 0xf000f, R12.reuse, 0x6a, !PT ;  /* 0x000f000f0a0a7812 */ /* 0x100fe200078e6a0c */
[----:B------:R-:W-:Y:S01]  /*4540*/  HADD2.BF16_V2 R7, R7, -136, -136 ;  /* 0xc308c30807077430 */ /* 0x000fe20000200000 */
[----:B------:R-:W-:Y:S01]  /*4550*/  LOP3.LUT R5, R5, 0xf000f, R12, 0x6a, !PT ;  /* 0x000f000f05057812 */ /* 0x000fe200078e6a0c */
[----:B------:R-:W3:Y:S01]  /*4560*/  LDS.U8 R8, [R0+0x104] ;  /* 0x0001040000087984 */ /* 0x000ee20000000000 */
[----:B------:R-:W-:-:S02]  /*4570*/  HADD2.BF16_V2 R9, R9, -136, -136 ;  /* 0xc308c30809097430 */ /* 0x000fc40000200000 */
[----:B------:R-:W-:Y:S02]  /*4580*/  HADD2.BF16_V2 R10, R10, -136, -136 ;  /* 0xc308c3080a0a7430 */ /* 0x000fe40000200000 */
[----:B------:R-:W-:Y:S02]  /*4590*/  HADD2.BF16_V2 R5, R5, -136, -136 ;  /* 0xc308c30805057430 */ /* 0x000fe40000200000 */
[-C--:B------:R-:W-:Y:S02]  /*45a0*/  HMUL2.BF16_V2 R36, R7, R44.reuse.H0_H0 ;  /* 0x2000002c07247232 */ /* 0x080fe40000200000 */
[-C--:B------:R-:W-:Y:S02]  /*45b0*/  HMUL2.BF16_V2 R37, R9, R44.reuse.H1_H1 ;  /* 0x3000002c09257232 */ /* 0x080fe40000200000 */
[-C--:B------:R-:W-:Y:S02]  /*45c0*/  HMUL2.BF16_V2 R38, R10, R44.reuse.H0_H0 ;  /* 0x2000002c0a267232 */ /* 0x080fe40000200000 */
[----:B------:R-:W-:Y:S01]  /*45d0*/  HMUL2.BF16_V2 R39, R5, R44.H1_H1 ;  /* 0x3000002c05277232 */ /* 0x000fe20000200000 */
[----:B-1----:R-:W-:-:S04]  /*45e0*/  PRMT R3, R4, 0x7604, R3 ;  /* 0x0000760404037816 */ /* 0x002fc80000000003 */
[----:B--2---:R-:W-:-:S04]  /*45f0*/  PRMT R3, R6, 0x7054, R3 ;  /* 0x0000705406037816 */ /* 0x004fc80000000003 */
[----:B---3--:R-:W-:Y:S01]  /*4600*/  PRMT R45, R8, 0x654, R3 ;  /* 0x00000654082d7816 */ /* 0x008fe20000000003 */
[----:B------:R-:W-:Y:S01]  /*4610*/  UIADD3 UR4, UR47, 0x1e000, URZ ;  /* 0x0001e0002f047890 */ /* 0x000fe2000fffe03f */
[----:B------:R-:W-:Y:S01]  /*4620*/  WARPGROUP.ARRIVE ;  /* 0x00000000000079c5 */ /* 0x000fe20000000000 */
[----:B------:R-:W-:Y:S01]  /*4630*/  UMOV UR7, 0x40000040 ;  /* 0x4000004000077882 */ /* 0x000fe20000000000 */
[----:B------:R-:W-:Y:S01]  /*4640*/  IMAD.U32 R0, RZ, RZ, UR55 ;  /* 0x00000037ff007e24 */ /* 0x000fe2000f8e00ff */
[----:B------:R-:W-:-:S03]  /*4650*/  USHF.R.U32.HI UR4, URZ, 0x4, UR4 ;  /* 0x000000043f047899 */ /* 0x000fc60008011604 */
[----:B------:R-:W-:Y:S01]  /*4660*/  IMAD R57, R0, 0x2000, R35 ;  /* 0x0000200000397824 */ /* 0x000fe200078e0223 */
[----:B------:R-:W-:-:S03]  /*4670*/  ULOP3.LUT UR4, UR4, 0x3fff, URZ, 0xc0, !UPT ;  /* 0x00003fff04047892 */ /* 0x000fc6000f8ec03f */
[----:B------:R-:W-:Y:S01]  /*4680*/  IMAD.WIDE R48, R57, 0x4, R22 ;  /* 0x0000000439307825 */ /* 0x000fe200078e0216 */
[----:B------:R-:W-:-:S04]  /*4690*/  ULOP3.LUT UR54, UR4, 0x10000, URZ, 0xfc, !UPT ;  /* 0x0001000004367892 */ /* 0x000fc8000f8efc3f */
[----:B------:R-:W-:Y:S01]  /*46a0*/  ULEA UR58, UR55, UR54, 0x7 ;  /* 0x00000036373a7291 */ /* 0x000fe2000f8e383f */
[----:B------:R-:W-:-:S06]  /*46b0*/  LOP3.LUT P0, RZ, R48, 0x4, RZ, 0xc0, !PT ;  /* 0x0000000430ff7812 */ /* 0x000fcc000780c0ff */
[----:B------:R-:W-:Y:S02]  /*46c0*/  UMOV UR6, UR58 ;  /* 0x0000003a00067c82 */ /* 0x000fe40008000000 */
[----:B------:R-:W-:Y:S03]  /*46d0*/  HGMMA.64x16x16.F32.BF16 R24, R36, gdesc[UR4], RZ, !UPT, gsb0 ;  /* 0x0020000424187df0 */ /* 0x000fe6000c0018ff */
[----:B------:R-:W-:Y:S02]  /*46e0*/  WARPGROUP.DEPBAR.LE gsb0, 0x0 ;  /* 0x00008000000079c5 */ /* 0x000fe40000010000 */
        /* <DEDUP_REMOVED lines=17> */
.L_x_115:
[----:B------:R-:W-:Y:S01]  /*4800*/  SHF.R.U32.HI R4, RZ, 0x4, R45 ;  /* 0x00000004ff047819 */ /* 0x000fe2000001162d */
[----:B------:R-:W-:Y:S01]  /*4810*/  IMAD.MOV.U32 R8, RZ, RZ, 0x43084308 ;  /* 0x43084308ff087424 */ /* 0x000fe200078e00ff */
[----:B------:R-:W-:Y:S01]  /*4820*/  SHF.R.U64 R49, R48, 0x3, R49 ;  /* 0x0000000330317819 */ /* 0x000fe20000001231 */
[----:B------:R-:W-:Y:S05]  /*4830*/  WARPSYNC.ALL ;  /* 0x0000000000007948 */ /* 0x000fea0003800000 */
[C-C-:B------:R-:W-:Y:S01]  /*4840*/  PRMT R3, R45.reuse, 0xf4f0, R4.reuse ;  /* 0x0000f4f02d037816 */ /* 0x140fe20000000004 */
[----:B------:R-:W-:Y:S01]  /*4850*/  UIADD3 UR6, UR58, 0x2, URZ ;  /* 0x000000023a067890 */ /* 0x000fe2000fffe03f */
[C-C-:B------:R-:W-:Y:S01]  /*4860*/  PRMT R5, R45.reuse, 0xf5f1, R4.reuse ;  /* 0x0000f5f12d057816 */ /* 0x140fe20000000004 */
[----:B------:R-:W-:Y:S01]  /*4870*/  UMOV UR7, 0x40000040 ;  /* 0x4000004000077882 */ /* 0x000fe20000000000 */
[C-C-:B------:R-:W-:Y:S01]  /*4880*/  PRMT R6, R45.reuse, 0xf6f2, R4.reuse ;  /* 0x0000f6f22d067816 */ /* 0x140fe20000000004 */
[----:B------:R-:W-:Y:S01]  /*4890*/  BSSY B6, `(.L_x_116) ;  /* 0x000002d000067945 */ /* 0x000fe20003800000 */
[----:B------:R-:W-:-:S02]  /*48a0*/  PRMT R7, R45, 0xf7f3, R4 ;  /* 0x0000f7f32d077816 */ /* 0x000fc40000000004 */
[--C-:B------:R-:W-:Y:S02]  /*48b0*/  LOP3.LUT R9, R3, 0xf000f, R8.reuse, 0x6a, !PT ;  /* 0x000f000f03097812 */ /* 0x100fe400078e6a08 */
[--C-:B------:R-:W-:Y:S02]  /*48c0*/  LOP3.LUT R5, R5, 0xf000f, R8.reuse, 0x6a, !PT ;  /* 0x000f000f05057812 */ /* 0x100fe400078e6a08 */
[--C-:B------:R-:W-:Y:S01]  /*48d0*/  LOP3.LUT R10, R6, 0xf000f, R8.reuse, 0x6a, !PT ;  /* 0x000f000f060a7812 */ /* 0x100fe200078e6a08 */
[----:B------:R-:W-:Y:S01]  /*48e0*/  HADD2.BF16_V2 R48, R9, -136, -136 ;  /* 0xc308c30809307430 */ /* 0x000fe20000200000 */
[----:B------:R-:W-:Y:S02]  /*48f0*/  LOP3.LUT R7, R7, 0xf000f, R8, 0x6a, !PT ;  /* 0x000f000f07077812 */ /* 0x000fe400078e6a08 */
[----:B------:R-:W-:Y:S01]  /*4900*/  IADD3 R0, R40, UR47, R49 ;  /* 0x0000002f28007c10 */ /* 0x000fe2000fffe031 */
[----:B------:R-:W-:Y:S02]  /*4910*/  HADD2.BF16_V2 R49, R5, -136, -136 ;  /* 0xc308c30805317430 */ /* 0x000fe40000200000 */
[----:B------:R-:W-:-:S02]  /*4920*/  HADD2.BF16_V2 R50, R10, -136, -136 ;  /* 0xc308c3080a327430 */ /* 0x000fc40000200000 */
[----:B------:R-:W-:Y:S01]  /*4930*/  HADD2.BF16_V2 R51, R7, -136, -136 ;  /* 0xc308c30807337430 */ /* 0x000fe20000200000 */
[----:B------:R-:W-:Y:S01]  /*4940*/  LDS.U8 R3, [R0] ;  /* 0x0000000000037984 */ /* 0x000fe20000000000 */
[-C--:B------:R-:W-:Y:S02]  /*4950*/  HMUL2.BF16_V2 R48, R48, R44.reuse.H0_H0 ;  /* 0x2000002c30307232 */ /* 0x080fe40000200000 */
[-C--:B------:R-:W-:Y:S01]  /*4960*/  HMUL2.BF16_V2 R49, R49, R44.reuse.H1_H1 ;  /* 0x3000002c31317232 */ /* 0x080fe20000200000 */
[----:B------:R-:W1:Y:S01]  /*4970*/  LDS.U8 R4, [R0+0x100] ;  /* 0x0001000000047984 */ /* 0x000e620000000000 */
[-C--:B------:R-:W-:Y:S02]  /*4980*/  HMUL2.BF16_V2 R50, R50, R44.reuse.H0_H0 ;  /* 0x2000002c32327232 */ /* 0x080fe40000200000 */
[----:B------:R-:W-:Y:S01]  /*4990*/  HMUL2.BF16_V2 R51, R51, R44.H1_H1 ;  /* 0x3000002c33337232 */ /* 0x000fe20000200000 */
[----:B------:R-:W2:Y:S04]  /*49a0*/  LDS.U8 R6, [R0+0x4] ;  /* 0x0000040000067984 */ /* 0x000ea80000000000 */
[----:B------:R-:W3:Y:S01]  /*49b0*/  LDS.U8 R8, [R0+0x104] ;  /* 0x0001040000087984 */ /* 0x000ee20000000000 */
[----:B------:R-:W-:-:S06]  /*49c0*/  WARPGROUP.ARRIVE ;  /* 0x00000000000079c5 */ /* 0x000fcc0000000000 */
[----:B------:R-:W-:Y:S01]  /*49d0*/  HGMMA.64x16x16.F32.BF16 R24, R48, gdesc[UR4], R24, gsb0 ;  /* 0x0020000430187df0 */ /* 0x000fe20008001818 */
[----:B-1----:R-:W-:-:S04]  /*49e0*/  PRMT R3, R4, 0x7604, R3 ;  /* 0x0000760404037816 */ /* 0x002fc80000000003 */
[----:B--2---:R-:W-:Y:S01]  /*49f0*/  PRMT R3, R6, 0x7054, R3 ;  /* 0x0000705406037816 */ /* 0x004fe20000000003 */
[----:B------:R-:W-:Y:S02]  /*4a00*/  WARPGROUP.DEPBAR.LE gsb0, 0x0 ;  /* 0x00008000000079c5 */ /* 0x000fe40000010000 */
[----:B------:R-:W-:Y:S01]  /*4a10*/  VIADD R49, R57, 0x10 ;  /* 0x0000001039317836 */ /* 0x000fe20000000000 */
[----:B---3--:R-:W-:-:S03]  /*4a20*/  PRMT R50, R8, 0x654, R3 ;  /* 0x0000065408327816 */ /* 0x008fc60000000003 */
[----:B------:R-:W-:-:S03]  /*4a30*/  IMAD.WIDE R48, R49, 0x4, R22 ;  /* 0x0000000431307825 */ /* 0x000fc600078e0216 */
[----:B------:R-:W-:-:S13]  /*4a40*/  LOP3.LUT P0, RZ, R48, 0x4, RZ, 0xc0, !PT ;  /* 0x0000000430ff7812 */ /* 0x000fda000780c0ff */
        /* <DEDUP_REMOVED lines=17> */
.L_x_117:
[----:B------:R-:W-:Y:S05]  /*4b60*/  BSYNC B6 ;  /* 0x0000000000067941 */ /* 0x000fea0003800000 */
.L_x_116:
[----:B------:R-:W-:Y:S01]  /*4b70*/  SHF.R.U64 R49, R48, 0x3, R49 ;  /* 0x0000000330317819 */ /* 0x000fe20000001231 */
[----:B------:R-:W-:Y:S01]  /*4b80*/  IMAD.MOV.U32 R10, RZ, RZ, 0x43084308 ;  /* 0x43084308ff0a7424 */ /* 0x000fe200078e00ff */
[----:B------:R-:W-:Y:S01]  /*4b90*/  SHF.R.U32.HI R5, RZ, 0x4, R50 ;  /* 0x00000004ff057819 */ /* 0x000fe20000011632 */
[----:B------:R-:W-:Y:S05]  /*4ba0*/  WARPSYNC.ALL ;  /* 0x0000000000007948 */ /* 0x000fea0003800000 */
[----:B------:R-:W-:Y:S02]  /*4bb0*/  IADD3 R0, R40, UR47, R49 ;  /* 0x0000002f28007c10 */ /* 0x000fe4000fffe031 */
[----:B------:R-:W-:-:S02]  /*4bc0*/  PRMT R7, R50, 0xf5f1, R5 ;  /* 0x0000f5f132077816 */ /* 0x000fc40000000005 */
[----:B------:R-:W-:Y:S01]  /*4bd0*/  PRMT R9, R50, 0xf6f2, R5 ;  /* 0x0000f6f232097816 */ /* 0x000fe20000000005 */
[----:B------:R-:W-:Y:S01]  /*4be0*/  LDS.U8 R3, [R0] ;  /* 0x0000000000037984 */ /* 0x000fe20000000000 */
[--C-:B------:R-:W-:Y:S02]  /*4bf0*/  LOP3.LUT R7, R7, 0xf000f, R10.reuse, 0x6a, !PT ;  /* 0x000f000f07077812 */ /* 0x100fe400078e6a0a */
[----:B------:R-:W-:Y:S01]  /*4c00*/  LOP3.LUT R9, R9, 0xf000f, R10, 0x6a, !PT ;  /* 0x000f000f09097812 */ /* 0x000fe200078e6a0a */
[----:B------:R-:W1:Y:S02]  /*4c10*/  LDS.U8 R4, [R0+0x100] ;  /* 0x0001000000047984 */ /* 0x000e640000000000 */
[----:B------:R-:W-:Y:S02]  /*4c20*/  HADD2.BF16_V2 R49, R7, -136, -136 ;  /* 0xc308c30807317430 */ /* 0x000fe40000200000 */
[----:B------:R-:W2:Y:S02]  /*4c30*/  LDS.U8 R6, [R0+0x4] ;  /* 0x0000040000067984 */ /* 0x000ea40000000000 */
[----:B------:R-:W-:-:S02]  /*4c40*/  HMUL2.BF16_V2 R49, R49, R44.H1_H1 ;  /* 0x3000002c31317232 */ /* 0x000fc40000200000 */
[----:B------:R-:W3:Y:S01]  /*4c50*/  LDS.U8 R8, [R0+0x104] ;  /* 0x0001040000087984 */ /* 0x000ee20000000000 */
[----:B-1----:R-:W-:Y:S02]  /*4c60*/  PRMT R3, R4, 0x7604, R3 ;  /* 0x0000760404037816 */ /* 0x002fe40000000003 */
[C-C-:B------:R-:W-:Y:S02]  /*4c70*/  PRMT R4, R50.reuse, 0xf4f0, R5.reuse ;  /* 0x0000f4f032047816 */ /* 0x140fe40000000005 */
[----:B------:R-:W-:Y:S01]  /*4c80*/  PRMT R5, R50, 0xf7f3, R5 ;  /* 0x0000f7f332057816 */ /* 0x000fe20000000005 */
[----:B------:R-:W-:Y:S01]  /*4c90*/  HADD2.BF16_V2 R50, R9, -136, -136 ;  /* 0xc308c30809327430 */ /* 0x000fe20000200000 */
[--C-:B------:R-:W-:Y:S02]  /*4ca0*/  LOP3.LUT R4, R4, 0xf000f, R10.reuse, 0x6a, !PT ;  /* 0x000f000f04047812 */ /* 0x100fe400078e6a0a */
[----:B------:R-:W-:Y:S01]  /*4cb0*/  LOP3.LUT R5, R5, 0xf000f, R10, 0x6a, !PT ;  /* 0x000f000f05057812 */ /* 0x000fe200078e6a0a */
[----:B------:R-:W-:Y:S01]  /*4cc0*/  HMUL2.BF16_V2 R50, R50, R44.H0_H0 ;  /* 0x2000002c32327232 */ /* 0x000fe20000200000 */
[----:B--2---:R-:W-:Y:S01]  /*4cd0*/  PRMT R3, R6, 0x7054, R3 ;  /* 0x0000705406037816 */ /* 0x004fe20000000003 */
[----:B------:R-:W-:-:S02]  /*4ce0*/  HADD2.BF16_V2 R48, R4, -136, -136 ;  /* 0xc308c30804307430 */ /* 0x000fc40000200000 */
[----:B------:R-:W-:Y:S01]  /*4cf0*/  HADD2.BF16_V2 R51, R5, -136, -136 ;  /* 0xc308c30805337430 */ /* 0x000fe20000200000 */
[----:B---3--:R-:W-:Y:S01]  /*4d00*/  PRMT R3, R8, 0x654, R3 ;  /* 0x0000065408037816 */ /* 0x008fe20000000003 */
[-C--:B------:R-:W-:Y:S02]  /*4d10*/  HMUL2.BF16_V2 R48, R48, R44.reuse.H0_H0 ;  /* 0x2000002c30307232 */ /* 0x080fe40000200000 */
[----:B------:R-:W-:Y:S01]  /*4d20*/  HMUL2.BF16_V2 R51, R51, R44.H1_H1 ;  /* 0x3000002c33337232 */ /* 0x000fe20000200000 */
[----:B------:R-:W-:-:S03]  /*4d30*/  UIADD3 UR6, UR58, 0x4, URZ ;  /* 0x000000043a067890 */ /* 0x000fc6000fffe03f */
[----:B------:R-:W-:Y:S01]  /*4d40*/  WARPGROUP.ARRIVE ;  /* 0x00000000000079c5 */ /* 0x000fe20000000000 */
[----:B------:R-:W-:Y:S01]  /*4d50*/  UMOV UR7, 0x40000040 ;  /* 0x4000004000077882 */ /* 0x000fe20000000000 */
[----:B------:R-:W-:Y:S01]  /*4d60*/  SHF.R.U32.HI R0, RZ, 0x4, R3 ;  /* 0x00000004ff007819 */ /* 0x000fe20000011603 */
[----:B------:R-:W-:-:S03]  /*4d70*/  UISETP.GE.AND UP0, UPT, UR59, 0x41, UPT ;  /* 0x000000413b00788c */ /* 0x000fc6000bf06270 */
[C-C-:B------:R-:W-:Y:S01]  /*4d80*/  PRMT R4, R3.reuse, 0xf4f0, R0.reuse ;  /* 0x0000f4f003047816 */ /* 0x140fe20000000000 */
[----:B------:R-:W-:Y:S01]  /*4d90*/  HGMMA.64x16x16.F32.BF16 R24, R48, gdesc[UR4], R24, gsb0 ;  /* 0x0020000430187df0 */ /* 0x000fe20008001818 */
[C-C-:B------:R-:W-:Y:S01]  /*4da0*/  PRMT R5, R3.reuse, 0xf5f1, R0.reuse ;  /* 0x0000f5f103057816 */ /* 0x140fe20000000000 */
[----:B------:R-:W-:Y:S01]  /*4db0*/  UIADD3 UR6, UR58, 0x6, URZ ;  /* 0x000000063a067890 */ /* 0x000fe2000fffe03f */
[C-C-:B------:R-:W-:Y:S01]  /*4dc0*/  PRMT R6, R3.reuse, 0xf6f2, R0.reuse ;  /* 0x0000f6f203067816 */ /* 0x140fe20000000000 */
[----:B------:R-:W-:Y:S01]  /*4dd0*/  UMOV UR7, 0x40000040 ;  /* 0x4000004000077882 */ /* 0x000fe20000000000 */
[----:B------:R-:W-:Y:S01]  /*4de0*/  PRMT R0, R3, 0xf7f3, R0 ;  /* 0x0000f7f303007816 */ /* 0x000fe20000000000 */
[----:B------:R-:W-:Y:S01]  /*4df0*/  UIADD3 UR58, UR53, -0x1, URZ ;  /* 0xffffffff353a7890 */ /* 0x000fe2000fffe03f */
[--C-:B------:R-:W-:Y:S02]  /*4e00*/  LOP3.LUT R4, R4, 0xf000f, R10.reuse, 0x6a, !PT ;  /* 0x000f000f04047812 */ /* 0x100fe400078e6a0a */
[----:B------:R-:W-:-:S02]  /*4e10*/  LOP3.LUT R5, R5, 0xf000f, R10, 0x6a, !PT ;  /* 0x000f000f05057812 */ /* 0x000fc400078e6a0a */
[--C-:B------:R-:W-:Y:S01]  /*4e20*/  LOP3.LUT R6, R6, 0xf000f, R10.reuse, 0x6a, !PT ;  /* 0x000f000f06067812 */ /* 0x100fe200078e6a0a */
[----:B------:R-:W-:Y:S01]  /*4e30*/  HADD2.BF16_V2 R4, R4, -136, -136 ;  /* 0xc308c30804047430 */ /* 0x000fe20000200000 */
[----:B------:R-:W-:Y:S01]  /*4e40*/  LOP3.LUT R0, R0, 0xf000f, R10, 0x6a, !PT ;  /* 0x000f000f00007812 */ /* 0x000fe200078e6a0a */
[----:B------:R-:W-:Y:S01]  /*4e50*/  HADD2.BF16_V2 R5, R5, -136, -136 ;  /* 0xc308c30805057430 */ /* 0x000fe20000200000 */
[----:B------:R-:W-:Y:S01]  /*4e60*/  PLOP3.LUT P0, PT, PT, PT, UP0, 0x80, 0x0 ;  /* 0x000000000000781c */ /* 0x000fe20003f0f008 */
[----:B------:R-:W-:Y:S02]  /*4e70*/  HADD2.BF16_V2 R6, R6, -136, -136 ;  /* 0xc308c30806067430 */ /* 0x000fe40000200000 */
[----:B------:R-:W-:Y:S01]  /*4e80*/  HADD2.BF16_V2 R0, R0, -136, -136 ;  /* 0xc308c30800007430 */ /* 0x000fe20000200000 */
[----:B------:R-:W-:Y:S02]  /*4e90*/  WARPGROUP.DEPBAR.LE gsb0, 0x0 ;  /* 0x00008000000079c5 */ /* 0x000fe40000010000 */
[----:B------:R-:W-:-:S02]  /*4ea0*/  HMUL2.BF16_V2 R48, R4, R44.H0_H0 ;  /* 0x2000002c04307232 */ /* 0x000fc40000200000 */
[-C--:B------:R-:W-:Y:S02]  /*4eb0*/  HMUL2.BF16_V2 R49, R5, R44.reuse.H1_H1 ;  /* 0x3000002c05317232 */ /* 0x080fe40000200000 */
[-C--:B------:R-:W-:Y:S02]  /*4ec0*/  HMUL2.BF16_V2 R50, R6, R44.reuse.H0_H0 ;  /* 0x2000002c06327232 */ /* 0x080fe40000200000 */
[----:B------:R-:W-:-:S04]  /*4ed0*/  HMUL2.BF16_V2 R51, R0, R44.H1_H1 ;  /* 0x3000002c00337232 */ /* 0x000fc80000200000 */
[----:B------:R-:W-:-:S06]  /*4ee0*/  WARPGROUP.ARRIVE ;  /* 0x00000000000079c5 */ /* 0x000fcc0000000000 */
[----:B------:R-:W-:Y:S03]  /*4ef0*/  HGMMA.64x16x16.F32.BF16 R24, R48, gdesc[UR4], R24, gsb0 ;  /* 0x0020000430187df0 */ /* 0x000fe60008001818 */
[----:B------:R-:W-:Y:S02]  /*4f00*/  WARPGROUP.DEPBAR.LE gsb0, 0x0 ;  /* 0x00008000000079c5 */ /* 0x000fe40000010000 */
[----:B------:R-:W-:Y:S05]  /*4f10*/  @!P0 BRA `(.L_x_118) ;  /* 0x00000004007c8947 */ /* 0x000fea0003800000 */
[----:B------:R-:W-:-:S13]  /*4f20*/  ISETP.NE.AND P6, PT, R56, 0x3, PT ;  /* 0x000000033800780c */ /* 0x000fda0003fc5270 */
[----:B------:R-:W-:Y:S05]  /*4f30*/  @!P6 BRA `(.L_x_119) ;  /* 0x000000000004e947 */ /* 0x000fea0003800000 */
[----:B------:R-:W-:Y:S01]  /*4f40*/  BPT.TRAP 0x1 ;  /* 0x000000040000795c */ /* 0x000fe20000300000 */
.L_x_119:
[----:B------:R-:W-:Y:S01]  /*4f50*/  ISETP.NE.AND P0, PT, R52, RZ, PT ;  /* 0x000000ff3400720c */ /* 0x000fe20003f05270 */
[----:B------:R-:W-:-:S04]  /*4f60*/  IMAD.SHL.U32 R38, R46, 0x2000, RZ ;  /* 0x000020002e267824 */ /* 0x000fc800078e00ff */
[----:B------:R-:W-:-:S08]  /*4f70*/  IMAD.WIDE R36, R38, 0x4, RZ ;  /* 0x0000000426247825 */ /* 0x000fd000078e02ff */
[----:B------:R-:W-:Y:S05]  /*4f80*/  @P0 BRA `(.L_x_120) ;  /* 0x00000000000c0947 */ /* 0x000fea0003800000 */
[----:B------:R-:W-:-:S04]  /*4f90*/  SHF.L.U32 R0, R42, 0x1f, RZ ;  /* 0x0000001f2a007819 */ /* 0x000fc800000006ff */
[----:B------:R-:W1:Y:S02]  /*4fa0*/  SYNCS.PHASECHK.TRANS64.TRYWAIT P0, [R53+URZ+0x31480], R0 ;  /* 0x03148000350075a7 */ /* 0x000e64000800017f */
[----:B-1----:R-:W-:Y:S05]  /*4fb0*/  @!P0 BRA `(.L_x_121) ;  /* 0x000000a800888947 */ /* 0x002fea0003800000 */
.L_x_120:
[----:B------:R-:W-:Y:S01]  /*4fc0*/  ISETP.NE.AND P0, PT, R47, RZ, PT ;  /* 0x000000ff2f00720c */ /* 0x000fe20003f05270 */
[----:B------:R-:W-:Y:S01]  /*4fd0*/  BSSY B6, `(.L_x_122) ;  /* 0x0000013000067945 */ /* 0x000fe20003800000 */
[----:B------:R-:W-:-:S11]  /*4fe0*/  LOP3.LUT R39, R36, R22, RZ, 0xfc, !PT ;  /* 0x0000001624277212 */ /* 0x000fd600078efcff */
[----:B------:R-:W-:Y:S05]  /*4ff0*/  @!P0 BRA `(.L_x_123) ;  /* 0x0000000000408947 */ /* 0x000fea0003800000 */
[----:B-1----:R-:W-:Y:S01]  /*5000*/  MOV R0, 0x120 ;  /* 0x0000012000007802 */ /* 0x002fe20000000f00 */
        /* <DEDUP_REMOVED lines=15> */
.L_x_123:
[----:B------:R-:W-:Y:S05]  /*5100*/  BSYNC B6 ;  /* 0x0000000000067941 */ /* 0x000fea0003800000 */
.L_x_122:
[----:B------:R-:W-:Y:S01]  /*5110*/  SHF.R.U64 R37, R39, 0x3, R37 ;  /* 0x0000000327257819 */ /* 0x000fe20000001225 */
[----:B------:R-:W-:Y:S01]  /*5120*/  IMAD R5, R46, 0x80, R33 ;  /* 0x000000802e057824 */ /* 0x000fe200078e0221 */
[----:B------:R-:W-:Y:S02]  /*5130*/  BSSY B6, `(.L_x_124) ;  /* 0x0000021000067945 */ /* 0x000fe40003800000 */
[----:B-1----:R-:W-:Y:S01]  /*5140*/  IADD3 R0, R40, UR47, R37 ;  /* 0x0000002f28007c10 */ /* 0x002fe2000fffe025 */
[----:B------:R-:W-:Y:S01]  /*5150*/  VIADD R37, R38, 0x10 ;  /* 0x0000001026257836 */ /* 0x000fe20000000000 */
[----:B------:R-:W-:-:S03]  /*5160*/  LEA R5, R5, UR47, 0x1 ;  /* 0x0000002f05057c11 */ /* 0x000fc6000f8e08ff */
[----:B------:R-:W-:Y:S01]  /*5170*/  LDS.U8 R3, [R0] ;  /* 0x0000000000037984 */ /* 0x000fe20000000000 */
[----:B------:R-:W-:-:S03]  /*5180*/  IMAD.WIDE R36, R37, 0x4, R22 ;  /* 0x0000000425247825 */ /* 0x000fc600078e0216 */
[----:B------:R-:W1:Y:S01]  /*5190*/  LDS.U8 R4, [R0+0x100] ;  /* 0x0001000000047984 */ /* 0x000e620000000000 */
[----:B------:R-:W-:-:S03]  /*51a0*/  LOP3.LUT P0, RZ, R36, 0x4, RZ, 0xc0, !PT ;  /* 0x0000000424ff7812 */ /* 0x000fc6000780c0ff */
        /* <DEDUP_REMOVED lines=25> */
.L_x_125:
[----:B------:R-:W-:Y:S05]  /*5340*/  BSYNC B6 ;  /* 0x0000000000067941 */ /* 0x000fea0003800000 */
.L_x_124:
        /* <DEDUP_REMOVED lines=27> */
[----:B------:R-:W-:-:S07]  /*5500*/  HMUL2.BF16_V2 R39, R39, R44.H1_H1 ;  /* 0x3000002c27277232 */ /* 0x000fce0000200000 */
.L_x_118:
[----:B------:R-:W-:-:S13]  /*5510*/  ISETP.NE.AND P0, PT, RZ, UR58, PT ;  /* 0x0000003aff007c0c */ /* 0x000fda000bf05270 */
[----:B------:R-:W-:Y:S05]  /*5520*/  @!P0 BRA `(.L_x_126) ;  /* 0x0000001800c88947 */ /* 0x000fea0003800000 */
[----:B------:R-:W-:-:S06]  /*5530*/  UISETP.GT.AND UP0, UPT, UR59, 0x80, UPT ;  /* 0x000000803b00788c */ /* 0x000fcc000bf04270 */
[----:B------:R-:W-:-:S05]  /*5540*/  PLOP3.LUT P0, PT, PT, PT, UP0, 0x80, 0x0 ;  /* 0x000000000000781c */ /* 0x000fca0003f0f008 */
[----:B------:R-:W-:-:S08]  /*5550*/  @!UP0 UMOV UR59, UR55 ;  /* 0x00000037003b8c82 */ /* 0x000fd00008000000 */
[C---:B------:R-:W-:Y:S02]  /*5560*/  @!P0 IMAD.SHL.U32 R50, R46.reuse, 0x80, RZ ;  /* 0x000000802e328824 */ /* 0x040fe400078e00ff */
[----:B------:R-:W-:Y:S01]  /*5570*/  @!P0 IMAD.SHL.U32 R48, R46, 0x2000, RZ ;  /* 0x000020002e308824 */ /* 0x000fe200078e00ff */
[----:B------:R-:W-:Y:S06]  /*5580*/  @!P0 BRA `(.L_x_127) ;  /* 0x0000001000448947 */ /* 0x000fec0003800000 */
[----:B------:R-:W-:Y:S01]  /*5590*/  IMAD.U32 R57, RZ, RZ, UR58 ;  /* 0x0000003aff397e24 */ /* 0x000fe2000f8e00ff */
[----:B------:R-:W-:-:S06]  /*55a0*/  UMOV UR59, UR55 ;  /* 0x00000037003b7c82 */ /* 0x000fcc0008000000 */
.L_x_142:
[----:B------:R-:W-:Y:S01]  /*55b0*/  IMAD.MOV.U32 R53, RZ, RZ, 0x40000040 ;  /* 0x40000040ff357424 */ /* 0x000fe200078e00ff */
[----:B------:R-:W-:Y:S01]  /*55c0*/  LEA R52, R46, UR54, 0x7 ;  /* 0x000000362e347c11 */ /* 0x000fe2000f8e38ff */
[----:B------:R-:W-:Y:S05]  /*55d0*/  YIELD ;  /* 0x0000000000007946 */ /* 0x000fea0003800000 */
[----:B------:R-:W-:Y:S05]  /*55e0*/  WARPSYNC.ALL ;  /* 0x0000000000007948 */ /* 0x000fea0003800000 */
[----:B------:R-:W-:Y:S01]  /*55f0*/  R2UR UR6, R52 ;  /* 0x00000000340672ca */ /* 0x000fe200000e0000 */
[----:B------:R-:W-:Y:S01]  /*5600*/  WARPGROUP.ARRIVE ;  /* 0x00000000000079c5 */ /* 0x000fe20000000000 */
[----:B------:R-:W-:Y:S01]  /*5610*/  R2UR UR7, R53 ;  /* 0x00000000350772ca */ /* 0x000fe200000e0000 */
[----:B------:R-:W-:Y:S01]  /*5620*/  VIADD R0, R46, 0x1 ;  /* 0x000000012e007836 */ /* 0x000fe20000000000 */
[----:B------:R-:W-:-:S04]  /*5630*/  ISETP.NE.AND P1, PT, R56, 0x3, PT ;  /* 0x000000033800780c */ /* 0x000fc80003f25270 */
[----:B------:R-:W-:-:S04]  /*5640*/  ISETP.NE.AND P0, PT, R0, 0x1e, PT ;  /* 0x0000001e0000780c */ /* 0x000fc80003f05270 */
[----:B------:R-:W-:-:S03]  /*5650*/  SEL R3, RZ, 0x1, P0 ;  /* 0x00000001ff037807 */ /* 0x000fc60000000000 */
[----:B------:R-:W-:Y:S01]  /*5660*/  HGMMA.64x16x16.F32.BF16 R24, R36, gdesc[UR4], R24, gsb0 ;  /* 0x0020000424187df0 */ /* 0x000fe20008001818 */
[----:B------:R-:W-:Y:S02]  /*5670*/  LOP3.LUT R42, R42, R3, RZ, 0x3c, !PT ;  /* 0x000000032a2a7212 */ /* 0x000fe400078e3cff */
[----:B------:R-:W-:Y:S02]  /*5680*/  WARPGROUP.DEPBAR.LE gsb0, 0x0 ;  /* 0x00008000000079c5 */ /* 0x000fe40000010000 */
[----:B------:R-:W-:Y:S01]  /*5690*/  SEL R38, R0, RZ, P0 ;  /* 0x000000ff00267207 */ /* 0x000fe20000000000 */
[----:B------:R-:W-:Y:S06]  /*56a0*/  @!P1 BRA `(.L_x_128) ;  /* 0x0000000000049947 */ /* 0x000fec0003800000 */
[----:B------:R-:W-:Y:S01]  /*56b0*/  BPT.TRAP 0x1 ;  /* 0x000000040000795c */ /* 0x000fe20000300000 */
.L_x_128:
[----:B------:R-:W-:Y:S01]  /*56c0*/  LEA R39, R38, UR47, 0x3 ;  /* 0x0000002f26277c11 */ /* 0x000fe2000f8e18ff */
[----:B------:R-:W-:Y:S01]  /*56d0*/  IMAD R59, R46, 0x2000, R35 ;  /* 0x000020002e3b7824 */ /* 0x000fe200078e0223 */
[----:B------:R-:W-:-:S03]  /*56e0*/  SHF.L.U32 R0, R42, 0x1f, RZ ;  /* 0x0000001f2a007819 */ /* 0x000fc600000006ff */
[----:B------:R-:W-:Y:S01]  /*56f0*/  IMAD.WIDE R36, R59, 0x4, R22 ;  /* 0x000000043b247825 */ /* 0x000fe200078e0216 */
[----:B------:R-:W1:Y:S02]  /*5700*/  SYNCS.PHASECHK.TRANS64.TRYWAIT P0, [R39+URZ+0x31480], R0 ;  /* 0x03148000270075a7 */ /* 0x000e64000800017f */
[----:B-1----:R-:W-:Y:S02]  /*5710*/  P2R R46, PR, RZ, 0x1 ;  /* 0x00000001ff2e7803 */ /* 0x002fe40000000000 */
        /* <DEDUP_REMOVED lines=18> */
.L_x_129:
[----:B------:R-:W-:Y:S01]  /*5840*/  SHF.R.U32.HI R0, RZ, 0x4, R45 ;  /* 0x00000004ff007819 */ /* 0x000fe2000001162d */
[----:B------:R-:W-:Y:S01]  /*5850*/  IMAD.MOV.U32 R9, RZ, RZ, 0x40000040 ;  /* 0x40000040ff097424 */ /* 0x000fe200078e00ff */
[----:B------:R-:W-:Y:S05]  /*5860*/  WARPSYNC.ALL ;  /* 0x0000000000007948 */ /* 0x000fea0003800000 */
[C-C-:B------:R-:W-:Y:S01]  /*5870*/  PRMT R3, R45.reuse, 0xf4f0, R0.reuse ;  /* 0x0000f4f02d037816 */ /* 0x140fe20000000000 */
[----:B------:R-:W-:Y:S01]  /*5880*/  IMAD.MOV.U32 R6, RZ, RZ, 0x43084308 ;  /* 0x43084308ff067424 */ /* 0x000fe200078e00ff */
[C-C-:B------:R-:W-:Y:S01]  /*5890*/  PRMT R4, R45.reuse, 0xf5f1, R0.reuse ;  /* 0x0000f5f12d047816 */ /* 0x140fe20000000000 */
[----:B------:R-:W-:Y:S01]  /*58a0*/  VIADD R8, R52, 0x2 ;  /* 0x0000000234087836 */ /* 0x000fe20000000000 */
[C-C-:B------:R-:W-:Y:S01]  /*58b0*/  PRMT R5, R45.reuse, 0xf6f2, R0.reuse ;  /* 0x0000f6f22d057816 */ /* 0x140fe20000000000 */
[----:B------:R-:W-:Y:S01]  /*58c0*/  BSSY B6, `(.L_x_130) ;  /* 0x0000030000067945 */ /* 0x000fe20003800000 */
[----:B------:R-:W-:-:S02]  /*58d0*/  PRMT R45, R45, 0xf7f3, R0 ;  /* 0x0000f7f32d2d7816 */ /* 0x000fc40000000000 */
[----:B------:R-:W-:Y:S02]  /*58e0*/  R2UR UR7, R9 ;  /* 0x00000000090772ca */ /* 0x000fe400000e0000 */
[--C-:B------:R-:W-:Y:S02]  /*58f0*/  LOP3.LUT R7, R3, 0xf000f, R6.reuse, 0x6a, !PT ;  /* 0x000f000f03077812 */ /* 0x100fe400078e6a06 */
[--C-:B------:R-:W-:Y:S02]  /*5900*/  LOP3.LUT R9, R4, 0xf000f, R6.reuse, 0x6a, !PT ;  /* 0x000f000f04097812 */ /* 0x100fe400078e6a06 */
[--C-:B------:R-:W-:Y:S01]  /*5910*/  LOP3.LUT R5, R5, 0xf000f, R6.reuse, 0x6a, !PT ;  /* 0x000f000f05057812 */ /* 0x100fe200078e6a06 */
[----:B------:R-:W-:Y:S01]  /*5920*/  HADD2.BF16_V2 R48, R7, -136, -136 ;  /* 0xc308c30807307430 */ /* 0x000fe20000200000 */
[----:B------:R-:W-:Y:S01]  /*5930*/  LOP3.LUT R45, R45, 0xf000f, R6, 0x6a, !PT ;  /* 0x000f000f2d2d7812 */ /* 0x000fe200078e6a06 */
[----:B------:R-:W-:Y:S01]  /*5940*/  HADD2.BF16_V2 R49, R9, -136, -136 ;  /* 0xc308c30809317430 */ /* 0x000fe20000200000 */
[----:B------:R-:W-:Y:S01]  /*5950*/  SHF.R.U64 R37, R36, 0x3, R37 ;  /* 0x0000000324257819 */ /* 0x000fe20000001225 */
[----:B------:R-:W-:Y:S01]  /*5960*/  HADD2.BF16_V2 R50, R5, -136, -136 ;  /* 0xc308c30805327430 */ /* 0x000fe20000200000 */
[----:B------:R-:W-:Y:S01]  /*5970*/  R2UR UR6, R8 ;  /* 0x00000000080672ca */ /* 0x000fe200000e0000 */
[----:B------:R-:W-:Y:S01]  /*5980*/  HADD2.BF16_V2 R51, R45, -136, -136 ;  /* 0xc308c3082d337430 */ /* 0x000fe20000200000 */
[----:B------:R-:W-:Y:S01]  /*5990*/  IADD3 R0, R40, UR47, R37 ;  /* 0x0000002f28007c10 */ /* 0x000fe2000fffe025 */
[----:B------:R-:W-:-:S02]  /*59a0*/  HMUL2.BF16_V2 R48, R48, R44.H0_H0 ;  /* 0x2000002c30307232 */ /* 0x000fc40000200000 */
[----:B------:R-:W-:Y:S02]  /*59b0*/  VIADD R37, R59, 0x10 ;  /* 0x000000103b257836 */ /* 0x000fe40000000000 */
[-C--:B------:R-:W-:Y:S02]  /*59c0*/  HMUL2.BF16_V2 R49, R49, R44.reuse.H1_H1 ;  /* 0x3000002c31317232 */ /* 0x080fe40000200000 */
[-C--:B------:R-:W-:Y:S01]  /*59d0*/  HMUL2.BF16_V2 R50, R50, R44.reuse.H0_H0 ;  /* 0x2000002c32327232 */ /* 0x080fe20000200000 */
[----:B------:R-:W-:Y:S01]  /*59e0*/  LDS.U8 R3, [R0] ;  /* 0x0000000000037984 */ /* 0x000fe20000000000 */
[----:B------:R-:W-:Y:S02]  /*59f0*/  HMUL2.BF16_V2 R51, R51, R44.H1_H1 ;  /* 0x3000002c33337232 */ /* 0x000fe40000200000 */
[----:B------:R-:W-:Y:S01]  /*5a00*/  IMAD.WIDE R36, R37, 0x4, R22 ;  /* 0x0000000425247825 */ /* 0x000fe200078e0216 */
[----:B------:R-:W1:Y:S02]  /*5a10*/  LDS.U8 R4, [R0+0x100] ;  /* 0x0001000000047984 */ /* 0x000e640000000000 */
[----:B------:R-:W-:-:S02]  /*5a20*/  LOP3.LUT P0, RZ, R36, 0x4, RZ, 0xc0, !PT ;  /* 0x0000000424ff7812 */ /* 0x000fc4000780c0ff */
[----:B------:R-:W2:Y:S04]  /*5a30*/  LDS.U8 R6, [R0+0x4] ;  /* 0x0000040000067984 */ /* 0x000ea80000000000 */
[----:B------:R-:W3:Y:S01]  /*5a40*/  LDS.U8 R8, [R0+0x104] ;  /* 0x0001040000087984 */ /* 0x000ee20000000000 */
[----:B------:R-:W-:-:S06]  /*5a50*/  WARPGROUP.ARRIVE ;  /* 0x00000000000079c5 */ /* 0x000fcc0000000000 */
[----:B------:R-:W-:Y:S01]  /*5a60*/  HGMMA.64x16x16.F32.BF16 R24, R48, gdesc[UR4], R24, gsb0 ;  /* 0x0020000430187df0 */ /* 0x000fe20008001818 */
[----:B-1----:R-:W-:-:S04]  /*5a70*/  PRMT R3, R4, 0x7604, R3 ;  /* 0x0000760404037816 */ /* 0x002fc80000000003 */
[----:B--2---:R-:W-:-:S04]  /*5a80*/  PRMT R3, R6, 0x7054, R3 ;  /* 0x0000705406037816 */ /* 0x004fc80000000003 */
[----:B---3--:R-:W-:Y:S01]  /*5a90*/  PRMT R45, R8, 0x654, R3 ;  /* 0x00000654082d7816 */ /* 0x008fe20000000003 */
        /* <DEDUP_REMOVED lines=18> */
.L_x_131:
[----:B------:R-:W-:Y:S05]  /*5bc0*/  BSYNC B6 ;  /* 0x0000000000067941 */ /* 0x000fea0003800000 */
.L_x_130:
[----:B------:R-:W-:Y:S01]  /*5bd0*/  SHF.R.U64 R37, R36, 0x3, R37 ;  /* 0x0000000324257819 */ /* 0x000fe20000001225 */
[----:B------:R-:W-:Y:S01]  /*5be0*/  IMAD.MOV.U32 R13, RZ, RZ, 0x43084308 ;  /* 0x43084308ff0d7424 */ /* 0x000fe200078e00ff */
[----:B------:R-:W-:Y:S01]  /*5bf0*/  SHF.R.U32.HI R4, RZ, 0x4, R45 ;  /* 0x00000004ff047819 */ /* 0x000fe2000001162d */
[----:B------:R-:W-:Y:S01]  /*5c00*/  IMAD.MOV.U32 R5, RZ, RZ, 0x40000040 ;  /* 0x40000040ff057424 */ /* 0x000fe200078e00ff */
[----:B------:R-:W-:Y:S01]  /*5c10*/  IADD3 R0, R40, UR47, R37 ;  /* 0x0000002f28007c10 */ /* 0x000fe2000fffe025 */
[----:B------:R-:W-:Y:S05]  /*5c20*/  WARPSYNC.ALL ;  /* 0x0000000000007948 */ /* 0x000fea0003800000 */
[----:B------:R-:W-:Y:S01]  /*5c30*/  LDS.U8 R3, [R0] ;  /* 0x0000000000037984 */ /* 0x000fe20000000000 */
[C-C-:B------:R-:W-:Y:S01]  /*5c40*/  PRMT R7, R45.reuse, 0xf4f0, R4.reuse ;  /* 0x0000f4f02d077816 */ /* 0x140fe20000000004 */
[----:B------:R-:W-:Y:S01]  /*5c50*/  IMAD.MOV.U32 R53, RZ, RZ, 0x40000040 ;  /* 0x40000040ff357424 */ /* 0x000fe200078e00ff */
[C-C-:B------:R-:W-:Y:S01]  /*5c60*/  PRMT R9, R45.reuse, 0xf5f1, R4.reuse ;  /* 0x0000f5f12d097816 */ /* 0x140fe20000000004 */
[----:B------:R-:W1:Y:S01]  /*5c70*/  LDS.U8 R6, [R0+0x100] ;  /* 0x0001000000067984 */ /* 0x000e620000000000 */
[----:B------:R-:W-:-:S02]  /*5c80*/  PRMT R11, R45, 0xf6f2, R4 ;  /* 0x0000f6f22d0b7816 */ /* 0x000fc40000000004 */
[----:B------:R-:W-:Y:S01]  /*5c90*/  PRMT R12, R45, 0xf7f3, R4 ;  /* 0x0000f7f32d0c7816 */ /* 0x000fe20000000004 */
[----:B------:R-:W2:Y:S01]  /*5ca0*/  LDS.U8 R8, [R0+0x4] ;  /* 0x0000040000087984 */ /* 0x000ea20000000000 */
[--C-:B------:R-:W-:Y:S01]  /*5cb0*/  LOP3.LUT R7, R7, 0xf000f, R13.reuse, 0x6a, !PT ;  /* 0x000f000f07077812 */ /* 0x100fe200078e6a0d */
[----:B------:R-:W-:Y:S01]  /*5cc0*/  VIADD R4, R52, 0x4 ;  /* 0x0000000434047836 */ /* 0x000fe20000000000 */
[--C-:B------:R-:W-:Y:S01]  /*5cd0*/  LOP3.LUT R9, R9, 0xf000f, R13.reuse, 0x6a, !PT ;  /* 0x000f000f09097812 */ /* 0x100fe200078e6a0d */
[----:B------:R-:W3:Y:S01]  /*5ce0*/  LDS.U8 R10, [R0+0x104] ;  /* 0x00010400000a7984 */ /* 0x000ee20000000000 */
[--C-:B------:R-:W-:Y:S01]  /*5cf0*/  LOP3.LUT R11, R11, 0xf000f, R13.reuse, 0x6a, !PT ;  /* 0x000f000f0b0b7812 */ /* 0x100fe200078e6a0d */
[----:B------:R-:W-:Y:S01]  /*5d00*/  HADD2.BF16_V2 R48, R7, -136, -136 ;  /* 0xc308c30807307430 */ /* 0x000fe20000200000 */
[----:B------:R-:W-:Y:S01]  /*5d10*/  LOP3.LUT R12, R12, 0xf000f, R13, 0x6a, !PT ;  /* 0x000f000f0c0c7812 */ /* 0x000fe200078e6a0d */
[----:B------:R-:W-:Y:S01]  /*5d20*/  HADD2.BF16_V2 R49, R9, -136, -136 ;  /* 0xc308c30809317430 */ /* 0x000fe20000200000 */
[----:B------:R-:W-:Y:S01]  /*5d30*/  R2UR UR6, R4 ;  /* 0x00000000040672ca */ /* 0x000fe200000e0000 */
[----:B------:R-:W-:Y:S01]  /*5d40*/  HADD2.BF16_V2 R50, R11, -136, -136 ;  /* 0xc308c3080b327430 */ /* 0x000fe20000200000 */
[----:B------:R-:W-:Y:S01]  /*5d50*/  R2UR UR7, R5 ;  /* 0x00000000050772ca */ /* 0x000fe200000e0000 */
[----:B------:R-:W-:-:S02]  /*5d60*/  HADD2.BF16_V2 R51, R12, -136, -136 ;  /* 0xc308c3080c337430 */ /* 0x000fc40000200000 */
[----:B------:R-:W-:Y:S02]  /*5d70*/  VIADD R52, R52, 0x6 ;  /* 0x0000000634347836 */ /* 0x000fe40000000000 */
[-C--:B------:R-:W-:Y:S01]  /*5d80*/  HMUL2.BF16_V2 R48, R48, R44.reuse.H0_H0 ;  /* 0x2000002c30307232 */ /* 0x080fe20000200000 */
[----:B------:R-:W-:Y:S01]  /*5d90*/  ISETP.NE.AND P6, PT, R56, 0x3, PT ;  /* 0x000000033800780c */ /* 0x000fe20003fc5270 */
[-C--:B------:R-:W-:Y:S02]  /*5da0*/  HMUL2.BF16_V2 R49, R49, R44.reuse.H1_H1 ;  /* 0x3000002c31317232 */ /* 0x080fe40000200000 */
[-C--:B------:R-:W-:Y:S02]  /*5db0*/  HMUL2.BF16_V2 R50, R50, R44.reuse.H0_H0 ;  /* 0x2000002c32327232 */ /* 0x080fe40000200000 */
[----:B------:R-:W-:-:S04]  /*5dc0*/  HMUL2.BF16_V2 R51, R51, R44.H1_H1 ;  /* 0x3000002c33337232 */ /* 0x000fc80000200000 */
[----:B------:R-:W-:-:S06]  /*5dd0*/  WARPGROUP.ARRIVE ;  /* 0x00000000000079c5 */ /* 0x000fcc0000000000 */
[----:B------:R-:W-:Y:S01]  /*5de0*/  HGMMA.64x16x16.F32.BF16 R24, R48, gdesc[UR4], R24, gsb0 ;  /* 0x0020000430187df0 */ /* 0x000fe20008001818 */
[----:B------:R-:W-:Y:S02]  /*5df0*/  R2UR UR6, R52 ;  /* 0x00000000340672ca */ /* 0x000fe400000e0000 */
[----:B------:R-:W-:Y:S02]  /*5e00*/  R2UR UR7, R53 ;  /* 0x00000000350772ca */ /* 0x000fe400000e0000 */
[----:B-1----:R-:W-:-:S04]  /*5e10*/  PRMT R3, R6, 0x7604, R3 ;  /* 0x0000760406037816 */ /* 0x002fc80000000003 */
[----:B--2---:R-:W-:-:S04]  /*5e20*/  PRMT R3, R8, 0x7054, R3 ;  /* 0x0000705408037816 */ /* 0x004fc80000000003 */
[----:B---3--:R-:W-:-:S04]  /*5e30*/  PRMT R3, R10, 0x654, R3 ;  /* 0x000006540a037816 */ /* 0x008fc80000000003 */
[----:B------:R-:W-:-:S04]  /*5e40*/  SHF.R.U32.HI R0, RZ, 0x4, R3 ;  /* 0x00000004ff007819 */ /* 0x000fc80000011603 */
[C-C-:B------:R-:W-:Y:S02]  /*5e50*/  PRMT R4, R3.reuse, 0xf4f0, R0.reuse ;  /* 0x0000f4f003047816 */ /* 0x140fe40000000000 */
[C-C-:B------:R-:W-:Y:S02]  /*5e60*/  PRMT R6, R3.reuse, 0xf6f2, R0.reuse ;  /* 0x0000f6f203067816 */ /* 0x140fe40000000000 */
[C-C-:B------:R-:W-:Y:S02]  /*5e70*/  PRMT R5, R3.reuse, 0xf5f1, R0.reuse ;  /* 0x0000f5f103057816 */ /* 0x140fe40000000000 */
[----:B------:R-:W-:Y:S02]  /*5e80*/  PRMT R0, R3, 0xf7f3, R0 ;  /* 0x0000f7f303007816 */ /* 0x000fe40000000000 */
[--C-:B------:R-:W-:Y:S02]  /*5e90*/  LOP3.LUT R4, R4, 0xf000f, R13.reuse, 0x6a, !PT ;  /* 0x000f000f04047812 */ /* 0x100fe400078e6a0d */
[----:B------:R-:W-:-:S02]  /*5ea0*/  LOP3.LUT R6, R6, 0xf000f, R13, 0x6a, !PT ;  /* 0x000f000f06067812 */ /* 0x000fc400078e6a0d */
[--C-:B------:R-:W-:Y:S01]  /*5eb0*/  LOP3.LUT R5, R5, 0xf000f, R13.reuse, 0x6a, !PT ;  /* 0x000f000f05057812 */ /* 0x100fe200078e6a0d */
[----:B------:R-:W-:Y:S01]  /*5ec0*/  HADD2.BF16_V2 R4, R4, -136, -136 ;  /* 0xc308c30804047430 */ /* 0x000fe20000200000 */
[----:B------:R-:W-:Y:S01]  /*5ed0*/  LOP3.LUT R0, R0, 0xf000f, R13, 0x6a, !PT ;  /* 0x000f000f00007812 */ /* 0x000fe200078e6a0d */
[----:B------:R-:W-:Y:S02]  /*5ee0*/  HADD2.BF16_V2 R6, R6, -136, -136 ;  /* 0xc308c30806067430 */ /* 0x000fe40000200000 */
[----:B------:R-:W-:Y:S02]  /*5ef0*/  HADD2.BF16_V2 R5, R5, -136, -136 ;  /* 0xc308c30805057430 */ /* 0x000fe40000200000 */
[----:B------:R-:W-:Y:S01]  /*5f00*/  HADD2.BF16_V2 R0, R0, -136, -136 ;  /* 0xc308c30800007430 */ /* 0x000fe20000200000 */
[----:B------:R-:W-:Y:S02]  /*5f10*/  WARPGROUP.DEPBAR.LE gsb0, 0x0 ;  /* 0x00008000000079c5 */ /* 0x000fe40000010000 */
[----:B------:R-:W-:-:S02]  /*5f20*/  HMUL2.BF16_V2 R48, R4, R44.H0_H0 ;  /* 0x2000002c04307232 */ /* 0x000fc40000200000 */
[-C--:B------:R-:W-:Y:S02]  /*5f30*/  HMUL2.BF16_V2 R50, R6, R44.reuse.H0_H0 ;  /* 0x2000002c06327232 */ /* 0x080fe40000200000 */
[-C--:B------:R-:W-:Y:S02]  /*5f40*/  HMUL2.BF16_V2 R49, R5, R44.reuse.H1_H1 ;  /* 0x3000002c05317232 */ /* 0x080fe40000200000 */
[----:B------:R-:W-:-:S04]  /*5f50*/  HMUL2.BF16_V2 R51, R0, R44.H1_H1 ;  /* 0x3000002c00337232 */ /* 0x000fc80000200000 */
[----:B------:R-:W-:-:S06]  /*5f60*/  WARPGROUP.ARRIVE ;  /* 0x00000000000079c5 */ /* 0x000fcc0000000000 */
[----:B------:R-:W-:Y:S03]  /*5f70*/  HGMMA.64x16x16.F32.BF16 R24, R48, gdesc[UR4], R24, gsb0 ;  /* 0x0020000430187df0 */ /* 0x000fe60008001818 */
[----:B------:R-:W-:Y:S02]  /*5f80*/  WARPGROUP.DEPBAR.LE gsb0, 0x0 ;  /* 0x00008000000079c5 */ /* 0x000fe40000010000 */
[----:B------:R-:W-:Y:S05]  /*5f90*/  @!P6 BRA `(.L_x_132) ;  /* 0x000000000004e947 */ /* 0x000fea0003800000 */
[----:B------:R-:W-:Y:S01]  /*5fa0*/  BPT.TRAP 0x1 ;  /* 0x000000040000795c */ /* 0x000fe20000300000 */
.L_x_132:
[----:B------:R-:W-:Y:S02]  /*5fb0*/  UISETP.GT.U32.AND UP0, UPT, UR42, 0x1, UPT ;  /* 0x000000012a00788c */ /* 0x000fe4000bf04070 */
[----:B------:R-:W-:-:S04]  /*5fc0*/  ULEA UR4, UR59, UR47, 0x3 ;  /* 0x0000002f3b047291 */ /* 0x000fc8000f8e183f */
[----:B------:R-:W-:Y:S01]  /*5fd0*/  UIADD3 UR4, UR4, 0x31570, URZ ;  /* 0x0003157004047890 */ /* 0x000fe2000fffe03f */
[----:B------:R-:W-:-:S03]  /*5fe0*/  PLOP3.LUT P0, PT, PT, PT, UP0, 0x80, 0x0 ;  /* 0x000000000000781c */ /* 0x000fc60003f0f008 */
[----:B------:R-:W-:-:S09]  /*5ff0*/  UPRMT UR4, URZ, 0x654, UR4 ;  /* 0x000006543f047896 */ /* 0x000fd20008000004 */
[----:B------:R-:W-:Y:S01]  /*6000*/  SYNCS.ARRIVE.TRANS64.RED.A1T0 RZ, [UR4], RZ ;  /* 0x000000ffffff79a7 */ /* 0x000fe20008100404 */
[----:B------:R-:W-:Y:S05]  /*6010*/  @P0 BRA `(.L_x_133) ;  /* 0x0000000000040947 */ /* 0x000fea0003800000 */
[----:B------:R-:W-:Y:S01]  /*6020*/  BPT.TRAP 0x1 ;  /* 0x000000040000795c */ /* 0x000fe20000300000 */
.L_x_133:
[----:B------:R-:W-:-:S04]  /*6030*/  UIADD3 UR59, UR59, 0x1, URZ ;  /* 0x000000013b3b7890 */ /* 0x000fc8000fffe03f */
[----:B------:R-:W-:-:S04]  /*6040*/  UISETP.NE.AND UP0, UPT, UR59, 0x1e, UPT ;  /* 0x0000001e3b00788c */ /* 0x000fc8000bf05270 */
[----:B------:R-:W-:Y:S01]  /*6050*/  USEL UR59, UR59, URZ, UP0 ;  /* 0x0000003f3b3b7287 */ /* 0x000fe20008000000 */
[----:B------:R-:W-:Y:S11]  /*6060*/  @!P6 BRA `(.L_x_134) ;  /* 0x000000000004e947 */ /* 0x000ff60003800000 */
[----:B------:R-:W-:Y:S01]  /*6070*/  BPT.TRAP 0x1 ;  /* 0x000000040000795c */ /* 0x000fe20000300000 */
.L_x_134:
[----:B------:R-:W-:Y:S01]  /*6080*/  ISETP.NE.AND P0, PT, R46, RZ, PT ;  /* 0x000000ff2e00720c */ /* 0x000fe20003f05270 */
[----:B------:R-:W-:Y:S01]  /*6090*/  IMAD.SHL.U32 R48, R38, 0x2000, RZ ;  /* 0x0000200026307824 */ /* 0x000fe200078e00ff */
[----:B------:R-:W-:Y:S03]  /*60a0*/  BSSY B0, `(.L_x_135) ;  /* 0x0000006000007945 */ /* 0x000fe60003800000 */
[----:B------:R-:W-:-:S08]  /*60b0*/  IMAD.WIDE R36, R48, 0x4, RZ ;  /* 0x0000000430247825 */ /* 0x000fd000078e02ff */
[----:B------:R-:W-:Y:S05]  /*60c0*/  @P0 BRA `(.L_x_136) ;  /* 0x00000000000c0947 */ /* 0x000fea0003800000 */
[----:B------:R-:W-:-:S04]  /*60d0*/  SHF.L.U32 R0, R42, 0x1f, RZ ;  /* 0x0000001f2a007819 */ /* 0x000fc800000006ff */
[----:B------:R-:W1:Y:S02]  /*60e0*/  SYNCS.PHASECHK.TRANS64.TRYWAIT P0, [R39+URZ+0x31480], R0 ;  /* 0x03148000270075a7 */ /* 0x000e64000800017f */
[----:B-1----:R-:W-:Y:S05]  /*60f0*/  @!P0 BRA `(.L_x_137) ;  /* 0x00000098004c8947 */ /* 0x002fea0003800000 */
.L_x_136:
[----:B------:R-:W-:Y:S05]  /*6100*/  BSYNC B0 ;  /* 0x0000000000007941 */ /* 0x000fea0003800000 */
.L_x_135:
[----:B------:R-:W-:Y:S01]  /*6110*/  ISETP.NE.AND P0, PT, R47, RZ, PT ;  /* 0x000000ff2f00720c */ /* 0x000fe20003f05270 */
[----:B------:R-:W-:Y:S01]  /*6120*/  BSSY B6, `(.L_x_138) ;  /* 0x0000013000067945 */ /* 0x000fe20003800000 */
[----:B-1----:R-:W-:-:S11]  /*6130*/  LOP3.LUT R39, R36, R22, RZ, 0xfc, !PT ;  /* 0x0000001624277212 */ /* 0x002fd600078efcff */
        /* <DEDUP_REMOVED lines=17> */
.L_x_139:
[----:B------:R-:W-:Y:S05]  /*6250*/  BSYNC B6 ;  /* 0x0000000000067941 */ /* 0x000fea0003800000 */
.L_x_138:
[----:B------:R-:W-:Y:S01]  /*6260*/  SHF.R.U64 R37, R39, 0x3, R37 ;  /* 0x0000000327257819 */ /* 0x000fe20000001225 */
[----:B------:R-:W-:Y:S01]  /*6270*/  IMAD.SHL.U32 R50, R38, 0x80, RZ ;  /* 0x0000008026327824 */ /* 0x000fe200078e00ff */
[----:B------:R-:W-:Y:S02]  /*6280*/  BSSY B6, `(.L_x_140) ;  /* 0x0000022000067945 */ /* 0x000fe40003800000 */
[----:B------:R-:W-:Y:S01]  /*6290*/  IADD3 R0, R40, UR47, R37 ;  /* 0x0000002f28007c10 */ /* 0x000fe2000fffe025 */
[----:B------:R-:W-:Y:S02]  /*62a0*/  IMAD.IADD R5, R33, 0x1, R50 ;  /* 0x0000000121057824 */ /* 0x000fe400078e0232 */
[----:B------:R-:W-:Y:S02]  /*62b0*/  VIADD R37, R48, 0x10 ;  /* 0x0000001030257836 */ /* 0x000fe40000000000 */
[----:B------:R-:W-:Y:S01]  /*62c0*/  LDS.U8 R3, [R0] ;  /* 0x0000000000037984 */ /* 0x000fe20000000000 */
[----:B------:R-:W-:Y:S01]  /*62d0*/  LEA R5, R5, UR47, 0x1 ;  /* 0x0000002f05057c11 */ /* 0x000fe2000f8e08ff */
[----:B------:R-:W-:-:S02]  /*62e0*/  IMAD.WIDE R36, R37, 0x4, R22 ;  /* 0x0000000425247825 */ /* 0x000fc400078e0216 */
        /* <DEDUP_REMOVED lines=27> */
.L_x_141:
[----:B------:R-:W-:Y:S05]  /*64a0*/  BSYNC B6 ;  /* 0x0000000000067941 */ /* 0x000fea0003800000 */
.L_x_140:
[----:B------:R-:W-:Y:S01]  /*64b0*/  SHF.R.U64 R37, R36, 0x3, R37 ;  /* 0x0000000324257819 */ /* 0x000fe20000001225 */
[----:B------:R-:W-:Y:S01]  /*64c0*/  IMAD.MOV.U32 R10, RZ, RZ, 0x43084308 ;  /* 0x43084308ff0a7424 */ /* 0x000fe200078e00ff */
[----:B------:R-:W-:Y:S02]  /*64d0*/  SHF.R.U32.HI R5, RZ, 0x4, R46 ;  /* 0x00000004ff057819 */ /* 0x000fe4000001162e */
[----:B------:R-:W-:Y:S02]  /*64e0*/  IADD3 R0, R40, UR47, R37 ;  /* 0x0000002f28007c10 */ /* 0x000fe4000fffe025 */
[C---:B------:R-:W-:Y:S01]  /*64f0*/  ISETP.GT.AND P0, PT, R57.reuse, 0x2, PT ;  /* 0x000000023900780c */ /* 0x040fe20003f04270 */
[----:B------:R-:W-:Y:S01]  /*6500*/  VIADD R57, R57, 0xffffffff ;  /* 0xffffffff39397836 */ /* 0x000fe20000000000 */
[C-C-:B------:R-:W-:Y:S01]  /*6510*/  PRMT R7, R46.reuse, 0xf5f1, R5.reuse ;  /* 0x0000f5f12e077816 */ /* 0x140fe20000000005 */
[----:B------:R-:W-:Y:S01]  /*6520*/  LDS.U8 R3, [R0] ;  /* 0x0000000000037984 */ /* 0x000fe20000000000 */
[----:B------:R-:W-:-:S02]  /*6530*/  PRMT R9, R46, 0xf6f2, R5 ;  /* 0x0000f6f22e097816 */ /* 0x000fc40000000005 */
[--C-:B------:R-:W-:Y:S01]  /*6540*/  LOP3.LUT R7, R7, 0xf000f, R10.reuse, 0x6a, !PT ;  /* 0x000f000f07077812 */ /* 0x100fe200078e6a0a */
[----:B------:R-:W1:Y:S01]  /*6550*/  LDS.U8 R4, [R0+0x100] ;  /* 0x0001000000047984 */ /* 0x000e620000000000 */
[----:B------:R-:W-:-:S03]  /*6560*/  LOP3.LUT R9, R9, 0xf000f, R10, 0x6a, !PT ;  /* 0x000f000f09097812 */ /* 0x000fc600078e6a0a */
[----:B------:R-:W2:Y:S01]  /*6570*/  LDS.U8 R6, [R0+0x4] ;  /* 0x0000040000067984 */ /* 0x000ea20000000000 */
[----:B------:R-:W-:-:S03]  /*6580*/  HADD2.BF16_V2 R37, R7, -136, -136 ;  /* 0xc308c30807257430 */ /* 0x000fc60000200000 */
[----:B------:R-:W3:Y:S01]  /*6590*/  LDS.U8 R8, [R0+0x104] ;  /* 0x0001040000087984 */ /* 0x000ee20000000000 */
[----:B------:R-:W-:Y:S01]  /*65a0*/  HMUL2.BF16_V2 R37, R37, R44.H1_H1 ;  /* 0x3000002c25257232 */ /* 0x000fe20000200000 */
[----:B-1----:R-:W-:Y:S02]  /*65b0*/  PRMT R3, R4, 0x7604, R3 ;  /* 0x0000760404037816 */ /* 0x002fe40000000003 */
[C-C-:B------:R-:W-:Y:S02]  /*65c0*/  PRMT R4, R46.reuse, 0xf4f0, R5.reuse ;  /* 0x0000f4f02e047816 */ /* 0x140fe40000000005 */
[----:B------:R-:W-:Y:S01]  /*65d0*/  PRMT R5, R46, 0xf7f3, R5 ;  /* 0x0000f7f32e057816 */ /* 0x000fe20000000005 */
[----:B------:R-:W-:Y:S01]  /*65e0*/  IMAD.MOV.U32 R46, RZ, RZ, R38 ;  /* 0x000000ffff2e7224 */ /* 0x000fe200078e0026 */
[--C-:B------:R-:W-:Y:S01]  /*65f0*/  LOP3.LUT R4, R4, 0xf000f, R10.reuse, 0x6a, !PT ;  /* 0x000f000f04047812 */ /* 0x100fe200078e6a0a */
[----:B------:R-:W-:Y:S01]  /*6600*/  HADD2.BF16_V2 R38, R9, -136, -136 ;  /* 0xc308c30809267430 */ /* 0x000fe20000200000 */
[----:B------:R-:W-:-:S02]  /*6610*/  LOP3.LUT R5, R5, 0xf000f, R10, 0x6a, !PT ;  /* 0x000f000f05057812 */ /* 0x000fc400078e6a0a */
[----:B--2---:R-:W-:Y:S01]  /*6620*/  PRMT R3, R6, 0x7054, R3 ;  /* 0x0000705406037816 */ /* 0x004fe20000000003 */
[----:B------:R-:W-:Y:S02]  /*6630*/  HADD2.BF16_V2 R36, R4, -136, -136 ;  /* 0xc308c30804247430 */ /* 0x000fe40000200000 */
[----:B------:R-:W-:Y:S01]  /*6640*/  HADD2.BF16_V2 R39, R5, -136, -136 ;  /* 0xc308c30805277430 */ /* 0x000fe20000200000 */
[----:B---3--:R-:W-:Y:S01]  /*6650*/  PRMT R45, R8, 0x654, R3 ;  /* 0x00000654082d7816 */ /* 0x008fe20000000003 */
[-C--:B------:R-:W-:Y:S02]  /*6660*/  HMUL2.BF16_V2 R36, R36, R44.reuse.H0_H0 ;  /* 0x2000002c24247232 */ /* 0x080fe40000200000 */
[-C--:B------:R-:W-:Y:S02]  /*6670*/  HMUL2.BF16_V2 R38, R38, R44.reuse.H0_H0 ;  /* 0x2000002c26267232 */ /* 0x080fe40000200000 */
[----:B------:R-:W-:Y:S01]  /*6680*/  HMUL2.BF16_V2 R39, R39, R44.H1_H1 ;  /* 0x3000002c27277232 */ /* 0x000fe20000200000 */
[----:B------:R-:W-:Y:S06]  /*6690*/  @P0 BRA `(.L_x_142) ;  /* 0xffffffec00c40947 */ /* 0x000fec000383ffff */
.L_x_127:
[----:B------:R-:W-:Y:S01]  /*66a0*/  VIADD R46, R50, UR54 ;  /* 0x00000036322e7c36 */ /* 0x000fe20008000000 */
[----:B------:R-:W-:Y:S05]  /*66b0*/  WARPSYNC.ALL ;  /* 0x0000000000007948 */ /* 0x000fea0003800000 */
[----:B------:R-:W-:Y:S01]  /*66c0*/  IMAD.MOV.U32 R47, RZ, RZ, 0x40000040 ;  /* 0x40000040ff2f7424 */ /* 0x000fe200078e00ff */
[----:B------:R-:W-:Y:S01]  /*66d0*/  R2UR UR6, R46 ;  /* 0x000000002e0672ca */ /* 0x000fe200000e0000 */
[----:B------:R-:W-:-:S03]  /*66e0*/  WARPGROUP.ARRIVE ;  /* 0x00000000000079c5 */ /* 0x000fc60000000000 */
[----:B------:R-:W-:-:S13]  /*66f0*/  R2UR UR7, R47 ;  /* 0x000000002f0772ca */ /* 0x000fda00000e0000 */
[----:B------:R-:W-:Y:S03]  /*6700*/  HGMMA.64x16x16.F32.BF16 R24, R36, gdesc[UR4], R24, gsb0 ;  /* 0x0020000424187df0 */ /* 0x000fe60008001818 */
[----:B------:R-:W-:Y:S02]  /*6710*/  WARPGROUP.DEPBAR.LE gsb0, 0x0 ;  /* 0x00008000000079c5 */ /* 0x000fe40000010000 */
[----:B------:R-:W-:-:S04]  /*6720*/  IMAD.IADD R39, R35, 0x1, R48 ;  /* 0x0000000123277824 */ /* 0x000fc800078e0230 */
        /* <DEDUP_REMOVED lines=19> */
.L_x_143:
        /* <DEDUP_REMOVED lines=56> */
.L_x_145:
[----:B------:R-:W-:Y:S05]  /*6be0*/  BSYNC B6 ;  /* 0x0000000000067941 */ /* 0x000fea0003800000 */
.L_x_144:
        /* <DEDUP_REMOVED lines=62> */
.L_x_146:
        /* <DEDUP_REMOVED lines=8> */
.L_x_126:
[----:B------:R-:W-:-:S13]  /*7050*/  ISETP.NE.AND P0, PT, R56, 0x3, PT ;  /* 0x000000033800780c */ /* 0x000fda0003f05270 */
[----:B------:R-:W-:Y:S05]  /*7060*/  @!P0 BRA `(.L_x_147) ;  /* 0x0000000000048947 */ /* 0x000fea0003800000 */
[----:B------:R-:W-:Y:S01]  /*7070*/  BPT.TRAP 0x1 ;  /* 0x000000040000795c */ /* 0x000fe20000300000 */
.L_x_147:
[----:B------:R-:W-:Y:S02]  /*7080*/  UIADD3 UR58, UR58, UR55, URZ ;  /* 0x000000373a3a7290 */ /* 0x000fe4000fffe03f */
[----:B------:R-:W-:Y:S02]  /*7090*/  UISETP.GT.U32.AND UP0, UPT, UR42, 0x1, UPT ;  /* 0x000000012a00788c */ /* 0x000fe4000bf04070 */
[----:B------:R-:W-:-:S04]  /*70a0*/  UIMAD.WIDE.U32 UR4, UR58, -0x77777777, URZ ;  /* 0x888888893a0478a5 */ /* 0x000fc8000f8e003f */
[----:B------:R-:W-:Y:S01]  /*70b0*/  USHF.R.U32.HI UR4, URZ, 0x4, UR5 ;  /* 0x000000043f047899 */ /* 0x000fe20008011605 */
[----:B------:R-:W-:-:S03]  /*70c0*/  PLOP3.LUT P0, PT, PT, PT, UP0, 0x80, 0x0 ;  /* 0x000000000000781c */ /* 0x000fc60003f0f008 */
[----:B------:R-:W-:-:S04]  /*70d0*/  UIMAD UR58, UR4, -0x1e, UR58 ;  /* 0xffffffe2043a78a4 */ /* 0x000fc8000f8e023a */
[----:B------:R-:W-:-:S04]  /*70e0*/  ULEA UR58, UR58, UR47, 0x3 ;  /* 0x0000002f3a3a7291 */ /* 0x000fc8000f8e183f */
[----:B------:R-:W-:-:S04]  /*70f0*/  UIADD3 UR58, UR58, 0x31570, URZ ;  /* 0x000315703a3a7890 */ /* 0x000fc8000fffe03f */
[----:B------:R-:W-:-:S09]  /*7100*/  UPRMT UR58, URZ, 0x654, UR58 ;  /* 0x000006543f3a7896 */ /* 0x000fd2000800003a */
[----:B------:R-:W-:Y:S01]  /*7110*/  SYNCS.ARRIVE.TRANS64.RED.A1T0 RZ, [UR58], RZ ;  /* 0x000000ffffff79a7 */ /* 0x000fe2000810043a */
[----:B------:R-:W-:Y:S05]  /*7120*/  @P0 BRA `(.L_x_148) ;  /* 0x0000000000040947 */ /* 0x000fea0003800000 */
[----:B------:R-:W-:Y:S01]  /*7130*/  BPT.TRAP 0x1 ;  /* 0x000000040000795c */ /* 0x000fe20000300000 */
.L_x_148:
[----:B------:R-:W-:Y:S01]  /*7140*/  UIADD3 UR55, UR53, UR55, URZ ;  /* 0x0000003735377290 */ /* 0x000fe2000fffe03f */
[----:B------:R-:W-:Y:S01]  /*7150*/  LOP3.LUT P0, RZ, R19, 0xff, RZ, 0xc0, !PT ;  /* 0x000000ff13ff7812 */ /* 0x000fe2000780c0ff */
[----:B------:R-:W-:Y:S02]  /*7160*/  UISETP.GE.U32.AND UP1, UPT, UR53, 0x1e, UPT ;  /* 0x0000001e3500788c */ /* 0x000fe4000bf26070 */
[----:B------:R-:W-:Y:S02]  /*7170*/  UISETP.GT.U32.AND UP0, UPT, UR55, 0x1d, UPT ;  /* 0x0000001d3700788c */ /* 0x000fe4000bf04070 */
[----:B------:R-:W-:Y:S02]  /*7180*/  UIADD3 UR7, UR47, 0x2f000, URZ ;  /* 0x0002f0002f077890 */ /* 0x000fe4000fffe03f */
[----:B------:R-:W-:-:S04]  /*7190*/  UISETP.LT.U32.AND UP0, UPT, UR53, 0x1e, UP0 ;  /* 0x0000001e3500788c */ /* 0x000fc80008701070 */
[----:B------:R-:W-:Y:S02]  /*71a0*/  USEL UR6, URZ, 0x1, !UP0 ;  /* 0x000000013f067887 */ /* 0x000fe4000c000000 */
[----:B------:R-:W-:Y:S02]  /*71b0*/  @UP1 UIMAD.WIDE.U32 UR4, UR55, -0x77777777, URZ ;  /* 0x88888889370418a5 */ /* 0x000fe4000f8e003f */
[----:B------:R-:W-:Y:S02]  /*71c0*/  ULOP3.LUT UP0, URZ, UR7, 0x3ff, URZ, 0xc0, !UPT ;  /* 0x000003ff073f7892 */ /* 0x000fe4000f80c03f */
[----:B------:R-:W-:Y:S02]  /*71d0*/  @UP1 USHF.R.U32.HI UR4, URZ, 0x4, UR5 ;  /* 0x000000043f041899 */ /* 0x000fe40008011605 */
[----:B------:R-:W-:Y:S02]  /*71e0*/  ULOP3.LUT UR37, UR37, UR6, URZ, 0x3c, !UPT ;  /* 0x0000000625257292 */ /* 0x000fe4000f8e3c3f */
[----:B------:R-:W-:-:S02]  /*71f0*/  PLOP3.LUT P1, PT, PT, PT, UP0, 0x80, 0x0 ;  /* 0x000000000000781c */ /* 0x000fc40003f2f008 */
[----:B------:R-:W-:Y:S01]  /*7200*/  @UP1 ULOP3.LUT UR37, UR37, 0x1, UR4, 0x78, !UPT ;  /* 0x0000000125251892 */ /* 0x000fe2000f8e7804 */
[----:B------:R-:W-:Y:S11]  /*7210*/  @!P0 BRA `(.L_x_149) ;  /* 0x00000000000c8947 */ /* 0x000ff60003800000 */
[----:B------:R-:W-:-:S04]  /*7220*/  DEPBAR {5,4,3,2,1,0} ;  /* 0x0000003f0000791a */ /* 0x000fc80000000000 */
[----:B------:R1:W-:Y:S02]  /*7230*/  UTMACCTL.IV [UR60] ;  /* 0x000000003c0079b9 */ /* 0x0003e40008000000 */
[----:B-1----:R-:W-:Y:S01]  /*7240*/  NOP ;  /* 0x0000000000007918 */ /* 0x002fe20000000000 */
.L_x_149:
        /* <DEDUP_REMOVED lines=17> */
.L_x_151:
[----:B------:R1:W2:Y:S01]  /*7360*/  LDC.64 R14, c[0x4][R19] ;  /* 0x01000000130e7b82 */ /* 0x0002a20000000a00 */
[----:B------:R-:W-:Y:S01]  /*7370*/  ULDC.64 UR4, c[0x4][0x110] ;  /* 0x0100440000047ab9 */ /* 0x000fe20000000a00 */
[----:B------:R-:W-:Y:S01]  /*7380*/  ULDC.64 UR6, c[0x4][0x60] ;  /* 0x0100180000067ab9 */ /* 0x000fe20000000a00 */
[----:B------:R-:W-:Y:S02]  /*7390*/  IMAD.U32 R4, RZ, RZ, UR4 ;  /* 0x00000004ff047e24 */ /* 0x000fe4000f8e00ff */
        /* <DEDUP_REMOVED lines=11> */
.L_x_150:
[----:B------:R-:W-:Y:S02]  /*7450*/  ULDC.64 UR4, c[0x0][0x810] ;  /* 0x0002040000047ab9 */ /* 0x000fe40000000a00 */
[----:B------:R-:W-:-:S04]  /*7460*/  ISETP.NE.U32.AND P0, PT, RZ, UR4, PT ;  /* 0x00000004ff007c0c */ /* 0x000fc8000bf05070 */
[----:B------:R-:W-:-:S13]  /*7470*/  ISETP.NE.AND.EX P0, PT, RZ, UR5, PT, P0 ;  /* 0x00000005ff007c0c */ /* 0x000fda000bf05300 */
[----:B------:R-:W-:Y:S05]  /*7480*/  @!P0 BRA `(.L_x_152) ;  /* 0x0000000000148947 */ /* 0x000fea0003800000 */
[----:B------:R-:W-:-:S04]  /*7490*/  LEA R4, P0, R18, UR4, 0x3 ;  /* 0x0000000412047c11 */ /* 0x000fc8000f8018ff */
[----:B------:R-:W-:-:S06]  /*74a0*/  LEA.HI.X R5, R18, UR5, R43, 0x3, P0 ;  /* 0x0000000512057c11 */ /* 0x000fcc00080f1c2b */
[----:B------:R-:W2:Y:S04]  /*74b0*/  LDG.E.64 R4, desc[UR56][R4.64] ;  /* 0x0000003804047981 */ /* 0x000ea8000c1e1b00 */
[----:B--2---:R1:W5:Y:S01]  /*74c0*/  LD.E R0, desc[UR56][R4.64] ;  /* 0x0000003804007980 */ /* 0x004362000c101900 */
[----:B------:R-:W-:Y:S05]  /*74d0*/  BRA `(.L_x_153) ;  /* 0x0000000000307947 */ /* 0x000fea0003800000 */
.L_x_152:
[----:B------:R-:W-:Y:S02]  /*74e0*/  ULDC.64 UR4, c[0x0][0x808] ;  /* 0x0002020000047ab9 */ /* 0x000fe40000000a00 */
[----:B------:R-:W-:-:S04]  /*74f0*/  ISETP.NE.U32.AND P0, PT, RZ, UR4, PT ;  /* 0x00000004ff007c0c */ /* 0x000fc8000bf05070 */
[----:B------:R-:W-:-:S13]  /*7500*/  ISETP.NE.AND.EX P0, PT, RZ, UR5, PT, P0 ;  /* 0x00000005ff007c0c */ /* 0x000fda000bf05300 */
[----:B------:R-:W-:Y:S05]  /*7510*/  @!P0 BRA `(.L_x_154) ;  /* 0x0000000000188947 */ /* 0x000fea0003800000 */
[----:B------:R-:W1:Y:S01]  /*7520*/  LDC.64 R4, c[0x0][0x808] ;  /* 0x00020200ff047b82 */ /* 0x000e620000000a00 */
[----:B------:R-:W-:Y:S02]  /*7530*/  ULDC UR4, c[0x0][0x818] ;  /* 0x0002060000047ab9 */ /* 0x000fe40000000800 */
[----:B------:R-:W-:-:S04]  /*7540*/  IMAD R3, R18, UR4, RZ ;  /* 0x0000000412037c24 */ /* 0x000fc8000f8e02ff */
[----:B-1----:R-:W-:-:S05]  /*7550*/  IMAD.WIDE R4, R3, 0x4, R4 ;  /* 0x0000000403047825 */ /* 0x002fca00078e0204 */
[----:B------:R2:W5:Y:S01]  /*7560*/  LDG.E R0, desc[UR56][R4.64] ;  /* 0x0000003804007981 */ /* 0x000562000c1e1900 */
[----:B------:R-:W-:Y:S05]  /*7570*/  BRA `(.L_x_153) ;  /* 0x0000000000087947 */ /* 0x000fea0003800000 */
.L_x_154:
[----:B------:R-:W-:Y:S02]  /*7580*/  ULDC UR4, c[0x0][0x800] ;  /* 0x0002000000047ab9 */ /* 0x000fe40000000800 */
[----:B------:R-:W-:-:S07]  /*7590*/  IMAD.U32 R0, RZ, RZ, UR4 ;  /* 0x00000004ff007e24 */ /* 0x000fce000f8e00ff */
.L_x_153:
[----:B------:R-:W-:Y:S02]  /*75a0*/  ULDC.64 UR4, c[0x0][0x838] ;  /* 0x00020e0000047ab9 */ /* 0x000fe40000000a00 */
[----:B------:R-:W-:-:S04]  /*75b0*/  ISETP.NE.U32.AND P0, PT, RZ, UR4, PT ;  /* 0x00000004ff007c0c */ /* 0x000fc8000bf05070 */
[----:B------:R-:W-:-:S13]  /*75c0*/  ISETP.NE.AND.EX P0, PT, RZ, UR5, PT, P0 ;  /* 0x00000005ff007c0c */ /* 0x000fda000bf05300 */
[----:B------:R-:W-:Y:S05]  /*75d0*/  @!P0 BRA `(.L_x_155) ;  /* 0x0000000000148947 */ /* 0x000fea0003800000 */
[----:B-12---:R-:W-:-:S04]  /*75e0*/  LEA R4, P0, R18, UR4, 0x3 ;  /* 0x0000000412047c11 */ /* 0x006fc8000f8018ff */
[----:B------:R-:W-:-:S06]  /*75f0*/  LEA.HI.X R5, R18, UR5, R43, 0x3, P0 ;  /* 0x0000000512057c11 */ /* 0x000fcc00080f1c2b */
[----:B------:R-:W2:Y:S04]  /*7600*/  LDG.E.64 R4, desc[UR56][R4.64] ;  /* 0x0000003804047981 */ /* 0x000ea8000c1e1b00 */
[----:B--2---:R4:W5:Y:S01]  /*7610*/  LD.E R3, desc[UR56][R4.64] ;  /* 0x0000003804037980 */ /* 0x004962000c101900 */
[----:B------:R-:W-:Y:S05]  /*7620*/  BRA `(.L_x_156) ;  /* 0x0000000000307947 */ /* 0x000fea0003800000 */
.L_x_155:
[----:B------:R-:W-:Y:S02]  /*7630*/  ULDC.64 UR4, c[0x0][0x830] ;  /* 0x00020c0000047ab9 */ /* 0x000fe40000000a00 */
[----:B------:R-:W-:-:S04]  /*7640*/  ISETP.NE.U32.AND P0, PT, RZ, UR4, PT ;  /* 0x00000004ff007c0c */ /* 0x000fc8000bf05070 */
[----:B------:R-:W-:-:S13]  /*7650*/  ISETP.NE.AND.EX P0, PT, RZ, UR5, PT, P0 ;  /* 0x00000005ff007c0c */ /* 0x000fda000bf05300 */
[----:B------:R-:W-:Y:S05]  /*7660*/  @!P0 BRA `(.L_x_157) ;  /* 0x0000000000188947 */ /* 0x000fea0003800000 */
[----:B-12---:R-:W1:Y:S01]  /*7670*/  LDC.64 R4, c[0x0][0x830] ;  /* 0x00020c00ff047b82 */ /* 0x006e620000000a00 */
[----:B------:R-:W-:Y:S02]  /*7680*/  ULDC UR4, c[0x0][0x840] ;  /* 0x0002100000047ab9 */ /* 0x000fe40000000800 */
[----:B------:R-:W-:-:S04]  /*7690*/  IMAD R3, R18, UR4, RZ ;  /* 0x0000000412037c24 */ /* 0x000fc8000f8e02ff */
[----:B-1----:R-:W-:-:S05]  /*76a0*/  IMAD.WIDE R4, R3, 0x4, R4 ;  /* 0x0000000403047825 */ /* 0x002fca00078e0204 */
[----:B------:R3:W5:Y:S01]  /*76b0*/  LDG.E R3, desc[UR56][R4.64] ;  /* 0x0000003804037981 */ /* 0x000762000c1e1900 */
[----:B------:R-:W-:Y:S05]  /*76c0*/  BRA `(.L_x_156) ;  /* 0x0000000000087947 */ /* 0x000fea0003800000 */
.L_x_157:
[----:B------:R-:W-:Y:S02]  /*76d0*/  ULDC UR4, c[0x0][0x828] ;  /* 0x00020a0000047ab9 */ /* 0x000fe40000000800 */
[----:B------:R-:W-:-:S07]  /*76e0*/  IMAD.U32 R3, RZ, RZ, UR4 ;  /* 0x00000004ff037e24 */ /* 0x000fce000f8e00ff */
.L_x_156:
[----:B------:R-:W-:Y:S01]  /*76f0*/  ISETP.GT.U32.AND P0, PT, R34, 0x3e, PT ;  /* 0x0000003e2200780c */ /* 0x000fe20003f04070 */
[----:B------:R-:W-:Y:S01]  /*7700*/  BSSY B0, `(.L_x_158) ;  /* 0x0000007000007945 */ /* 0x000fe20003800000 */
[----:B-1234-:R-:W-:-:S11]  /*7710*/  PRMT R4, RZ, 0x7610, R4 ;  /* 0x00007610ff047816 */ /* 0x01efd60000000004 */
[----:B------:R-:W-:Y:S05]  /*7720*/  @P0 BRA `(.L_x_159) ;  /* 0x0000000000100947 */ /* 0x000fea0003800000 */
[----:B------:R-:W-:-:S03]  /*7730*/  UMOV UR4, 0xffffffff ;  /* 0xffffffff00047882 */ /* 0x000fc60000000000 */
[----:B------:R-:W-:Y:S05]  /*7740*/  BRA.DIV UR4, `(.L_x_160) ;  /* 0x0000008204cc7947 */ /* 0x000fea000b800000 */
[----:B------:R-:W-:-:S13]  /*7750*/  ELECT P6, URZ, PT ;  /* 0x00000000003f782f */ /* 0x000fda00038c0000 */
.L_x_321:
[----:B------:R-:W-:-:S07]  /*7760*/  SEL R4, RZ, 0x1, !P6 ;  /* 0x00000001ff047807 */ /* 0x000fce0007000000 */
.L_x_159:
[----:B------:R-:W-:Y:S05]  /*7770*/  BSYNC B0 ;  /* 0x0000000000007941 */ /* 0x000fea0003800000 */
.L_x_158:
[----:B------:R-:W-:-:S05]  /*7780*/  IMAD.U32 R5, RZ, RZ, UR50 ;  /* 0x00000032ff057e24 */ /* 0x000fca000f8e00ff */
[----:B------:R-:W-:-:S13]  /*7790*/  ISETP.NE.AND P1, PT, R5, 0x3, PT ;  /* 0x000000030500780c */ /* 0x000fda0003f25270 */
[----:B------:R-:W-:Y:S05]  /*77a0*/  @!P1 BRA `(.L_x_161) ;  /* 0x0000000000049947 */ /* 0x000fea0003800000 */
[----:B------:R-:W-:Y:S01]  /*77b0*/  BPT.TRAP 0x1 ;  /* 0x000000040000795c */ /* 0x000fe20000300000 */
.L_x_161:
[----:B------:R-:W-:Y:S01]  /*77c0*/  IMAD.U32 R7, RZ, RZ, UR39 ;  /* 0x00000027ff077e24 */ /* 0x000fe2000f8e00ff */
[----:B------:R-:W-:Y:S01]  /*77d0*/  LOP3.LUT R6, R54, 0x1, RZ, 0x3c, !PT ;  /* 0x0000000136067812 */ /* 0x000fe200078e3cff */
[----:B------:R-:W-:Y:S01]  /*77e0*/  IMAD.U32 R5, RZ, RZ, UR39 ;  /* 0x00000027ff057e24 */ /* 0x000fe2000f8e00ff */
[----:B-----5:R-:W-:Y:S02]  /*77f0*/  FSETP.NEU.AND P2, PT, R0, RZ, PT ;  /* 0x000000ff0000720b */ /* 0x020fe40003f4d000 */
[----:B------:R-:W-:Y:S01]  /*7800*/  LEA R7, R7, UR47, 0x3 ;  /* 0x0000002f07077c11 */ /* 0x000fe2000f8e18ff */
[----:B------:R-:W-:Y:S01]  /*7810*/  IMAD R5, R5, 0x800, R32 ;  /* 0x0000080005057824 */ /* 0x000fe200078e0220 */
[----:B------:R-:W-:-:S04]  /*7820*/  SHF.L.U32 R6, R6, 0x1f, RZ ;  /* 0x0000001f06067819 */ /* 0x000fc800000006ff */
[----:B------:R-:W1:Y:S01]  /*7830*/  SYNCS.PHASECHK.TRANS64.TRYWAIT P0, [R7+URZ+0x31660], R6 ;  /* 0x03166006070075a7 */ /* 0x000e62000800017f */
[----:B------:R-:W-:Y:S01]  /*7840*/  LEA R5, R5, UR47, 0x1 ;  /* 0x0000002f05057c11 */ /* 0x000fe2000f8e08ff */
[----:B-1----:R-:W-:Y:S06]  /*7850*/  @!P0 BRA `(.L_x_162) ;  /* 0x0000008000a08947 */ /* 0x002fec0003800000 */
.L_x_322:
[----:B------:R-:W-:Y:S05]  /*7860*/  @P2 WARPSYNC.ALL ;  /* 0x0000000000002948 */ /* 0x000fea0003800000 */
[----:B------:R-:W2:Y:S01]  /*7870*/  @P2 LDSM.16.MT88.4 R8, [R5+0x2f000] ;  /* 0x02f000000508283b */ /* 0x000ea20000004200 */
[-C--:B------:R-:W-:Y:S01]  /*7880*/  FMUL R24, R24, R3.reuse ;  /* 0x0000000318187220 */ /* 0x080fe20000400000 */
[-C--:B-1----:R-:W-:Y:S01]  /*7890*/  FMUL R6, R25, R3.reuse ;  /* 0x0000000319067220 */ /* 0x082fe20000400000 */
[-C--:B------:R-:W-:Y:S01]  /*78a0*/  FMUL R26, R26, R3.reuse ;  /* 0x000000031a1a7220 */ /* 0x080fe20000400000 */
[-C--:B------:R-:W-:Y:S01]  /*78b0*/  FMUL R12, R27, R3.reuse ;  /* 0x000000031b0c7220 */ /* 0x080fe20000400000 */
[-C--:B------:R-:W-:Y:S01]  /*78c0*/  FMUL R28, R28, R3.reuse ;  /* 0x000000031c1c7220 */ /* 0x080fe20000400000 */
[-C--:B------:R-:W-:Y:S01]  /*78d0*/  FMUL R14, R29, R3.reuse ;  /* 0x000000031d0e7220 */ /* 0x080fe20000400000 */
[-C--:B------:R-:W-:Y:S01]  /*78e0*/  FMUL R30, R30, R3.reuse ;  /* 0x000000031e1e7220 */ /* 0x080fe20000400000 */
[----:B------:R-:W-:Y:S01]  /*78f0*/  FMUL R18, R31, R3 ;  /* 0x000000031f127220 */ /* 0x000fe20000400000 */
[----:B------:R-:W-:Y:S05]  /*7900*/  WARPSYNC.ALL ;  /* 0x0000000000007948 */ /* 0x000fea0003800000 */
[----:B------:R-:W-:Y:S01]  /*7910*/  PRMT R4, R4, 0x9910, RZ ;  /* 0x0000991004047816 */ /* 0x000fe200000000ff */
[----:B------:R-:W-:Y:S03]  /*7920*/  BSSY B0, `(.L_x_163) ;  /* 0x000002d000007945 */ /* 0x000fe60003800000 */
[----:B------:R-:W-:-:S02]  /*7930*/  ISETP.NE.AND P0, PT, R4, RZ, PT ;  /* 0x000000ff0400720c */ /* 0x000fc40003f05270 */
[----:B------:R-:W-:Y:S02]  /*7940*/  @!P2 CS2R R8, SRZ ;  /* 0x000000000008a805 */ /* 0x000fe4000001ff00 */
[----:B------:R-:W-:-:S04]  /*7950*/  @!P2 CS2R R10, SRZ ;  /* 0x00000000000aa805 */ /* 0x000fc8000001ff00 */
[----:B--2---:R-:W-:Y:S02]  /*7960*/  HADD2.F32 R13, -RZ, R9.H0_H0 ;  /* 0x20000009ff0d7230 */ /* 0x004fe40000004100 */
[----:B------:R-:W-:Y:S02]  /*7970*/  HADD2.F32 R21, -RZ, R11.H0_H0 ;  /* 0x2000000bff157230 */ /* 0x000fe40000004100 */
[--C-:B------:R-:W-:Y:S02]  /*7980*/  HADD2.F32 R3, -RZ, R8.reuse.H0_H0 ;  /* 0x20000008ff037230 */ /* 0x100fe40000004100 */
[-C--:B------:R-:W-:Y:S01]  /*7990*/  FFMA R13, R13, R0.reuse, R26 ;  /* 0x000000000d0d7223 */ /* 0x080fe2000000001a */
[----:B------:R-:W-:Y:S02]  /*79a0*/  HADD2.F32 R7, -RZ, R8.H1_H1 ;  /* 0x30000008ff077230 */ /* 0x000fe40000004100 */
[----:B------:R-:W-:Y:S01]  /*79b0*/  FFMA R21, R21, R0, R30 ;  /* 0x0000000015157223 */ /* 0x000fe2000000001e */
[----:B------:R-:W-:-:S02]  /*79c0*/  HADD2.F32 R9, -RZ, R9.H1_H1 ;  /* 0x30000009ff097230 */ /* 0x000fc40000004100 */
[-C--:B------:R-:W-:Y:S01]  /*79d0*/  FFMA R3, R3, R0.reuse, R24 ;  /* 0x0000000003037223 */ /* 0x080fe20000000018 */
[--C-:B------:R-:W-:Y:S02]  /*79e0*/  HADD2.F32 R15, -RZ, R10.reuse.H0_H0 ;  /* 0x2000000aff0f7230 */ /* 0x100fe40000004100 */
[-C--:B------:R-:W-:Y:S01]  /*79f0*/  FFMA R6, R7, R0.reuse, R6 ;  /* 0x0000000007067223 */ /* 0x080fe20000000006 */
[----:B------:R-:W-:Y:S02]  /*7a00*/  HADD2.F32 R19, -RZ, R10.H1_H1 ;  /* 0x3000000aff137230 */ /* 0x000fe40000004100 */
[-C--:B------:R-:W-:Y:S01]  /*7a10*/  FFMA R12, R9, R0.reuse, R12 ;  /* 0x00000000090c7223 */ /* 0x080fe2000000000c */
[----:B------:R-:W-:Y:S02]  /*7a20*/  HADD2.F32 R11, -RZ, R11.H1_H1 ;  /* 0x3000000bff0b7230 */ /* 0x000fe40000004100 */
[-C--:B------:R-:W-:Y:S01]  /*7a30*/  FFMA R15, R15, R0.reuse, R28 ;  /* 0x000000000f0f7223 */ /* 0x080fe2000000001c */
[----:B------:R-:W-:Y:S01]  /*7a40*/  F2FP.F16.F32.PACK_AB R8, R6, R3 ;  /* 0x000000030608723e */ /* 0x000fe200000000ff */
[-C--:B------:R-:W-:Y:S01]  /*7a50*/  FFMA R14, R19, R0.reuse, R14 ;  /* 0x00000000130e7223 */ /* 0x080fe2000000000e */
[----:B------:R-:W-:Y:S01]  /*7a60*/  F2FP.F16.F32.PACK_AB R9, R12, R13 ;  /* 0x0000000d0c09723e */ /* 0x000fe200000000ff */
[----:B------:R-:W-:-:S03]  /*7a70*/  FFMA R18, R11, R0, R18 ;  /* 0x000000000b127223 */ /* 0x000fc60000000012 */
[----:B------:R-:W-:Y:S02]  /*7a80*/  F2FP.F16.F32.PACK_AB R10, R14, R15 ;  /* 0x0000000f0e0a723e */ /* 0x000fe400000000ff */
[----:B------:R-:W-:-:S05]  /*7a90*/  F2FP.F16.F32.PACK_AB R11, R18, R21 ;  /* 0x00000015120b723e */ /* 0x000fca00000000ff */
[----:B------:R1:W-:Y:S01]  /*7aa0*/  STSM.16.MT88.4 [R5+0x2f000], R8 ;  /* 0x02f0000805007844 */ /* 0x0003e20000004200 */
[----:B------:R-:W-:Y:S01]  /*7ab0*/  @!PT LDS RZ, [RZ] ;  /* 0x00000000fffff984 */ /* 0x000fe20000000800 */
[----:B------:R-:W-:Y:S01]  /*7ac0*/  @!PT LDS RZ, [RZ] ;  /* 0x00000000fffff984 */ /* 0x000fe20000000800 */
[----:B------:R-:W-:Y:S01]  /*7ad0*/  @!PT LDS RZ, [RZ] ;  /* 0x00000000fffff984 */ /* 0x000fe20000000800 */
[----:B------:R-:W-:Y:S01]  /*7ae0*/  @!PT LDS RZ, [RZ] ;  /* 0x00000000fffff984 */ /* 0x000fe20000000800 */
[----:B------:R2:W-:Y:S06]  /*7af0*/  MEMBAR.ALL.CTA ;  /* 0x0000000000007992 */ /* 0x0005ec0000008000 */
[----:B--2---:R-:W2:Y:S02]  /*7b00*/  FENCE.VIEW.ASYNC.S ;  /* 0x00000000000073c6 */ /* 0x004ea40000000000 */
[----:B--2---:R-:W-:Y:S06]  /*7b10*/  BAR.SYNC.DEFER_BLOCKING 0x1, 0x100 ;  /* 0x0044000000007b1d */ /* 0x004fec0000010000 */
[----:B------:R-:W-:Y:S05]  /*7b20*/  @!P0 BRA `(.L_x_164) ;  /* 0x0000000000308947 */ /* 0x000fea0003800000 */
[----:B------:R-:W-:Y:S01]  /*7b30*/  R2UR UR5, R16 ;  /* 0x00000000100572ca */ /* 0x000fe200000e0000 */
[----:B------:R-:W-:Y:S01]  /*7b40*/  ULEA UR8, UR39, UR47, 0xc ;  /* 0x0000002f27087291 */ /* 0x000fe2000f8e603f */
[----:B------:R-:W-:-:S03]  /*7b50*/  R2UR UR6, R17 ;  /* 0x00000000110672ca */ /* 0x000fc600000e0000 */
[----:B------:R-:W-:Y:S02]  /*7b60*/  UIADD3 UR4, UR8, 0x2f000, URZ ;  /* 0x0002f00008047890 */ /* 0x000fe4000fffe03f */
[----:B------:R-:W-:-:S06]  /*7b70*/  UIADD3 UR8, UR8, 0x2f800, URZ ;  /* 0x0002f80008087890 */ /* 0x000fcc000fffe03f */
[----:B------:R-:W-:Y:S02]  /*7b80*/  USHF.L.U32 UR5, UR5, 0x7, URZ ;  /* 0x0000000705057899 */ /* 0x000fe4000800063f */
[----:B------:R-:W-:Y:S02]  /*7b90*/  USHF.L.U32 UR6, UR6, 0x4, URZ ;  /* 0x0000000406067899 */ /* 0x000fe4000800063f */
[----:B------:R-:W-:-:S05]  /*7ba0*/  UIADD3 UR9, UR5, 0x40, URZ ;  /* 0x0000004005097890 */ /* 0x000fca000fffe03f */
[----:B------:R-:W-:Y:S02]  /*7bb0*/  UMOV UR10, UR6 ;  /* 0x00000006000a7c82 */ /* 0x000fe40008000000 */
[----:B------:R2:W-:Y:S02]  /*7bc0*/  UTMASTG.2D [UR4], [UR60] ;  /* 0x000000043c0073b5 */ /* 0x0005e40008008000 */
[----:B------:R2:W-:Y:S02]  /*7bd0*/  UTMASTG.2D [UR8], [UR60] ;  /* 0x000000083c0073b5 */ /* 0x0005e40008008000 */
[----:B--2---:R0:W-:Y:S02]  /*7be0*/  UTMACMDFLUSH ;  /* 0x00000000000079b7 */ /* 0x0041e40000000000 */
.L_x_164:
[----:B------:R-:W-:Y:S05]  /*7bf0*/  BSYNC B0 ;  /* 0x0000000000007941 */ /* 0x000fea0003800000 */
.L_x_163:
[----:B------:R-:W-:Y:S04]  /*7c00*/  BSSY B0, `(.L_x_165) ;  /* 0x0000003000007945 */ /* 0x000fe80003800000 */
[----:B------:R-:W-:Y:S05]  /*7c10*/  @!P0 BRA `(.L_x_166) ;  /* 0x0000000000048947 */ /* 0x000fea0003800000 */
[----:B------:R-:W-:-:S04]  /*7c20*/  DEPBAR.LE SB0, 0x0 ;  /* 0x000080000000791a */ /* 0x000fc80000000000 */
.L_x_166:
[----:B------:R-:W-:Y:S05]  /*7c30*/  BSYNC B0 ;  /* 0x0000000000007941 */ /* 0x000fea0003800000 */
.L_x_165:
[----:B------:R-:W-:Y:S06]  /*7c40*/  BAR.SYNC.DEFER_BLOCKING 0x1, 0x100 ;  /* 0x0044000000007b1d */ /* 0x000fec0000010000 */
[----:B------:R-:W-:Y:S05]  /*7c50*/  @!P1 BRA `(.L_x_167) ;  /* 0x0000000000049947 */ /* 0x000fea0003800000 */
[----:B------:R-:W-:Y:S01]  /*7c60*/  BPT.TRAP 0x1 ;  /* 0x000000040000795c */ /* 0x000fe20000300000 */
.L_x_167:
[----:B------:R-:W-:Y:S02]  /*7c70*/  UISETP.NE.AND UP0, UPT, UR49, 0x3, UPT ;  /* 0x000000033100788c */ /* 0x000fe4000bf05270 */
[----:B------:R-:W-:-:S04]  /*7c80*/  ULEA UR4, UR38, UR47, 0x3 ;  /* 0x0000002f26047291 */ /* 0x000fc8000f8e183f */
[----:B------:R-:W-:Y:S01]  /*7c90*/  UIADD3 UR4, UR4, 0x31670, URZ ;  /* 0x0003167004047890 */ /* 0x000fe2000fffe03f */
[----:B------:R-:W-:-:S03]  /*7ca0*/  PLOP3.LUT P1, PT, PT, PT, UP0, 0x80, 0x0 ;  /* 0x000000000000781c */ /* 0x000fc60003f2f008 */
[----:B------:R-:W-:-:S09]  /*7cb0*/  UPRMT UR4, UR46, 0x654, UR4 ;  /* 0x000006542e047896 */ /* 0x000fd20008000004 */
[----:B------:R-:W-:Y:S01]  /*7cc0*/  SYNCS.ARRIVE.TRANS64.RED.A1T0 RZ, [UR4], RZ ;  /* 0x000000ffffff79a7 */ /* 0x000fe20008100404 */
[----:B------:R-:W-:Y:S05]  /*7cd0*/  @!P1 BRA `(.L_x_168) ;  /* 0x0000000000049947 */ /* 0x000fea0003800000 */
[----:B------:R-:W-:Y:S01]  /*7ce0*/  BPT.TRAP 0x1 ;  /* 0x000000040000795c */ /* 0x000fe20000300000 */
.L_x_168:
[----:B------:R-:W-:Y:S01]  /*7cf0*/  ULEA UR4, UR36, UR47, 0x3 ;  /* 0x0000002f24047291 */ /* 0x000fe2000f8e183f */
[----:B------:R-:W-:-:S08]  /*7d00*/  SHF.L.U32 R0, R55, 0x1f, RZ ;  /* 0x0000001f37007819 */ /* 0x000fd000000006ff */
[----:B------:R-:W2:Y:S02]  /*7d10*/  SYNCS.PHASECHK.TRANS64.TRYWAIT P0, [UR4+0x31400], R0 ;  /* 0x03140000ff0075a7 */ /* 0x000ea40008000144 */
[----:B--2---:R-:W-:Y:S05]  /*7d20*/  @!P0 BRA `(.L_x_169) ;  /* 0x0000007c00808947 */ /* 0x004fea0003800000 */
.L_x_323:
[----:B------:R-:W-:-:S09]  /*7d30*/  ULEA UR5, UR36, UR47, 0x4 ;  /* 0x0000002f24057291 */ /* 0x000fd2000f8e203f */
[----:B------:R-:W3:Y:S01]  /*7d40*/  LDS.128 R16, [UR5+0x31690] ;  /* 0x03169005ff107984 */ /* 0x000ee20008000c00 */
[----:B------:R-:W-:Y:S01]  /*7d50*/  @!PT LDS RZ, [RZ] ;  /* 0x00000000fffff984 */ /* 0x000fe20000000800 */
[----:B------:R-:W-:Y:S01]  /*7d60*/  @!PT LDS RZ, [RZ] ;  /* 0x00000000fffff984 */ /* 0x000fe20000000800 */
[----:B------:R-:W-:Y:S01]  /*7d70*/  @!PT LDS RZ, [RZ] ;  /* 0x00000000fffff984 */ /* 0x000fe20000000800 */
[----:B------:R-:W-:Y:S01]  /*7d80*/  @!PT LDS RZ, [RZ] ;  /* 0x00000000fffff984 */ /* 0x000fe20000000800 */
[----:B------:R4:W-:Y:S06]  /*7d90*/  MEMBAR.ALL.CTA ;  /* 0x0000000000007992 */ /* 0x0009ec0000008000 */
[----:B----4-:R-:W4:Y:S01]  /*7da0*/  FENCE.VIEW.ASYNC.S ;  /* 0x00000000000073c6 */ /* 0x010f220000000000 */
[----:B------:R-:W-:Y:S05]  /*7db0*/  @!P1 BRA `(.L_x_170) ;  /* 0x0000000000049947 */ /* 0x000fea0003800000 */
[----:B------:R-:W-:Y:S01]  /*7dc0*/  BPT.TRAP 0x1 ;  /* 0x000000040000795c */ /* 0x000fe20000300000 */
.L_x_170:
[----:B---3--:R-:W-:Y:S01]  /*7dd0*/  ISETP.NE.AND P0, PT, R19, RZ, PT ;  /* 0x000000ff1300720c */ /* 0x008fe20003f05270 */
[----:B------:R-:W-:Y:S01]  /*7de0*/  UIADD3 UR4, UR4, 0x31440, URZ ;  /* 0x0003144004047890 */ /* 0x000fe2000fffe03f */
[CC--:B------:R-:W-:Y:S02]  /*7df0*/  ISETP.NE.AND P1, PT, R41.reuse, R18.reuse, PT ;  /* 0x000000122900720c */ /* 0x0c0fe40003f25270 */
[----:B------:R-:W-:Y:S01]  /*7e00*/  ISETP.EQ.OR P0, PT, R41, R18, !P0 ;  /* 0x000000122900720c */ /* 0x000fe20004702670 */
[----:B------:R-:W-:-:S09]  /*7e10*/  UPRMT UR4, UR46, 0x654, UR4 ;  /* 0x000006542e047896 */ /* 0x000fd20008000004 */
[----:B----4-:R-:W-:Y:S03]  /*7e20*/  SYNCS.ARRIVE.TRANS64.RED.A1T0 RZ, [UR4], RZ ;  /* 0x000000ffffff79a7 */ /* 0x010fe60008100404 */
[----:B------:R-:W-:Y:S05]  /*7e30*/  @P0 BRA `(.L_x_171) ;  /* 0x0000000000fc0947 */ /* 0x000fea0003800000 */
[----:B------:R-:W-:-:S13]  /*7e40*/  ISETP.NE.AND P0, PT, RZ, UR52, PT ;  /* 0x00000034ff007c0c */ /* 0x000fda000bf05270 */
[----:B------:R-:W-:Y:S05]  /*7e50*/  @P0 BRA `(.L_x_171) ;  /* 0x0000000000f40947 */ /* 0x000fea0003800000 */
[----:B--2---:R-:W2:Y:S01]  /*7e60*/  S2R R0, SR_LANEID ;  /* 0x0000000000007919 */ /* 0x004ea20000000000 */
[----:B------:R-:W-:Y:S01]  /*7e70*/  ELECT P0, URZ, PT ;  /* 0x00000000003f782f */ /* 0x000fe20003800000 */
[----:B------:R-:W-:Y:S01]  /*7e80*/  BSSY B0, `(.L_x_172) ;  /* 0x000002f000007945 */ /* 0x000fe20003800000 */
[----:B--2---:R-:W-:-:S11]  /*7e90*/  IMAD.SHL.U32 R21, R0, 0x4, RZ ;  /* 0x0000000400157824 */ /* 0x004fd600078e00ff */
[----:B------:R-:W-:Y:S05]  /*7ea0*/  @!P0 BRA `(.L_x_173) ;  /* 0x0000000000b08947 */ /* 0x000fea0003800000 */
[C---:B------:R-:W-:Y:S01]  /*7eb0*/  IMAD.SHL.U32 R0, R18.reuse, 0x8, RZ ;  /* 0x0000000812007824 */ /* 0x040fe200078e00ff */
[----:B------:R-:W-:Y:S01]  /*7ec0*/  SHF.R.S32.HI R3, RZ, 0x1f, R18 ;  /* 0x0000001fff037819 */ /* 0x000fe20000011412 */
[----:B------:R-:W-:Y:S01]  /*7ed0*/  ULDC.64 UR4, c[0x0][0xaa0] ;  /* 0x0002a80000047ab9 */ /* 0x000fe20000000a00 */
[----:B-1----:R-:W1:Y:S02]  /*7ee0*/  LDC.64 R4, c[0x0][0x290] ;  /* 0x0000a400ff047b82 */ /* 0x002e640000000a00 */
[----:B------:R-:W-:Y:S02]  /*7ef0*/  SHF.L.U64.HI R3, R18, 0x3, R3 ;  /* 0x0000000312037819 */ /* 0x000fe40000010203 */
[----:B------:R-:W-:-:S04]  /*7f00*/  IADD3 R6, P0, R0, UR4, RZ ;  /* 0x0000000400067c10 */ /* 0x000fc8000ff1e0ff */
[----:B------:R-:W-:Y:S01]  /*7f10*/  IADD3.X R7, R3, UR5, RZ, P0, !PT ;  /* 0x0000000503077c10 */ /* 0x000fe200087fe4ff */
[----:B------:R-:W-:-:S05]  /*7f20*/  ULDC.64 UR4, c[0x0][0xa98] ;  /* 0x0002a60000047ab9 */ /* 0x000fca0000000a00 */
[----:B------:R-:W2:Y:S01]  /*7f30*/  LDG.E.64 R6, desc[UR56][R6.64] ;  /* 0x0000003806067981 */ /* 0x000ea2000c1e1b00 */
[----:B-1----:R-:W-:Y:S01]  /*7f40*/  IMAD.WIDE R8, R18, 0xc, R4 ;  /* 0x0000000c12087825 */ /* 0x002fe200078e0204 */
[----:B------:R-:W-:Y:S02]  /*7f50*/  IADD3 R4, P0, R0, UR4, RZ ;  /* 0x0000000400047c10 */ /* 0x000fe4000ff1e0ff */
[----:B------:R-:W1:Y:S02]  /*7f60*/  LDS R0, [UR48+0x1c] ;  /* 0x00001c30ff007984 */ /* 0x000e640008000800 */
[----:B------:R-:W-:Y:S02]  /*7f70*/  IADD3.X R5, R3, UR5, RZ, P0, !PT ;  /* 0x0000000503057c10 */ /* 0x000fe400087fe4ff */
[----:B------:R-:W3:Y:S04]  /*7f80*/  LDG.E R14, desc[UR56][R8.64] ;  /* 0x00000038080e7981 */ /* 0x000ee8000c1e1900 */
[----:B------:R3:W4:Y:S04]  /*7f90*/  LDG.E R15, desc[UR56][R8.64+0x4] ;  /* 0x00000438080f7981 */ /* 0x000728000c1e1900 */
[----:B------:R-:W5:Y:S01]  /*7fa0*/  LDG.E.64 R4, desc[UR56][R4.64] ;  /* 0x0000003804047981 */ /* 0x000f62000c1e1b00 */
[----:B------:R-:W-:Y:S01]  /*7fb0*/  IMAD.U32 R12, RZ, RZ, UR48 ;  /* 0x00000030ff0c7e24 */ /* 0x000fe2000f8e00ff */
[----:B------:R-:W-:-:S02]  /*7fc0*/  CS2R R10, SRZ ;  /* 0x00000000000a7805 */ /* 0x000fc4000001ff00 */
[----:B------:R-:W-:Y:S02]  /*7fd0*/  STS [UR48+0x30], RZ ;  /* 0x000030ffff007988 */ /* 0x000fe40008000830 */
[----:B------:R-:W-:-:S05]  /*7fe0*/  SHF.R.U64 R12, R12, 0x4, RZ ;  /* 0x000000040c0c7819 */ /* 0x000fca00000012ff */
[----:B------:R-:W-:Y:S04]  /*7ff0*/  STS [UR48+0x10], R12 ;  /* 0x0000100cff007988 */ /* 0x000fe80008000830 */
[----:B------:R-:W-:Y:S01]  /*8000*/  STS [UR48+0x14], R12 ;  /* 0x0000140cff007988 */ /* 0x000fe20008000830 */
[C---:B--2---:R-:W-:Y:S01]  /*8010*/  SHF.L.U64.HI R3, R6.reuse, 0x1, R7 ;  /* 0x0000000106037819 */ /* 0x044fe20000010207 */
[----:B------:R-:W-:-:S03]  /*8020*/  IMAD.SHL.U32 R6, R6, 0x2, RZ ;  /* 0x0000000206067824 */ /* 0x000fc600078e00ff */
[----:B------:R-:W-:-:S04]  /*8030*/  LOP3.LUT R7, R3, 0x1fffffff, RZ, 0xc0, !PT ;  /* 0x1fffffff03077812 */ /* 0x000fc800078ec0ff */
[----:B------:R-:W-:-:S04]  /*8040*/  SHF.R.U32.HI R3, RZ, 0x4, R7 ;  /* 0x00000004ff037819 */ /* 0x000fc80000011607 */
[----:B-1----:R-:W-:-:S05]  /*8050*/  LOP3.LUT R0, R0, 0xf, R3, 0xb8, !PT ;  /* 0x0000000f00007812 */ /* 0x002fca00078eb803 */
[----:B------:R1:W-:Y:S01]  /*8060*/  STS [UR48+0x1c], R0 ;  /* 0x00001c00ff007988 */ /* 0x0003e20008000830 */
[----:B---3--:R-:W-:-:S03]  /*8070*/  VIADD R8, R14, 0xffffffff ;  /* 0xffffffff0e087836 */ /* 0x008fc60000000000 */
[----:B------:R-:W2:Y:S01]  /*8080*/  LDS R3, [UR48+0x1c] ;  /* 0x00001c30ff037984 */ /* 0x000ea20008000800 */
[----:B----4-:R-:W-:Y:S01]  /*8090*/  VIADD R9, R15, 0xffffffff ;  /* 0xffffffff0f097836 */ /* 0x010fe20000000000 */
[----:B-1----:R-:W-:Y:S02]  /*80a0*/  LOP3.LUT R0, R6, 0xfffffffe, RZ, 0xc0, !PT ;  /* 0xfffffffe06007812 */ /* 0x002fe400078ec0ff */
[----:B-----5:R-:W-:Y:S04]  /*80b0*/  STS.64 [UR48], R4 ;  /* 0x00000004ff007988 */ /* 0x020fe80008000a30 */
[----:B------:R-:W-:Y:S01]  /*80c0*/  STS.128 [UR48+0x20], R8 ;  /* 0x00002008ff007988 */ /* 0x000fe20008000c30 */
[----:B--2---:R-:W-:-:S05]  /*80d0*/  LOP3.LUT R3, R3, 0xf0, RZ, 0xb8, !PT ;  /* 0x000000f003037812 */ /* 0x004fca00078eb8ff */
[----:B------:R1:W-:Y:S04]  /*80e0*/  STS [UR48+0x1c], R3 ;  /* 0x00001c03ff007988 */ /* 0x0003e80008000830 */
[----:B------:R-:W2:Y:S01]  /*80f0*/  LDS R13, [UR48+0x1c] ;  /* 0x00001c30ff0d7984 */ /* 0x000ea20008000800 */
[----:B-1----:R-:W-:-:S05]  /*8100*/  SHF.R.U64 R3, R0, 0x4, R7 ;  /* 0x0000000400037819 */ /* 0x002fca0000001207 */
[----:B------:R-:W-:Y:S01]  /*8110*/  STS [UR48+0xc], R3 ;  /* 0x00000c03ff007988 */ /* 0x000fe20008000830 */
[----:B--2---:R-:W-:-:S05]  /*8120*/  LOP3.LUT R13, R13, 0xf00, RZ, 0xb8, !PT ;  /* 0x00000f000d0d7812 */ /* 0x004fca00078eb8ff */
[----:B------:R-:W-:Y:S04]  /*8130*/  STS.64 [UR48+0x18], R12 ;  /* 0x0000180cff007988 */ /* 0x000fe80008000a30 */
[----:B------:R-:W1:Y:S02]  /*8140*/  LDS R20, [UR48+0x1c] ;  /* 0x00001c30ff147984 */ /* 0x000e640008000800 */
[----:B-1----:R-:W-:-:S05]  /*8150*/  LOP3.LUT R0, R20, 0xf000, RZ, 0xb8, !PT ;  /* 0x0000f00014007812 */ /* 0x002fca00078eb8ff */
[----:B------:R2:W-:Y:S02]  /*8160*/  STS [UR48+0x1c], R0 ;  /* 0x00001c00ff007988 */ /* 0x0005e40008000830 */
.L_x_173:
[----:B------:R-:W-:Y:S05]  /*8170*/  BSYNC B0 ;  /* 0x0000000000007941 */ /* 0x000fea0003800000 */
.L_x_172:
[----:B------:R-:W-:Y:S01]  /*8180*/  NOP ;  /* 0x0000000000007918 */ /* 0x000fe20000000000 */
[----:B------:R3:W4:Y:S01]  /*8190*/  LDS R3, [R21+UR48] ;  /* 0x0000003015037984 */ /* 0x0007220008000800 */
[----:B------:R-:W-:Y:S02]  /*81a0*/  ELECT P0, URZ, PT ;  /* 0x00000000003f782f */ /* 0x000fe40003800000 */
[----:B------:R-:W-:Y:S01]  /*81b0*/  IADD3 R4, P2, R21, UR60, RZ ;  /* 0x0000003c15047c10 */ /* 0x000fe2000ff5e0ff */
[----:B------:R-:W-:Y:S04]  /*81c0*/  BSSY B0, `(.L_x_174) ;  /* 0x0000005000007945 */ /* 0x000fe80003800000 */
[----:B-1----:R-:W-:-:S06]  /*81d0*/  IMAD.X R5, RZ, RZ, UR61, P2 ;  /* 0x0000003dff057e24 */ /* 0x002fcc00090e06ff */
[----:B---3--:R-:W-:Y:S05]  /*81e0*/  @!P0 BRA `(.L_x_175) ;  /* 0x0000000000088947 */ /* 0x008fea0003800000 */
[----:B------:R0:W-:Y:S01]  /*81f0*/  UTMACMDFLUSH ;  /* 0x00000000000079b7 */ /* 0x0001e20000000000 */
[----:B------:R-:W-:-:S04]  /*8200*/  DEPBAR.LE SB0, 0x0 ;  /* 0x000080000000791a */ /* 0x000fc80000000000 */
.L_x_175:
[----:B------:R-:W-:Y:S05]  /*8210*/  BSYNC B0 ;  /* 0x0000000000007941 */ /* 0x000fea0003800000 */
.L_x_174:
[----:B----4-:R3:W5:Y:S02]  /*8220*/  ATOMG.E.EXCH.STRONG.GPU PT, RZ, [R4], R3 ;  /* 0x0000000304ff73a8 */ /* 0x01076400041ee100 */
.L_x_171:
[----:B------:R-:W-:Y:S01]  /*8230*/  UIMAD.WIDE.U32 UR4, UR55, -0x77777777, URZ ;  /* 0x88888889370478a5 */ /* 0x000fe2000f8e003f */
[----:B------:R-:W-:Y:S01]  /*8240*/  ISETP.NE.AND P0, PT, R19, RZ, PT ;  /* 0x000000ff1300720c */ /* 0x000fe20003f05270 */
[----:B------:R-:W-:Y:S01]  /*8250*/  UIADD3 UR39, UR39, 0x1, URZ ;  /* 0x0000000127277890 */ /* 0x000fe2000fffe03f */
[----:B------:R-:W-:Y:S01]  /*8260*/  SEL R19, RZ, 0x1, !P1 ;  /* 0x00000001ff137807 */ /* 0x000fe20004800000 */
[----:B------:R-:W-:Y:S02]  /*8270*/  UIADD3 UR36, UR36, 0x1, URZ ;  /* 0x0000000124247890 */ /* 0x000fe4000fffe03f */
[----:B------:R-:W-:Y:S02]  /*8280*/  USHF.R.U32.HI UR4, URZ, 0x4, UR5 ;  /* 0x000000043f047899 */ /* 0x000fe40008011605 */
[----:B------:R-:W-:Y:S02]  /*8290*/  UISETP.NE.AND UP0, UPT, UR39, 0x2, UPT ;  /* 0x000000022700788c */ /* 0x000fe4000bf05270 */
[----:B------:R-:W-:-:S02]  /*82a0*/  UISETP.NE.AND UP1, UPT, UR36, 0x8, UPT ;  /* 0x000000082400788c */ /* 0x000fc4000bf25270 */
[----:B------:R-:W-:Y:S02]  /*82b0*/  UIADD3 UR38, UR38, 0x1, URZ ;  /* 0x0000000126267890 */ /* 0x000fe4000fffe03f */
[----:B------:R-:W-:Y:S02]  /*82c0*/  UIMAD UR55, UR4, -0x1e, UR55 ;  /* 0xffffffe2043778a4 */ /* 0x000fe4000f8e0237 */
[----:B------:R-:W-:Y:S02]  /*82d0*/  USEL UR4, URZ, 0x1, UP0 ;  /* 0x000000013f047887 */ /* 0x000fe40008000000 */
[----:B------:R-:W-:Y:S02]  /*82e0*/  USEL UR5, URZ, 0x1, UP1 ;  /* 0x000000013f057887 */ /* 0x000fe40008800000 */
[----:B------:R-:W-:Y:S02]  /*82f0*/  UISETP.NE.AND UP2, UPT, UR38, 0x2, UPT ;  /* 0x000000022600788c */ /* 0x000fe4000bf45270 */
[----:B------:R-:W-:Y:S01]  /*8300*/  USEL UR39, UR39, URZ, UP0 ;  /* 0x0000003f27277287 */ /* 0x000fe20008000000 */
[----:B------:R-:W-:Y:S01]  /*8310*/  LOP3.LUT R54, R54, UR4, RZ, 0x3c, !PT ;  /* 0x0000000436367c12 */ /* 0x000fe2000f8e3cff */
[----:B------:R-:W-:Y:S01]  /*8320*/  USEL UR38, UR38, URZ, UP2 ;  /* 0x0000003f26267287 */ /* 0x000fe20009000000 */
[----:B------:R-:W-:Y:S01]  /*8330*/  LOP3.LUT R55, R55, UR5, RZ, 0x3c, !PT ;  /* 0x0000000537377c12 */ /* 0x000fe2000f8e3cff */
[----:B------:R-:W-:Y:S01]  /*8340*/  USEL UR36, UR36, URZ, UP1 ;  /* 0x0000003f24247287 */ /* 0x000fe20008800000 */
[----:B------:R-:W-:Y:S11]  /*8350*/  @P0 BRA `(.L_x_176) ;  /* 0xffffffb800540947 */ /* 0x000ff6000383ffff */
[----:B------:R-:W-:-:S04]  /*8360*/  DEPBAR.LE SB0, 0x0 ;  /* 0x000080000000791a */ /* 0x000fc80000000000 */
[----:B------:R-:W-:Y:S05]  /*8370*/  EXIT ;  /* 0x000000000000794d */ /* 0x000fea0003800000 */
.L_x_94:
[----:B------:R-:W-:-:S08]  /*8380*/  UISETP.NE.AND UP1, UPT, UR52, 0x3, UPT ;  /* 0x000000033400788c */ /* 0x000fd0000bf25270 */
[----:B-----5:R-:W1:-:S00]  /*8390*/  USETMAXREG.DEALLOC.CTAPOOL 0x28 ;  /* 0x00000028000079c8 */ /* 0x020e4000080e0500 */
[----:B------:R-:W-:-:S13]  /*83a0*/  PLOP3.LUT P0, PT, PT, PT, UP1, 0x80, 0x0 ;  /* 0x000000000000781c */ /* 0x000fda0003f0f018 */
[----:B-1----:R-:W-:Y:S05]  /*83b0*/  @!P0 BRA `(.L_x_177) ;  /* 0x0000005000448947 */ /* 0x002fea0003800000 */
[----:B------:R-:W-:-:S13]  /*83c0*/  ISETP.NE.AND P0, PT, RZ, UR52, PT ;  /* 0x00000034ff007c0c */ /* 0x000fda000bf05270 */
[----:B------:R-:W-:Y:S05]  /*83d0*/  @!P0 BRA `(.L_x_178) ;  /* 0x00000014001c8947 */ /* 0x000fea0003800000 */
[----:B------:R-:W-:-:S06]  /*83e0*/  UISETP.NE.AND UP0, UPT, UR52, 0x2, UPT ;  /* 0x000000023400788c */ /* 0x000fcc000bf05270 */
[----:B------:R-:W-:-:S13]  /*83f0*/  PLOP3.LUT P0, PT, PT, PT, UP0, 0x80, 0x0 ;  /* 0x000000000000781c */ /* 0x000fda0003f0f008 */
[----:B--2---:R-:W-:Y:S05]  /*8400*/  @P0 EXIT ;  /* 0x000000000000094d */ /* 0x004fea0003800000 */
[----:B------:R-:W1:Y:S01]  /*8410*/  S2UR UR5, SR_CTAID.Y ;  /* 0x00000000000579c3 */ /* 0x000e620000002600 */
[----:B------:R-:W-:Y:S01]  /*8420*/  ELECT P0, URZ, PT ;  /* 0x00000000003f782f */ /* 0x000fe20003800000 */
[----:B------:R-:W-:Y:S01]  /*8430*/  BSSY B0, `(.L_x_179) ;  /* 0x000001e000007945 */ /* 0x000fe20003800000 */
[----:B------:R-:W-:Y:S02]  /*8440*/  ULDC UR4, c[0x0][0xc] ;  /* 0x0000030000047ab9 */ /* 0x000fe40000000800 */
[----:B-1----:R-:W-:-:S09]  /*8450*/  UIMAD UR4, UR5, UR4, UR40 ;  /* 0x00000004050472a4 */ /* 0x002fd2000f8e0228 */
[----:B------:R-:W-:Y:S05]  /*8460*/  @!P0 BRA `(.L_x_180) ;  /* 0x0000000000688947 */ /* 0x000fea0003800000 */
[----:B------:R-:W1:Y:S01]  /*8470*/  LDC.64 R4, c[0x0][0x880] ;  /* 0x00022000ff047b82 */ /* 0x000e620000000a00 */
[----:B------:R-:W-:Y:S02]  /*8480*/  UMOV UR5, 0x400 ;  /* 0x0000040000057882 */ /* 0x000fe40000000000 */
[----:B------:R-:W-:-:S05]  /*8490*/  ULEA UR5, UR44, UR5, 0x18 ;  /* 0x000000052c057291 */ /* 0x000fca000f8ec03f */
[----:B------:R-:W1:Y:S08]  /*84a0*/  LDC.64 R6, c[0x0][0x888] ;  /* 0x00022200ff067b82 */ /* 0x000e700000000a00 */
[----:B------:R-:W2:Y:S08]  /*84b0*/  LDC.64 R32, c[0x0][0x890] ;  /* 0x00022400ff207b82 */ /* 0x000eb00000000a00 */
[----:B------:R-:W2:Y:S01]  /*84c0*/  LDC.64 R34, c[0x0][0x898] ;  /* 0x00022600ff227b82 */ /* 0x000ea20000000a00 */
[----:B-1----:R1:W-:Y:S07]  /*84d0*/  STS.128 [UR5+0x31980], R4 ;  /* 0x03198004ff007988 */ /* 0x0023ee0008000c05 */
[----:B------:R-:W3:Y:S08]  /*84e0*/  LDC.64 R28, c[0x0][0x8a0] ;  /* 0x00022800ff1c7b82 */ /* 0x000ef00000000a00 */
[----:B------:R-:W3:Y:S01]  /*84f0*/  LDC.64 R30, c[0x0][0x8a8] ;  /* 0x00022a00ff1e7b82 */ /* 0x000ee20000000a00 */
[----:B--2---:R2:W-:Y:S07]  /*8500*/  STS.128 [UR5+0x31990], R32 ;  /* 0x03199020ff007988 */ /* 0x0045ee0008000c05 */
[----:B------:R-:W4:Y:S08]  /*8510*/  LDC.64 R24, c[0x0][0x8b0] ;  /* 0x00022c00ff187b82 */ /* 0x000f300000000a00 */
[----:B------:R-:W4:Y:S08]  /*8520*/  LDC.64 R26, c[0x0][0x8b8] ;  /* 0x00022e00ff1a7b82 */ /* 0x000f300000000a00 */
[----:B------:R-:W5:Y:S01]  /*8530*/  LDC.64 R20, c[0x0][0x8c0] ;  /* 0x00023000ff147b82 */ /* 0x000f620000000a00 */
[----:B---3--:R2:W-:Y:S07]  /*8540*/  STS.128 [UR5+0x319a0], R28 ;  /* 0x0319a01cff007988 */ /* 0x0085ee0008000c05 */
[----:B------:R-:W5:Y:S08]  /*8550*/  LDC.64 R22, c[0x0][0x8c8] ;  /* 0x00023200ff167b82 */ /* 0x000f700000000a00 */
[----:B------:R-:W3:Y:S01]  /*8560*/  LDC.64 R12, c[0x0][0x8d0] ;  /* 0x00023400ff0c7b82 */ /* 0x000ee20000000a00 */
[----:B----4-:R2:W-:Y:S07]  /*8570*/  STS.128 [UR5+0x319b0], R24 ;  /* 0x0319b018ff007988 */ /* 0x0105ee0008000c05 */
[----:B------:R-:W3:Y:S08]  /*8580*/  LDC.64 R14, c[0x0][0x8d8] ;  /* 0x00023600ff0e7b82 */ /* 0x000ef00000000a00 */
[----:B------:R-:W4:Y:S01]  /*8590*/  LDC.64 R8, c[0x0][0x8e0] ;  /* 0x00023800ff087b82 */ /* 0x000f220000000a00 */
[----:B-----5:R2:W-:Y:S07]  /*85a0*/  STS.128 [UR5+0x319c0], R20 ;  /* 0x0319c014ff007988 */ /* 0x0205ee0008000c05 */
[----:B------:R-:W4:Y:S08]  /*85b0*/  LDC.64 R10, c[0x0][0x8e8] ;  /* 0x00023a00ff0a7b82 */ /* 0x000f300000000a00 */
[----:B-1----:R-:W1:Y:S01]  /*85c0*/  LDC.64 R4, c[0x0][0x8f0] ;  /* 0x00023c00ff047b82 */ /* 0x002e620000000a00 */
[----:B---3--:R2:W-:Y:S07]  /*85d0*/  STS.128 [UR5+0x319d0], R12 ;  /* 0x0319d00cff007988 */ /* 0x0085ee0008000c05 */
[----:B------:R-:W1:Y:S01]  /*85e0*/  LDC.64 R6, c[0x0][0x8f8] ;  /* 0x00023e00ff067b82 */ /* 0x000e620000000a00 */
[----:B----4-:R2:W-:Y:S04]  /*85f0*/  STS.128 [UR5+0x319e0], R8 ;  /* 0x0319e008ff007988 */ /* 0x0105e80008000c05 */
[----:B-1----:R2:W-:Y:S02]  /*8600*/  STS.128 [UR5+0x319f0], R4 ;  /* 0x0319f004ff007988 */ /* 0x0025e40008000c05 */
.L_x_180:
[----:B------:R-:W-:Y:S05]  /*8610*/  BSYNC B0 ;  /* 0x0000000000007941 */ /* 0x000fea0003800000 */
.L_x_179:
[----:B------:R-:W-:Y:S01]  /*8620*/  ELECT P0, URZ, PT ;  /* 0x00000000003f782f */ /* 0x000fe20003800000 */
[----:B------:R-:W-:Y:S01]  /*8630*/  NOP ;  /* 0x0000000000007918 */ /* 0x000fe20000000000 */
[----:B------:R-:W-:Y:S01]  /*8640*/  ULDC UR5, c[0x0][0xb04] ;  /* 0x0002c10000057ab9 */ /* 0x000fe20000000800 */
[----:B------:R-:W-:Y:S01]  /*8650*/  ULDC.64 UR6, c[0x0][0xa80] ;  /* 0x0002a00000067ab9 */ /* 0x000fe20000000a00 */
[----:B------:R-:W-:Y:S01]  /*8660*/  ULEA UR4, UR5, UR4, 0x1 ;  /* 0x0000000405047291 */ /* 0x000fe2000f8e083f */
[----:B------:R-:W-:Y:S03]  /*8670*/  BSSY B0, `(.L_x_181) ;  /* 0x0000035000007945 */ /* 0x000fe60003800000 */
[----:B------:R-:W-:-:S05]  /*8680*/  UIMAD.WIDE UR6, UR4, 0x80, UR6 ;  /* 0x00000080040678a5 */ /* 0x000fca000f8e0206 */
[----:B------:R-:W-:Y:S07]  /*8690*/  @!P0 BRA `(.L_x_182) ;  /* 0x0000000000c88947 */ /* 0x000fee0003800000 */
[----:B------:R-:W-:Y:S01]  /*86a0*/  ULDC.64 UR4, c[0x0][0xa88] ;  /* 0x0002a20000047ab9 */ /* 0x000fe20000000a00 */
[----:B------:R-:W-:Y:S01]  /*86b0*/  ULDC.64 UR8, c[0x0][0xa90] ;  /* 0x0002a40000087ab9 */ /* 0x000fe20000000a00 */
[----:B------:R-:W-:Y:S02]  /*86c0*/  ISETP.NE.U32.AND P0, PT, RZ, UR4, PT ;  /* 0x00000004ff007c0c */ /* 0x000fe4000bf05070 */
[----:B------:R-:W-:Y:S02]  /*86d0*/  ISETP.NE.U32.AND P1, PT, RZ, UR8, PT ;  /* 0x00000008ff007c0c */ /* 0x000fe4000bf25070 */
[----:B------:R-:W-:Y:S02]  /*86e0*/  ISETP.NE.AND.EX P0, PT, RZ, UR5, PT, P0 ;  /* 0x00000005ff007c0c */ /* 0x000fe4000bf05300 */
[----:B------:R-:W-:-:S11]  /*86f0*/  ISETP.NE.AND.EX P1, PT, RZ, UR9, PT, P1 ;  /* 0x00000009ff007c0c */ /* 0x000fd6000bf25310 */
[----:B------:R-:W-:Y:S05]  /*8700*/  @!P0 BRA `(.L_x_183) ;  /* 0x00000000001c8947 */ /* 0x000fea0003800000 */
[----:B------:R-:W-:Y:S01]  /*8710*/  IMAD.U32 R3, RZ, RZ, UR45 ;  /* 0x0000002dff037e24 */ /* 0x000fe2000f8e00ff */
[----:B--2---:R-:W-:-:S04]  /*8720*/  LEA R4, P0, R18, UR4, 0x3 ;  /* 0x0000000412047c11 */ /* 0x004fc8000f8018ff */
[----:B------:R-:W-:-:S06]  /*8730*/  LEA.HI.X R5, R18, UR5, R3, 0x3, P0 ;  /* 0x0000000512057c11 */ /* 0x000fcc00080f1c03 */
[----:B------:R-:W2:Y:S01]  /*8740*/  LDG.E.64 R4, desc[UR56][R4.64] ;  /* 0x0000003804047981 */ /* 0x000ea2000c1e1b00 */
[----:B------:R-:W-:Y:S02]  /*8750*/  UMOV UR4, 0x400 ;  /* 0x0000040000047882 */ /* 0x000fe40000000000 */
[----:B------:R-:W-:-:S09]  /*8760*/  ULEA UR4, UR44, UR4, 0x18 ;  /* 0x000000042c047291 */ /* 0x000fd2000f8ec03f */
[----:B--2---:R1:W-:Y:S03]  /*8770*/  STS.64 [UR4+0x31980], R4 ;  /* 0x03198004ff007988 */ /* 0x0043e60008000a04 */
.L_x_183:
[----:B------:R-:W-:Y:S05]  /*8780*/  @!P1 BRA `(.L_x_182) ;  /* 0x00000000008c9947 */ /* 0x000fea0003800000 */
[----:B------:R-:W-:Y:S01]  /*8790*/  IMAD.U32 R3, RZ, RZ, UR45 ;  /* 0x0000002dff037e24 */ /* 0x000fe2000f8e00ff */
[----:B-12---:R-:W-:-:S04]  /*87a0*/  LEA R4, P0, R18, UR8, 0x3 ;  /* 0x0000000812047c11 */ /* 0x006fc8000f8018ff */
[----:B------:R-:W-:-:S06]  /*87b0*/  LEA.HI.X R5, R18, UR9, R3, 0x3, P0 ;  /* 0x0000000912057c11 */ /* 0x000fcc00080f1c03 */
[----:B------:R-:W2:Y:S01]  /*87c0*/  LDG.E.64 R4, desc[UR56][R4.64] ;  /* 0x0000003804047981 */ /* 0x000ea2000c1e1b00 */
[----:B------:R-:W-:Y:S02]  /*87d0*/  UMOV UR4, 0x400 ;  /* 0x0000040000047882 */ /* 0x000fe40000000000 */
[----:B------:R-:W-:-:S04]  /*87e0*/  ULEA UR4, UR44, UR4, 0x18 ;  /* 0x000000042c047291 */ /* 0x000fc8000f8ec03f */
[----:B------:R-:W-:-:S05]  /*87f0*/  UIADD3 UR5, UR4, 0x31980, URZ ;  /* 0x0003198004057890 */ /* 0x000fca000fffe03f */
[----:B------:R-:W1:Y:S01]  /*8800*/  LDS R3, [UR4+0x3199c] ;  /* 0x03199c04ff037984 */ /* 0x000e620008000800 */
[----:B------:R-:W-:-:S03]  /*8810*/  IMAD.U32 R8, RZ, RZ, UR5 ;  /* 0x00000005ff087e24 */ /* 0x000fc6000f8e00ff */
[----:B------:R-:W-:Y:S02]  /*8820*/  STS [UR4+0x319b0], RZ ;  /* 0x0319b0ffff007988 */ /* 0x000fe40008000804 */
[----:B------:R-:W-:-:S05]  /*8830*/  SHF.R.U64 R8, R8, 0x4, RZ ;  /* 0x0000000408087819 */ /* 0x000fca00000012ff */
[----:B------:R-:W-:Y:S04]  /*8840*/  STS [UR4+0x31990], R8 ;  /* 0x03199008ff007988 */ /* 0x000fe80008000804 */
[----:B------:R-:W-:Y:S01]  /*8850*/  STS [UR4+0x31994], R8 ;  /* 0x03199408ff007988 */ /* 0x000fe20008000804 */
[----:B--2---:R-:W-:Y:S01]  /*8860*/  SHF.L.U64.HI R11, R4, 0x1, R5 ;  /* 0x00000001040b7819 */ /* 0x004fe20000010205 */
[----:B------:R-:W-:-:S03]  /*8870*/  VIADD R5, R0, 0xffffffff ;  /* 0xffffffff00057836 */ /* 0x000fc60000000000 */
[----:B------:R-:W-:-:S04]  /*8880*/  LOP3.LUT R11, R11, 0x1fffffff, RZ, 0xc0, !PT ;  /* 0x1fffffff0b0b7812 */ /* 0x000fc800078ec0ff */
[----:B------:R-:W-:-:S04]  /*8890*/  SHF.R.U32.HI R6, RZ, 0x4, R11 ;  /* 0x00000004ff067819 */ /* 0x000fc8000001160b */
[----:B-1----:R-:W-:-:S05]  /*88a0*/  LOP3.LUT R3, R3, 0xf, R6, 0xb8, !PT ;  /* 0x0000000f03037812 */ /* 0x002fca00078eb806 */
[----:B------:R1:W-:Y:S04]  /*88b0*/  STS [UR4+0x3199c], R3 ;  /* 0x03199c03ff007988 */ /* 0x0003e80008000804 */
[----:B------:R-:W2:Y:S01]  /*88c0*/  LDS R6, [UR4+0x3199c] ;  /* 0x03199c04ff067984 */ /* 0x000ea20008000800 */
[----:B-1----:R-:W-:Y:S02]  /*88d0*/  IMAD.SHL.U32 R3, R4, 0x2, RZ ;  /* 0x0000000204037824 */ /* 0x002fe400078e00ff */
[----:B------:R-:W-:-:S03]  /*88e0*/  VIADD R4, R2, 0xffffffff ;  /* 0xffffffff02047836 */ /* 0x000fc60000000000 */
[----:B------:R-:W-:-:S04]  /*88f0*/  LOP3.LUT R2, R3, 0xfffffffe, RZ, 0xc0, !PT ;  /* 0xfffffffe03027812 */ /* 0x000fc800078ec0ff */
[----:B------:R-:W-:-:S05]  /*8900*/  SHF.R.U64 R2, R2, 0x4, R11 ;  /* 0x0000000402027819 */ /* 0x000fca000000120b */
[----:B------:R-:W-:Y:S01]  /*8910*/  STS [UR4+0x3198c], R2 ;  /* 0x03198c02ff007988 */ /* 0x000fe20008000804 */
[----:B--2---:R-:W-:-:S05]  /*8920*/  LOP3.LUT R6, R6, 0xf0, RZ, 0xb8, !PT ;  /* 0x000000f006067812 */ /* 0x004fca00078eb8ff */
[----:B------:R1:W-:Y:S04]  /*8930*/  STS [UR4+0x3199c], R6 ;  /* 0x03199c06ff007988 */ /* 0x0003e80008000804 */
[----:B------:R-:W2:Y:S01]  /*8940*/  LDS R9, [UR4+0x3199c] ;  /* 0x03199c04ff097984 */ /* 0x000ea20008000800 */
[----:B-1----:R-:W-:-:S05]  /*8950*/  CS2R R6, SRZ ;  /* 0x0000000000067805 */ /* 0x002fca000001ff00 */
[----:B------:R-:W-:Y:S01]  /*8960*/  STS.128 [UR4+0x319a0], R4 ;  /* 0x0319a004ff007988 */ /* 0x000fe20008000c04 */
[----:B--2---:R-:W-:-:S05]  /*8970*/  LOP3.LUT R9, R9, 0xf00, RZ, 0xb8, !PT ;  /* 0x00000f0009097812 */ /* 0x004fca00078eb8ff */
[----:B------:R-:W-:Y:S04]  /*8980*/  STS.64 [UR4+0x31998], R8 ;  /* 0x03199808ff007988 */ /* 0x000fe80008000a04 */
[----:B------:R-:W1:Y:S02]  /*8990*/  LDS R10, [UR4+0x3199c] ;  /* 0x03199c04ff0a7984 */ /* 0x000e640008000800 */
[----:B-1----:R-:W-:-:S05]  /*89a0*/  LOP3.LUT R0, R10, 0xf000, RZ, 0xb8, !PT ;  /* 0x0000f0000a007812 */ /* 0x002fca00078eb8ff */
[----:B------:R3:W-:Y:S02]  /*89b0*/  STS [UR4+0x3199c], R0 ;  /* 0x03199c00ff007988 */ /* 0x0007e40008000804 */
.L_x_182:
[----:B------:R-:W-:Y:S05]  /*89c0*/  BSYNC B0 ;  /* 0x0000000000007941 */ /* 0x000fea0003800000 */
.L_x_181:
[----:B---3--:R-:W3:Y:S01]  /*89d0*/  S2R R0, SR_LANEID ;  /* 0x0000000000007919 */ /* 0x008ee20000000000 */
[----:B------:R-:W-:Y:S01]  /*89e0*/  ELECT P0, URZ, PT ;  /* 0x00000000003f782f */ /* 0x000fe20003800000 */
[----:B------:R-:W-:Y:S01]  /*89f0*/  NOP ;  /* 0x0000000000007918 */ /* 0x000fe20000000000 */
[----:B------:R-:W-:Y:S11]  /*8a00*/  BSSY B0, `(.L_x_184) ;  /* 0x0000004000007945 */ /* 0x000ff60003800000 */
[----:B------:R-:W-:Y:S05]  /*8a10*/  @!P0 BRA `(.L_x_185) ;  /* 0x0000000000088947 */ /* 0x000fea0003800000 */
[----:B------:R0:W-:Y:S01]  /*8a20*/  UTMACMDFLUSH ;  /* 0x00000000000079b7 */ /* 0x0001e20000000000 */
[----:B------:R-:W-:-:S04]  /*8a30*/  DEPBAR.LE SB0, 0x0 ;  /* 0x000080000000791a */ /* 0x000fc80000000000 */
.L_x_185:
[----:B------:R-:W-:Y:S05]  /*8a40*/  BSYNC B0 ;  /* 0x0000000000007941 */ /* 0x000fea0003800000 */
.L_x_184:
[----:B------:R-:W-:Y:S01]  /*8a50*/  UMOV UR12, 0x400 ;  /* 0x00000400000c7882 */ /* 0x000fe20000000000 */
[----:B-123--:R-:W-:Y:S01]  /*8a60*/  IMAD.SHL.U32 R4, R0, 0x4, RZ ;  /* 0x0000000400047824 */ /* 0x00efe200078e00ff */
[----:B------:R-:W-:-:S04]  /*8a70*/  ULEA UR12, UR44, UR12, 0x18 ;  /* 0x0000000c2c0c7291 */ /* 0x000fc8000f8ec03f */
[----:B------:R-:W-:Y:S01]  /*8a80*/  UIADD3 UR28, UR12, 0x31980, URZ ;  /* 0x000319800c1c7890 */ /* 0x000fe2000fffe03f */
[----:B------:R-:W-:Y:S01]  /*8a90*/  IADD3 R2, P0, R4, UR6, RZ ;  /* 0x0000000604027c10 */ /* 0x000fe2000ff1e0ff */
[----:B------:R-:W-:-:S04]  /*8aa0*/  IMAD.MOV.U32 R0, RZ, RZ, RZ ;  /* 0x000000ffff007224 */ /* 0x000fc800078e00ff */
[----:B------:R-:W-:-:S03]  /*8ab0*/  IMAD.X R3, RZ, RZ, UR7, P0 ;  /* 0x00000007ff037e24 */ /* 0x000fc600080e06ff */
[----:B------:R-:W1:Y:S01]  /*8ac0*/  LDS R5, [R4+UR28] ;  /* 0x0000001c04057984 */ /* 0x000e620008000800 */
[----:B------:R-:W-:-:S03]  /*8ad0*/  SHF.L.U32 R0, R0, 0x1f, RZ ;  /* 0x0000001f00007819 */ /* 0x000fc600000006ff */
[----:B-1----:R1:W2:Y:S02]  /*8ae0*/  ATOMG.E.EXCH.STRONG.GPU PT, RZ, [R2], R5 ;  /* 0x0000000502ff73a8 */ /* 0x0022a400041ee100 */
[----:B--2---:R-:W2:Y:S01]  /*8af0*/  SYNCS.PHASECHK.TRANS64.TRYWAIT P0, [UR12+0x31688], R0 ;  /* 0x03168800ff0075a7 */ /* 0x004ea2000800014c */
[----:B------:R-:W-:Y:S02]  /*8b00*/  ULOP3.LUT UR29, UR41, 0x1, URZ, 0xfc, !UPT ;  /* 0x00000001291d7892 */ /* 0x000fe4000f8efc3f */
[----:B------:R-:W-:Y:S01]  /*8b10*/  ULOP3.LUT UR30, UR43, 0x2, URZ, 0xfc, !UPT ;  /* 0x000000022b1e7892 */ /* 0x000fe2000f8efc3f */
[----:B-12---:R-:W-:Y:S11]  /*8b20*/  @!P0 BRA `(.L_x_186) ;  /* 0x0000007000188947 */ /* 0x006ff60003800000 */
.L_x_324:
[----:B------:R-:W-:Y:S01]  /*8b30*/  IMAD.MOV.U32 R12, RZ, RZ, RZ ;  /* 0x000000ffff0c7224 */ /* 0x000fe200078e00ff */
[----:B------:R-:W-:Y:S01]  /*8b40*/  ULDC.64 UR26, c[0x0][0x290] ;  /* 0x0000a400001a7ab9 */ /* 0x000fe20000000a00 */
[----:B------:R-:W-:Y:S01]  /*8b50*/  IMAD.MOV.U32 R2, RZ, RZ, 0x1 ;  /* 0x00000001ff027424 */ /* 0x000fe200078e00ff */
[----:B------:R-:W-:Y:S01]  /*8b60*/  ULDC UR31, c[0x0][0x818] ;  /* 0x00020600001f7ab9 */ /* 0x000fe20000000800 */
[----:B-1----:R-:W-:Y:S01]  /*8b70*/  IMAD.MOV.U32 R0, RZ, RZ, 0x1 ;  /* 0x00000001ff007424 */ /* 0x002fe200078e00ff */
[----:B------:R-:W-:Y:S01]  /*8b80*/  ULDC UR32, c[0x0][0x800] ;  /* 0x0002000000207ab9 */ /* 0x000fe20000000800 */
[----:B------:R-:W-:Y:S01]  /*8b90*/  ULDC.64 UR24, c[0x0][0x810] ;  /* 0x0002040000187ab9 */ /* 0x000fe20000000a00 */
[----:B------:R-:W-:Y:S01]  /*8ba0*/  ULDC.64 UR22, c[0x0][0x808] ;  /* 0x0002020000167ab9 */ /* 0x000fe20000000a00 */
[----:B------:R-:W-:Y:S01]  /*8bb0*/  ULDC.64 UR20, c[0x0][0xa88] ;  /* 0x0002a20000147ab9 */ /* 0x000fe20000000a00 */
[----:B------:R-:W-:Y:S01]  /*8bc0*/  ULDC.64 UR14, c[0x0][0xa90] ;  /* 0x0002a400000e7ab9 */ /* 0x000fe20000000a00 */
[----:B------:R-:W-:Y:S01]  /*8bd0*/  UMOV UR5, URZ ;  /* 0x0000003f00057c82 */ /* 0x000fe20008000000 */
[----:B------:R-:W-:-:S05]  /*8be0*/  UMOV UR4, URZ ;  /* 0x0000003f00047c82 */ /* 0x000fca0008000000 */
.L_x_205:
[----:B------:R-:W-:-:S06]  /*8bf0*/  UISETP.NE.AND UP0, UPT, UR29, 0x3, UPT ;  /* 0x000000031d00788c */ /* 0x000fcc000bf05270 */
[----:B------:R-:W-:-:S13]  /*8c00*/  PLOP3.LUT P1, PT, PT, PT, UP0, 0x80, 0x0 ;  /* 0x000000000000781c */ /* 0x000fda0003f2f008 */
[----:B-----5:R-:W-:Y:S05]  /*8c10*/  @!P1 BRA `(.L_x_187) ;  /* 0x0000000000049947 */ /* 0x020fea0003800000 */
[----:B------:R-:W-:Y:S01]  /*8c20*/  BPT.TRAP 0x1 ;  /* 0x000000040000795c */ /* 0x000fe20000300000 */
.L_x_187:
[----:B------:R-:W-:Y:S01]  /*8c30*/  ULEA UR8, UR5, UR12, 0x3 ;  /* 0x0000000c05087291 */ /* 0x000fe2000f8e183f */
[----:B------:R-:W-:-:S08]  /*8c40*/  SHF.L.U32 R3, R12, 0x1f, RZ ;  /* 0x0000001f0c037819 */ /* 0x000fd000000006ff */
[----:B------:R-:W1:Y:S02]  /*8c50*/  SYNCS.PHASECHK.TRANS64.TRYWAIT P0, [UR8+0x31400], R3 ;  /* 0x03140003ff0075a7 */ /* 0x000e640008000148 */
[----:B-1----:R-:W-:Y:S05]  /*8c60*/  @!P0 BRA `(.L_x_188) ;  /* 0x0000006c00e08947 */ /* 0x002fea0003800000 */
.L_x_325:
[----:B------:R-:W-:-:S09]  /*8c70*/  ULEA UR9, UR5, UR12, 0x4 ;  /* 0x0000000c05097291 */ /* 0x000fd2000f8e203f */
[----:B-1----:R-:W1:Y:S01]  /*8c80*/  LDS.128 R4, [UR9+0x31690] ;  /* 0x03169009ff047984 */ /* 0x002e620008000c00 */
[----:B------:R-:W-:Y:S01]  /*8c90*/  @!PT LDS RZ, [RZ] ;  /* 0x00000000fffff984 */ /* 0x000fe20000000800 */
[----:B------:R-:W-:Y:S01]  /*8ca0*/  @!PT LDS RZ, [RZ] ;  /* 0x00000000fffff984 */ /* 0x000fe20000000800 */
[----:B------:R-:W-:Y:S01]  /*8cb0*/  @!PT LDS RZ, [RZ] ;  /* 0x00000000fffff984 */ /* 0x000fe20000000800 */
[----:B------:R-:W-:Y:S01]  /*8cc0*/  @!PT LDS RZ, [RZ] ;  /* 0x00000000fffff984 */ /* 0x000fe20000000800 */
[----:B------:R2:W-:Y:S06]  /*8cd0*/  MEMBAR.ALL.CTA ;  /* 0x0000000000007992 */ /* 0x0005ec0000008000 */
[----:B--2---:R-:W2:Y:S01]  /*8ce0*/  FENCE.VIEW.ASYNC.S ;  /* 0x00000000000073c6 */ /* 0x004ea20000000000 */
[----:B-1----:R-:W-:Y:S01]  /*8cf0*/  R2UR UR33, R6 ;  /* 0x00000000062172ca */ /* 0x002fe200000e0000 */
[----:B--2---:R-:W-:-:S14]  /*8d00*/  @!P1 BRA `(.L_x_189) ;  /* 0x0000000000049947 */ /* 0x004fdc0003800000 */
[----:B------:R-:W-:Y:S01]  /*8d10*/  BPT.TRAP 0x1 ;  /* 0x000000040000795c */ /* 0x000fe20000300000 */
.L_x_189:
[----:B------:R-:W-:Y:S01]  /*8d20*/  UIADD3 UR8, UR8, 0x31440, URZ ;  /* 0x0003144008087890 */ /* 0x000fe2000fffe03f */
[----:B------:R-:W-:Y:S02]  /*8d30*/  LOP3.LUT P1, RZ, R2, 0xff, RZ, 0xc0, !PT ;  /* 0x000000ff02ff7812 */ /* 0x000fe4000782c0ff */
[----:B------:R-:W-:Y:S01]  /*8d40*/  ISETP.NE.U32.AND P0, PT, RZ, UR24, PT ;  /* 0x00000018ff007c0c */ /* 0x000fe2000bf05070 */
[----:B------:R-:W-:-:S03]  /*8d50*/  UPRMT UR8, UR44, 0x654, UR8 ;  /* 0x000006542c087896 */ /* 0x000fc60008000008 */
[----:B------:R-:W-:-:S06]  /*8d60*/  ISETP.NE.AND.EX P0, PT, RZ, UR25, PT, P0 ;  /* 0x00000019ff007c0c */ /* 0x000fcc000bf05300 */
[----:B------:R-:W-:Y:S01]  /*8d70*/  SYNCS.ARRIVE.TRANS64.RED.A1T0 RZ, [UR8], RZ ;  /* 0x000000ffffff79a7 */ /* 0x000fe20008100408 */
[----:B------:R-:W-:Y:S06]  /*8d80*/  @!P1 BRA `(.L_x_190) ;  /* 0x00000000000c9947 */ /* 0x000fec0003800000 */
[----:B------:R-:W-:-:S04]  /*8d90*/  DEPBAR {5,4,3,2,1,0} ;  /* 0x0000003f0000791a */ /* 0x000fc80000000000 */
[----:B------:R1:W-:Y:S02]  /*8da0*/  UTMACCTL.IV [UR6] ;  /* 0x00000000060079b9 */ /* 0x0003e40008000000 */
[----:B-1----:R-:W-:Y:S01]  /*8db0*/  NOP ;  /* 0x0000000000007918 */ /* 0x002fe20000000000 */
.L_x_190:
[----:B------:R-:W-:Y:S05]  /*8dc0*/  @!P0 BRA `(.L_x_191) ;  /* 0x0000000000188947 */ /* 0x000fea0003800000 */
[----:B------:R-:W1:Y:S02]  /*8dd0*/  LDC.64 R2, c[0x0][0x810] ;  /* 0x00020400ff027b82 */ /* 0x000e640000000a00 */
[----:B-1----:R-:W-:-:S06]  /*8de0*/  IMAD.WIDE R2, R18, 0x8, R2 ;  /* 0x0000000812027825 */ /* 0x002fcc00078e0202 */
[----:B------:R-:W2:Y:S04]  /*8df0*/  LDG.E.64 R2, desc[UR56][R2.64] ;  /* 0x0000003802027981 */ /* 0x000ea8000c1e1b00 */
[----:B--2---:R-:W2:Y:S02]  /*8e00*/  LD.E R6, desc[UR56][R2.64] ;  /* 0x0000003802067980 */ /* 0x004ea4000c101900 */
[----:B--2---:R-:W-:Y:S01]  /*8e10*/  FSETP.NEU.AND P0, PT, R6, RZ, PT ;  /* 0x000000ff0600720b */ /* 0x004fe20003f0d000 */
[----:B------:R-:W-:-:S12]  /*8e20*/  BRA `(.L_x_192) ;  /* 0x0000000000247947 */ /* 0x000fd80003800000 */
.L_x_191:
[----:B------:R-:W-:Y:S02]  /*8e30*/  ISETP.NE.U32.AND P1, PT, RZ, UR22, PT ;  /* 0x00000016ff007c0c */ /* 0x000fe4000bf25070 */
[----:B------:R-:W-:Y:S02]  /*8e40*/  FSETP.NEU.AND P0, PT, RZ, UR32, PT ;  /* 0x00000020ff007c0b */ /* 0x000fe4000bf0d000 */
[----:B------:R-:W-:-:S13]  /*8e50*/  ISETP.NE.AND.EX P1, PT, RZ, UR23, PT, P1 ;  /* 0x00000017ff007c0c */ /* 0x000fda000bf25310 */
[----:B------:R-:W-:Y:S05]  /*8e60*/  @!P1 BRA `(.L_x_192) ;  /* 0x0000000000149947 */ /* 0x000fea0003800000 */
[----:B------:R-:W1:Y:S01]  /*8e70*/  LDC.64 R2, c[0x0][0x808] ;  /* 0x00020200ff027b82 */ /* 0x000e620000000a00 */
[----:B------:R-:W-:-:S04]  /*8e80*/  IMAD R9, R18, UR31, RZ ;  /* 0x0000001f12097c24 */ /* 0x000fc8000f8e02ff */
[----:B-1----:R-:W-:-:S06]  /*8e90*/  IMAD.WIDE R2, R9, 0x4, R2 ;  /* 0x0000000409027825 */ /* 0x002fcc00078e0202 */
[----:B------:R-:W2:Y:S02]  /*8ea0*/  LDG.E R2, desc[UR56][R2.64] ;  /* 0x0000003802027981 */ /* 0x000ea4000c1e1900 */
[----:B--2---:R-:W-:-:S13]  /*8eb0*/  FSETP.NEU.AND P0, PT, R2, RZ, PT ;  /* 0x000000ff0200720b */ /* 0x004fda0003f0d000 */
.L_x_192:
[----:B------:R-:W-:Y:S01]  /*8ec0*/  UISETP.NE.AND UP0, UPT, UR30, 0x3, UPT ;  /* 0x000000031e00788c */ /* 0x000fe2000bf05270 */
[----:B------:R-:W-:-:S05]  /*8ed0*/  ELECT P1, URZ, PT ;  /* 0x00000000003f782f */ /* 0x000fca0003820000 */
[----:B------:R-:W-:-:S13]  /*8ee0*/  PLOP3.LUT P2, PT, PT, PT, UP0, 0x80, 0x0 ;  /* 0x000000000000781c */ /* 0x000fda0003f4f008 */
[----:B------:R-:W-:Y:S05]  /*8ef0*/  @!P2 BRA `(.L_x_193) ;  /* 0x000000000004a947 */ /* 0x000fea0003800000 */
[----:B------:R-:W-:Y:S01]  /*8f00*/  BPT.TRAP 0x1 ;  /* 0x000000040000795c */ /* 0x000fe20000300000 */
.L_x_193:
[----:B------:R-:W-:Y:S01]  /*8f10*/  ULEA UR13, UR4, UR12, 0x3 ;  /* 0x0000000c040d7291 */ /* 0x000fe2000f8e183f */
[----:B------:R-:W-:Y:S02]  /*8f20*/  SHF.L.U32 R2, R0, 0x1f, RZ ;  /* 0x0000001f00027819 */ /* 0x000fe400000006ff */
[----:B------:R-:W-:-:S06]  /*8f30*/  PLOP3.LUT P0, PT, P0, P1, PT, 0x2a, 0x0 ;  /* 0x000000000000781c */ /* 0x000fcc0000702572 */
[----:B------:R-:W1:Y:S02]  /*8f40*/  SYNCS.PHASECHK.TRANS64.TRYWAIT P3, [UR13+0x31670], R2 ;  /* 0x03167002ff0075a7 */ /* 0x000e64000806014d */
[----:B-1----:R-:W-:Y:S05]  /*8f50*/  @!P3 BRA `(.L_x_194) ;  /* 0x0000006c003cb947 */ /* 0x002fea0003800000 */
.L_x_326:
[----:B------:R-:W-:Y:S04]  /*8f60*/  BSSY B0, `(.L_x_195) ;  /* 0x0000015000007945 */ /* 0x000fe80003800000 */
[----:B------:R-:W-:Y:S05]  /*8f70*/  @P0 BRA `(.L_x_196) ;  /* 0x00000000004c0947 */ /* 0x000fea0003800000 */
[----:B------:R-:W-:Y:S01]  /*8f80*/  R2UR UR18, R16 ;  /* 0x00000000101272ca */ /* 0x000fe200000e0000 */
[----:B------:R-:W-:Y:S01]  /*8f90*/  ULEA UR8, UR4, UR12, 0xc ;  /* 0x0000000c04087291 */ /* 0x000fe2000f8e603f */
[----:B------:R-:W-:Y:S01]  /*8fa0*/  R2UR UR19, R17 ;  /* 0x00000000111372ca */ /* 0x000fe200000e0000 */
[----:B------:R-:W-:Y:S02]  /*8fb0*/  UIADD3 UR17, UR13, 0x31660, URZ ;  /* 0x000316600d117890 */ /* 0x000fe4000fffe03f */
[----:B------:R-:W-:Y:S02]  /*8fc0*/  UIADD3 UR16, UR8, 0x2f000, URZ ;  /* 0x0002f00008107890 */ /* 0x000fe4000fffe03f */
[----:B------:R-:W-:Y:S01]  /*8fd0*/  UIADD3 UR8, UR8, 0x2f800, URZ ;  /* 0x0002f80008087890 */ /* 0x000fe2000fffe03f */
[----:B------:R-:W-:Y:S01]  /*8fe0*/  UMOV UR34, 0x0 ;  /* 0x0000000000227882 */ /* 0x000fe20000000000 */
[----:B------:R-:W-:Y:S01]  /*8ff0*/  UMOV UR35, 0x10000000 ;  /* 0x1000000000237882 */ /* 0x000fe20000000000 */
[----:B------:R-:W-:-:S03]  /*9000*/  UMOV UR9, UR17 ;  /* 0x0000001100097c82 */ /* 0x000fc60008000000 */
[----:B------:R-:W-:Y:S02]  /*9010*/  USHF.L.U32 UR18, UR18, 0x7, URZ ;  /* 0x0000000712127899 */ /* 0x000fe4000800063f */
[----:B------:R-:W-:Y:S02]  /*9020*/  USHF.L.U32 UR19, UR19, 0x4, URZ ;  /* 0x0000000413137899 */ /* 0x000fe4000800063f */
[----:B------:R-:W-:-:S05]  /*9030*/  UIADD3 UR10, UR18, 0x40, URZ ;  /* 0x00000040120a7890 */ /* 0x000fca000fffe03f */
[----:B------:R-:W-:Y:S02]  /*9040*/  UMOV UR11, UR19 ;  /* 0x00000013000b7c82 */ /* 0x000fe40008000000 */
[----:B------:R2:W-:Y:S02]  /*9050*/  UTMALDG.2D [UR16], [UR6], desc[UR34] ;  /* 0x00002210060075b4 */ /* 0x0005e40008009000 */
[----:B------:R2:W-:Y:S02]  /*9060*/  UTMALDG.2D [UR8], [UR6], desc[UR34] ;  /* 0x00002208060075b4 */ /* 0x0005e40008009000 */
[----:B--2---:R-:W-:Y:S05]  /*9070*/  @!P2 BRA `(.L_x_197) ;  /* 0x000000000004a947 */ /* 0x004fea0003800000 */
[----:B------:R-:W-:Y:S01]  /*9080*/  BPT.TRAP 0x1 ;  /* 0x000000040000795c */ /* 0x000fe20000300000 */
.L_x_197:
[----:B-1----:R-:W1:Y:S02]  /*9090*/  LDC R2, c[0x0][0xaa8] ;  /* 0x0002aa00ff027b82 */ /* 0x002e640000000800 */
[----:B-1----:R2:W-:Y:S02]  /*90a0*/  SYNCS.ARRIVE.TRANS64.RED.A0TR RZ, [UR13+0x31660], R2 ;  /* 0x03166002ffff79a7 */ /* 0x0025e4000830040d */
.L_x_196:
[----:B------:R-:W-:Y:S05]  /*90b0*/  BSYNC B0 ;  /* 0x0000000000007941 */ /* 0x000fea0003800000 */
.L_x_195:
[----:B------:R-:W-:Y:S05]  /*90c0*/  @!P2 BRA `(.L_x_198) ;  /* 0x000000000004a947 */ /* 0x000fea0003800000 */
[----:B------:R-:W-:Y:S01]  /*90d0*/  BPT.TRAP 0x1 ;  /* 0x000000040000795c */ /* 0x000fe20000300000 */
.L_x_198:
[----:B------:R-:W-:Y:S01]  /*90e0*/  UIADD3 UR8, UR13, 0x31660, URZ ;  /* 0x000316600d087890 */ /* 0x000fe2000fffe03f */
[----:B------:R-:W-:Y:S01]  /*90f0*/  ISETP.NE.AND P0, PT, R7, RZ, PT ;  /* 0x000000ff0700720c */ /* 0x000fe20003f05270 */
[----:B------:R-:W-:Y:S01]  /*9100*/  UIADD3 UR4, UR4, 0x1, URZ ;  /* 0x0000000104047890 */ /* 0x000fe2000fffe03f */
[C---:B------:R-:W-:Y:S01]  /*9110*/  ISETP.NE.AND P3, PT, R18.reuse, UR33, PT ;  /* 0x0000002112007c0c */ /* 0x040fe2000bf65270 */
[----:B------:R-:W-:Y:S01]  /*9120*/  UPRMT UR8, UR44, 0x654, UR8 ;  /* 0x000006542c087896 */ /* 0x000fe20008000008 */
[----:B------:R-:W-:Y:S01]  /*9130*/  ISETP.EQ.OR P0, PT, R18, UR33, !P0 ;  /* 0x0000002112007c0c */ /* 0x000fe2000c702670 */
[----:B------:R-:W-:-:S04]  /*9140*/  UISETP.NE.AND UP0, UPT, UR4, 0x2, UPT ;  /* 0x000000020400788c */ /* 0x000fc8000bf05270 */
[----:B------:R-:W-:-:S03]  /*9150*/  USEL UR4, UR4, URZ, UP0 ;  /* 0x0000003f04047287 */ /* 0x000fc60008000000 */
[----:B------:R-:W-:Y:S01]  /*9160*/  SYNCS.ARRIVE.TRANS64.RED.A1T0 RZ, [UR8], RZ ;  /* 0x000000ffffff79a7 */ /* 0x000fe20008100408 */
[----:B------:R-:W-:-:S06]  /*9170*/  USEL UR8, URZ, 0x1, UP0 ;  /* 0x000000013f087887 */ /* 0x000fcc0008000000 */
[----:B------:R-:W-:Y:S01]  /*9180*/  LOP3.LUT R0, R0, UR8, RZ, 0x3c, !PT ;  /* 0x0000000800007c12 */ /* 0x000fe2000f8e3cff */
[----:B------:R-:W-:Y:S06]  /*9190*/  @P0 BRA `(.L_x_199) ;  /* 0x0000000400180947 */ /* 0x000fec0003800000 */
[----:B------:R-:W-:Y:S01]  /*91a0*/  ELECT P0, URZ, PT ;  /* 0x00000000003f782f */ /* 0x000fe20003800000 */
[----:B------:R-:W-:-:S12]  /*91b0*/  BSSY B0, `(.L_x_200) ;  /* 0x0000037000007945 */ /* 0x000fd80003800000 */
[----:B------:R-:W-:Y:S05]  /*91c0*/  @!P0 BRA `(.L_x_201) ;  /* 0x0000000000d48947 */ /* 0x000fea0003800000 */
[----:B------:R-:W-:-:S06]  /*91d0*/  UIMAD.WIDE UR8, UR33, 0xc, UR26 ;  /* 0x0000000c210878a5 */ /* 0x000fcc000f8e021a */
[----:B------:R-:W-:Y:S02]  /*91e0*/  IMAD.U32 R8, RZ, RZ, UR8 ;  /* 0x00000008ff087e24 */ /* 0x000fe4000f8e00ff */
[----:B------:R-:W-:Y:S02]  /*91f0*/  IMAD.U32 R9, RZ, RZ, UR9 ;  /* 0x00000009ff097e24 */ /* 0x000fe4000f8e00ff */
[----:B-12---:R-:W-:Y:S02]  /*9200*/  IMAD.U32 R2, RZ, RZ, UR8 ;  /* 0x00000008ff027e24 */ /* 0x006fe4000f8e00ff */
[----:B------:R-:W-:Y:S01]  /*9210*/  IMAD.U32 R3, RZ, RZ, UR9 ;  /* 0x00000009ff037e24 */ /* 0x000fe2000f8e00ff */
[----:B------:R1:W5:Y:S04]  /*9220*/  LDG.E R8, desc[UR56][R8.64] ;  /* 0x0000003808087981 */ /* 0x000368000c1e1900 */
[----:B------:R1:W5:Y:S01]  /*9230*/  LDG.E R10, desc[UR56][R2.64+0x4] ;  /* 0x00000438020a7981 */ /* 0x000362000c1e1900 */
[----:B------:R-:W-:Y:S01]  /*9240*/  ISETP.NE.U32.AND P0, PT, RZ, UR20, PT ;  /* 0x00000014ff007c0c */ /* 0x000fe2000bf05070 */
[----:B------:R-:W-:Y:S01]  /*9250*/  USHF.R.S32.HI UR8, URZ, 0x1f, UR33 ;  /* 0x0000001f3f087899 */ /* 0x000fe20008011421 */
[----:B------:R-:W-:-:S02]  /*9260*/  ISETP.NE.U32.AND P1, PT, RZ, UR14, PT ;  /* 0x0000000eff007c0c */ /* 0x000fc4000bf25070 */
[----:B------:R-:W-:Y:S02]  /*9270*/  ISETP.NE.AND.EX P0, PT, RZ, UR21, PT, P0 ;  /* 0x00000015ff007c0c */ /* 0x000fe4000bf05300 */
[----:B------:R-:W-:-:S11]  /*9280*/  ISETP.NE.AND.EX P1, PT, RZ, UR15, PT, P1 ;  /* 0x0000000fff007c0c */ /* 0x000fd6000bf25310 */
[----:B-1----:R-:W-:Y:S05]  /*9290*/  @!P0 BRA `(.L_x_202) ;  /* 0x0000000000188947 */ /* 0x002fea0003800000 */
[----:B------:R-:W-:-:S04]  /*92a0*/  ULEA UR9, UP0, UR33, UR20, 0x3 ;  /* 0x0000001421097291 */ /* 0x000fc8000f80183f */
[----:B------:R-:W-:Y:S02]  /*92b0*/  ULEA.HI.X UR10, UR33, UR21, UR8, 0x3, UP0 ;  /* 0x00000015210a7291 */ /* 0x000fe400080f1c08 */
[----:B------:R-:W-:-:S04]  /*92c0*/  IMAD.U32 R2, RZ, RZ, UR9 ;  /* 0x00000009ff027e24 */ /* 0x000fc8000f8e00ff */
[----:B------:R-:W-:-:S06]  /*92d0*/  IMAD.U32 R3, RZ, RZ, UR10 ;  /* 0x0000000aff037e24 */ /* 0x000fcc000f8e00ff */
[----:B------:R-:W2:Y:S04]  /*92e0*/  LDG.E.64 R2, desc[UR56][R2.64] ;  /* 0x0000003802027981 */ /* 0x000ea8000c1e1b00 */
[----:B--2---:R1:W-:Y:S02]  /*92f0*/  STS.64 [UR28], R2 ;  /* 0x00000002ff007988 */ /* 0x0043e40008000a1c */
.L_x_202:
[----:B------:R-:W-:Y:S05]  /*9300*/  @!P1 BRA `(.L_x_201) ;  /* 0x0000000000849947 */ /* 0x000fea0003800000 */
[----:B------:R-:W-:Y:S01]  /*9310*/  ULEA UR9, UP0, UR33, UR14, 0x3 ;  /* 0x0000000e21097291 */ /* 0x000fe2000f80183f */
[----:B------:R-:W2:Y:S03]  /*9320*/  LDS R6, [UR28+0x1c] ;  /* 0x00001c1cff067984 */ /* 0x000ea60008000800 */
[----:B------:R-:W-:Y:S02]  /*9330*/  ULEA.HI.X UR8, UR33, UR15, UR8, 0x3, UP0 ;  /* 0x0000000f21087291 */ /* 0x000fe400080f1c08 */
[----:B-1----:R-:W-:-:S04]  /*9340*/  IMAD.U32 R2, RZ, RZ, UR9 ;  /* 0x00000009ff027e24 */ /* 0x002fc8000f8e00ff */
[----:B------:R-:W-:-:S06]  /*9350*/  IMAD.U32 R3, RZ, RZ, UR8 ;  /* 0x00000008ff037e24 */ /* 0x000fcc000f8e00ff */
[----:B------:R-:W3:Y:S01]  /*9360*/  LDG.E.64 R2, desc[UR56][R2.64] ;  /* 0x0000003802027981 */ /* 0x000ee2000c1e1b00 */
[----:B------:R-:W-:Y:S02]  /*9370*/  IMAD.U32 R16, RZ, RZ, UR28 ;  /* 0x0000001cff107e24 */ /* 0x000fe4000f8e00ff */
[----:B-----5:R-:W-:Y:S01]  /*9380*/  VIADD R8, R8, 0xffffffff ;  /* 0xffffffff08087836 */ /* 0x020fe20000000000 */
[----:B------:R-:W-:Y:S02]  /*9390*/  STS [UR28+0x30], RZ ;  /* 0x000030ffff007988 */ /* 0x000fe4000800081c */
[----:B------:R-:W-:-:S05]  /*93a0*/  SHF.R.U64 R16, R16, 0x4, RZ ;  /* 0x0000000410107819 */ /* 0x000fca00000012ff */
[----:B------:R-:W-:Y:S04]  /*93b0*/  STS [UR28+0x10], R16 ;  /* 0x00001010ff007988 */ /* 0x000fe8000800081c */
[----:B------:R-:W-:Y:S01]  /*93c0*/  STS [UR28+0x14], R16 ;  /* 0x00001410ff007988 */ /* 0x000fe2000800081c */
[C---:B---3--:R-:W-:Y:S01]  /*93d0*/  SHF.L.U64.HI R14, R2.reuse, 0x1, R3 ;  /* 0x00000001020e7819 */ /* 0x048fe20000010203 */
[----:B------:R-:W-:-:S03]  /*93e0*/  IMAD.SHL.U32 R3, R2, 0x2, RZ ;  /* 0x0000000202037824 */ /* 0x000fc600078e00ff */
[----:B------:R-:W-:Y:S02]  /*93f0*/  LOP3.LUT R14, R14, 0x1fffffff, RZ, 0xc0, !PT ;  /* 0x1fffffff0e0e7812 */ /* 0x000fe400078ec0ff */
[----:B------:R-:W-:Y:S02]  /*9400*/  LOP3.LUT R3, R3, 0xfffffffe, RZ, 0xc0, !PT ;  /* 0xfffffffe03037812 */ /* 0x000fe400078ec0ff */
[--C-:B------:R-:W-:Y:S02]  /*9410*/  SHF.R.U32.HI R9, RZ, 0x4, R14.reuse ;  /* 0x00000004ff097819 */ /* 0x100fe4000001160e */
[----:B------:R-:W-:Y:S02]  /*9420*/  SHF.R.U64 R3, R3, 0x4, R14 ;  /* 0x0000000403037819 */ /* 0x000fe4000000120e */
[----:B--2---:R-:W-:-:S03]  /*9430*/  LOP3.LUT R6, R6, 0xf, R9, 0xb8, !PT ;  /* 0x0000000f06067812 */ /* 0x004fc600078eb809 */
[----:B------:R-:W-:Y:S04]  /*9440*/  STS [UR28+0xc], R3 ;  /* 0x00000c03ff007988 */ /* 0x000fe8000800081c */
[----:B------:R-:W-:Y:S04]  /*9450*/  STS [UR28+0x1c], R6 ;  /* 0x00001c06ff007988 */ /* 0x000fe8000800081c */
[----:B------:R-:W1:Y:S02]  /*9460*/  LDS R11, [UR28+0x1c] ;  /* 0x00001c1cff0b7984 */ /* 0x000e640008000800 */
[----:B-1----:R-:W-:-:S05]  /*9470*/  LOP3.LUT R11, R11, 0xf0, RZ, 0xb8, !PT ;  /* 0x000000f00b0b7812 */ /* 0x002fca00078eb8ff */
[----:B------:R-:W-:Y:S04]  /*9480*/  STS [UR28+0x1c], R11 ;  /* 0x00001c0bff007988 */ /* 0x000fe8000800081c */
[----:B------:R-:W1:Y:S02]  /*9490*/  LDS R9, [UR28+0x1c] ;  /* 0x00001c1cff097984 */ /* 0x000e640008000800 */
[----:B-1----:R-:W-:Y:S01]  /*94a0*/  LOP3.LUT R17, R9, 0xf00, RZ, 0xb8, !PT ;  /* 0x00000f0009117812 */ /* 0x002fe200078eb8ff */
[----:B------:R-:W-:Y:S01]  /*94b0*/  VIADD R9, R10, 0xffffffff ;  /* 0xffffffff0a097836 */ /* 0x000fe20000000000 */
[----:B------:R-:W-:-:S03]  /*94c0*/  CS2R R10, SRZ ;  /* 0x00000000000a7805 */ /* 0x000fc6000001ff00 */
[----:B------:R-:W-:Y:S04]  /*94d0*/  STS.64 [UR28+0x18], R16 ;  /* 0x00001810ff007988 */ /* 0x000fe80008000a1c */
[----:B------:R-:W1:Y:S04]  /*94e0*/  LDS R13, [UR28+0x1c] ;  /* 0x00001c1cff0d7984 */ /* 0x000e680008000800 */
[----:B------:R3:W-:Y:S01]  /*94f0*/  STS.128 [UR28+0x20], R8 ;  /* 0x00002008ff007988 */ /* 0x0007e20008000c1c */
[----:B-1----:R-:W-:-:S05]  /*9500*/  LOP3.LUT R2, R13, 0xf000, RZ, 0xb8, !PT ;  /* 0x0000f0000d027812 */ /* 0x002fca00078eb8ff */
[----:B------:R3:W-:Y:S02]  /*9510*/  STS [UR28+0x1c], R2 ;  /* 0x00001c02ff007988 */ /* 0x0007e4000800081c */
.L_x_201:
[----:B------:R-:W-:Y:S05]  /*9520*/  BSYNC B0 ;  /* 0x0000000000007941 */ /* 0x000fea0003800000 */
.L_x_200:
[----:B-123--:R-:W1:Y:S01]  /*9530*/  S2R R2, SR_LANEID ;  /* 0x0000000000027919 */ /* 0x00ee620000000000 */
[----:B------:R-:W-:Y:S01]  /*9540*/  NOP ;  /* 0x0000000000007918 */ /* 0x000fe20000000000 */
[----:B------:R-:W-:Y:S01]  /*9550*/  ELECT P0, URZ, PT ;  /* 0x00000000003f782f */ /* 0x000fe20003800000 */
[----:B------:R-:W-:Y:S01]  /*9560*/  BSSY B0, `(.L_x_203) ;  /* 0x0000008000007945 */ /* 0x000fe20003800000 */
[----:B-1----:R-:W-:-:S05]  /*9570*/  IMAD.SHL.U32 R6, R2, 0x4, RZ ;  /* 0x0000000402067824 */ /* 0x002fca00078e00ff */
[----:B------:R1:W2:Y:S01]  /*9580*/  LDS R9, [R6+UR28] ;  /* 0x0000001c06097984 */ /* 0x0002a20008000800 */
[----:B------:R-:W-:-:S05]  /*9590*/  IADD3 R2, P1, R6, UR6, RZ ;  /* 0x0000000606027c10 */ /* 0x000fca000ff3e0ff */
[----:B------:R-:W-:Y:S01]  /*95a0*/  IMAD.X R3, RZ, RZ, UR7, P1 ;  /* 0x00000007ff037e24 */ /* 0x000fe200088e06ff */
[----:B------:R-:W-:Y:S07]  /*95b0*/  @!P0 BRA `(.L_x_204) ;  /* 0x0000000000088947 */ /* 0x000fee0003800000 */
[----:B------:R0:W-:Y:S01]  /*95c0*/  UTMACMDFLUSH ;  /* 0x00000000000079b7 */ /* 0x0001e20000000000 */
[----:B------:R-:W-:-:S04]  /*95d0*/  DEPBAR.LE SB0, 0x0 ;  /* 0x000080000000791a */ /* 0x000fc80000000000 */
.L_x_204:
[----:B------:R-:W-:Y:S05]  /*95e0*/  BSYNC B0 ;  /* 0x0000000000007941 */ /* 0x000fea0003800000 */
.L_x_203:
[----:B--2---:R3:W5:Y:S02]  /*95f0*/  ATOMG.E.EXCH.STRONG.GPU PT, RZ, [R2], R9 ;  /* 0x0000000902ff73a8 */ /* 0x00476400041ee100 */
.L_x_199:
[----:B------:R-:W-:Y:S01]  /*9600*/  UIADD3 UR5, UR5, 0x1, URZ ;  /* 0x0000000105057890 */ /* 0x000fe2000fffe03f */
[----:B------:R-:W-:Y:S01]  /*9610*/  ISETP.NE.AND P0, PT, R7, RZ, PT ;  /* 0x000000ff0700720c */ /* 0x000fe20003f05270 */
[----:B------:R-:W-:Y:S01]  /*9620*/  IMAD.MOV.U32 R16, RZ, RZ, R4 ;  /* 0x000000ffff107224 */ /* 0x000fe200078e0004 */
[----:B-123--:R-:W-:Y:S01]  /*9630*/  SEL R2, RZ, 0x1, !P3 ;  /* 0x00000001ff027807 */ /* 0x00efe20005800000 */
[----:B------:R-:W-:Y:S01]  /*9640*/  UISETP.NE.AND UP0, UPT, UR5, 0x8, UPT ;  /* 0x000000080500788c */ /* 0x000fe2000bf05270 */
[----:B------:R-:W-:Y:S02]  /*9650*/  IMAD.MOV.U32 R17, RZ, RZ, R5 ;  /* 0x000000ffff117224 */ /* 0x000fe400078e0005 */
[----:B------:R-:W-:Y:S01]  /*9660*/  IMAD.U32 R18, RZ, RZ, UR33 ;  /* 0x00000021ff127e24 */ /* 0x000fe2000f8e00ff */
[----:B------:R-:W-:Y:S02]  /*9670*/  USEL UR8, URZ, 0x1, UP0 ;  /* 0x000000013f087887 */ /* 0x000fe40008000000 */
[----:B------:R-:W-:-:S04]  /*9680*/  USEL UR5, UR5, URZ, UP0 ;  /* 0x0000003f05057287 */ /* 0x000fc80008000000 */
[----:B------:R-:W-:Y:S01]  /*9690*/  LOP3.LUT R12, R12, UR8, RZ, 0x3c, !PT ;  /* 0x000000080c0c7c12 */ /* 0x000fe2000f8e3cff */
[----:B------:R-:W-:Y:S07]  /*96a0*/  @P0 BRA `(.L_x_205) ;  /* 0xfffffff400500947 */ /* 0x000fee000383ffff */
[----:B-----5:R-:W-:Y:S01]  /*96b0*/  ELECT P0, URZ, PT ;  /* 0x00000000003f782f */ /* 0x020fe20003800000 */
[----:B------:R-:W-:-:S12]  /*96c0*/  BSSY B0, `(.L_x_206) ;  /* 0x0000017000007945 */ /* 0x000fd80003800000 */
[----:B------:R-:W-:Y:S05]  /*96d0*/  @!P0 BRA `(.L_x_207) ;  /* 0x0000000000548947 */ /* 0x000fea0003800000 */
[----:B------:R-:W-:Y:S05]  /*96e0*/  @!P2 BRA `(.L_x_208) ;  /* 0x000000000004a947 */ /* 0x000fea0003800000 */
[----:B------:R-:W-:Y:S01]  /*96f0*/  BPT.TRAP 0x1 ;  /* 0x000000040000795c */ /* 0x000fe20000300000 */
.L_x_208:
[----:B------:R-:W-:Y:S01]  /*9700*/  IMAD.U32 R3, RZ, RZ, UR4 ;  /* 0x00000004ff037e24 */ /* 0x000fe2000f8e00ff */
[----:B------:R-:W-:-:S04]  /*9710*/  SHF.L.U32 R2, R0, 0x1f, RZ ;  /* 0x0000001f00027819 */ /* 0x000fc800000006ff */
[----:B------:R-:W-:-:S04]  /*9720*/  LEA R3, R3, UR12, 0x3 ;  /* 0x0000000c03037c11 */ /* 0x000fc8000f8e18ff */
[----:B------:R-:W1:Y:S02]  /*9730*/  SYNCS.PHASECHK.TRANS64.TRYWAIT P0, [R3+URZ+0x31670], R2 ;  /* 0x03167002030075a7 */ /* 0x000e64000800017f */
[----:B-1----:R-:W-:Y:S05]  /*9740*/  @!P0 BRA `(.L_x_209) ;  /* 0x0000006400588947 */ /* 0x002fea0003800000 */
.L_x_327:
[----:B------:R-:W-:Y:S05]  /*9750*/  @!P2 BRA `(.L_x_210) ;  /* 0x000000000004a947 */ /* 0x000fea0003800000 */
[----:B------:R-:W-:Y:S01]  /*9760*/  BPT.TRAP 0x1 ;  /* 0x000000040000795c */ /* 0x000fe20000300000 */
.L_x_210:
[----:B------:R-:W-:-:S04]  /*9770*/  UIADD3 UR5, UR4, 0x1, URZ ;  /* 0x0000000104057890 */ /* 0x000fc8000fffe03f */
[----:B------:R-:W-:-:S04]  /*9780*/  UISETP.NE.AND UP0, UPT, UR5, 0x2, UPT ;  /* 0x000000020500788c */ /* 0x000fc8000bf05270 */
[----:B------:R-:W-:Y:S02]  /*9790*/  USEL UR5, UR5, URZ, UP0 ;  /* 0x0000003f05057287 */ /* 0x000fe40008000000 */
[----:B------:R-:W-:-:S04]  /*97a0*/  USEL UR6, URZ, 0x1, UP0 ;  /* 0x000000013f067887 */ /* 0x000fc80008000000 */
[----:B-1----:R-:W-:Y:S02]  /*97b0*/  IMAD.U32 R3, RZ, RZ, UR5 ;  /* 0x00000005ff037e24 */ /* 0x002fe4000f8e00ff */
[----:B------:R-:W-:-:S03]  /*97c0*/  LOP3.LUT R0, R0, UR6, RZ, 0x3c, !PT ;  /* 0x0000000600007c12 */ /* 0x000fc6000f8e3cff */
[----:B------:R-:W-:Y:S02]  /*97d0*/  LEA R3, R3, UR12, 0x3 ;  /* 0x0000000c03037c11 */ /* 0x000fe4000f8e18ff */
[----:B------:R-:W-:-:S07]  /*97e0*/  SHF.L.U32 R0, R0, 0x1f, RZ ;  /* 0x0000001f00007819 */ /* 0x000fce00000006ff */
.L_x_211:
[----:B-1----:R1:W2:Y:S02]  /*97f0*/  SYNCS.PHASECHK.TRANS64.TRYWAIT P0, [R3+URZ+0x31670], R0 ;  /* 0x03167000030075a7 */ /* 0x0022a4000800017f */
[----:B--2---:R-:W-:Y:S05]  /*9800*/  @!P0 NANOSLEEP.SYNCS 0x989680 ;  /* 0x009896800000895d */ /* 0x004fea0003900000 */
[----:B------:R-:W2:Y:S02]  /*9810*/  @!P0 SYNCS.PHASECHK.TRANS64 P0, [R3+URZ+0x31670], R0 ;  /* 0x03167000030085a7 */ /* 0x000ea4000800007f */
[----:B--2---:R-:W-:Y:S05]  /*9820*/  @!P0 BRA `(.L_x_211) ;  /* 0xfffffffc00f08947 */ /* 0x004fea000383ffff */
.L_x_207:
[----:B------:R-:W-:Y:S05]  /*9830*/  BSYNC B0 ;  /* 0x0000000000007941 */ /* 0x000fea0003800000 */
.L_x_206:
[----:B------:R-:W-:Y:S05]  /*9840*/  EXIT ;  /* 0x000000000000794d */ /* 0x000fea0003800000 */
.L_x_178:
[----:B------:R-:W1:Y:S01]  /*9850*/  S2UR UR4, SR_CTAID.Y ;  /* 0x00000000000479c3 */ /* 0x000e620000002600 */
[----:B------:R-:W3:Y:S01]  /*9860*/  S2R R3, SR_LANEID ;  /* 0x0000000000037919 */ /* 0x000ee20000000000 */
[----:B------:R-:W-:Y:S01]  /*9870*/  ELECT P0, URZ, PT ;  /* 0x00000000003f782f */ /* 0x000fe20003800000 */
[----:B------:R-:W-:Y:S01]  /*9880*/  BSSY B0, `(.L_x_212) ;  /* 0x0000036000007945 */ /* 0x000fe20003800000 */
[----:B------:R-:W-:Y:S02]  /*9890*/  ULDC UR52, c[0x0][0xc] ;  /* 0x0000030000347ab9 */ /* 0x000fe40000000800 */
[----:B-1----:R-:W-:-:S09]  /*98a0*/  UIMAD UR52, UR4, UR52, UR40 ;  /* 0x00000034043472a4 */ /* 0x002fd2000f8e0228 */
[----:B------:R-:W-:Y:S05]  /*98b0*/  @!P0 BRA `(.L_x_213) ;  /* 0x0000000000c88947 */ /* 0x000fea0003800000 */
[----:B------:R-:W1:Y:S01]  /*98c0*/  LDC.64 R8, c[0x0][0x300] ;  /* 0x0000c000ff087b82 */ /* 0x000e620000000a00 */
[----:B------:R-:W-:Y:S02]  /*98d0*/  UMOV UR4, 0x400 ;  /* 0x0000040000047882 */ /* 0x000fe40000000000 */
[----:B--2---:R-:W-:-:S05]  /*98e0*/  ULEA UR4, UR44, UR4, 0x18 ;  /* 0x000000042c047291 */ /* 0x004fca000f8ec03f */
[----:B------:R-:W1:Y:S08]  /*98f0*/  LDC.64 R10, c[0x0][0x308] ;  /* 0x0000c200ff0a7b82 */ /* 0x000e700000000a00 */
[----:B------:R-:W2:Y:S08]  /*9900*/  LDC.64 R4, c[0x0][0x330] ;  /* 0x0000cc00ff047b82 */ /* 0x000eb00000000a00 */
[----:B------:R-:W2:Y:S01]  /*9910*/  LDC.64 R6, c[0x0][0x338] ;  /* 0x0000ce00ff067b82 */ /* 0x000ea20000000a00 */
[----:B-1----:R1:W-:Y:S07]  /*9920*/  STS.128 [UR4+0x31780], R8 ;  /* 0x03178008ff007988 */ /* 0x0023ee0008000c04 */
[----:B------:R-:W4:Y:S08]  /*9930*/  LDC.64 R32, c[0x0][0x310] ;  /* 0x0000c400ff207b82 */ /* 0x000f300000000a00 */
[----:B------:R-:W4:Y:S01]  /*9940*/  LDC.64 R34, c[0x0][0x318] ;  /* 0x0000c600ff227b82 */ /* 0x000f220000000a00 */
[----:B--2---:R2:W-:Y:S07]  /*9950*/  STS.128 [UR4+0x317b0], R4 ;  /* 0x0317b004ff007988 */ /* 0x0045ee0008000c04 */
[----:B------:R-:W5:Y:S08]  /*9960*/  LDC.64 R28, c[0x0][0x320] ;  /* 0x0000c800ff1c7b82 */ /* 0x000f700000000a00 */
[----:B------:R-:W5:Y:S08]  /*9970*/  LDC.64 R30, c[0x0][0x328] ;  /* 0x0000ca00ff1e7b82 */ /* 0x000f700000000a00 */
[----:B------:R-:W3:Y:S01]  /*9980*/  LDC.64 R24, c[0x0][0x340] ;  /* 0x0000d000ff187b82 */ /* 0x000ee20000000a00 */
[----:B----4-:R4:W-:Y:S07]  /*9990*/  STS.128 [UR4+0x31790], R32 ;  /* 0x03179020ff007988 */ /* 0x0109ee0008000c04 */
[----:B------:R-:W3:Y:S08]  /*99a0*/  LDC.64 R26, c[0x0][0x348] ;  /* 0x0000d200ff1a7b82 */ /* 0x000ef00000000a00 */
[----:B------:R-:W2:Y:S01]  /*99b0*/  LDC.64 R20, c[0x0][0x350] ;  /* 0x0000d400ff147b82 */ /* 0x000ea20000000a00 */
[----:B-----5:R5:W-:Y:S07]  /*99c0*/  STS.128 [UR4+0x317a0], R28 ;  /* 0x0317a01cff007988 */ /* 0x020bee0008000c04 */
[----:B------:R-:W2:Y:S08]  /*99d0*/  LDC.64 R22, c[0x0][0x358] ;  /* 0x0000d600ff167b82 */ /* 0x000eb00000000a00 */
[----:B------:R-:W4:Y:S01]  /*99e0*/  LDC.64 R12, c[0x0][0x360] ;  /* 0x0000d800ff0c7b82 */ /* 0x000f220000000a00 */
[----:B---3--:R3:W-:Y:S07]  /*99f0*/  STS.128 [UR4+0x317c0], R24 ;  /* 0x0317c018ff007988 */ /* 0x0087ee0008000c04 */
[----:B------:R-:W4:Y:S08]  /*9a00*/  LDC.64 R14, c[0x0][0x368] ;  /* 0x0000da00ff0e7b82 */ /* 0x000f300000000a00 */
[----:B-1----:R-:W1:Y:S01]  /*9a10*/  LDC.64 R8, c[0x0][0x370] ;  /* 0x0000dc00ff087b82 */ /* 0x002e620000000a00 */
[----:B--2---:R2:W-:Y:S07]  /*9a20*/  STS.128 [UR4+0x317d0], R20 ;  /* 0x0317d014ff007988 */ /* 0x0045ee0008000c04 */
[----:B------:R-:W1:Y:S08]  /*9a30*/  LDC.64 R10, c[0x0][0x378] ;  /* 0x0000de00ff0a7b82 */ /* 0x000e700000000a00 */
[----:B------:R-:W5:Y:S01]  /*9a40*/  LDC.64 R4, c[0x0][0x410] ;  /* 0x00010400ff047b82 */ /* 0x000f620000000a00 */
[----:B----4-:R4:W-:Y:S07]  /*9a50*/  STS.128 [UR4+0x317e0], R12 ;  /* 0x0317e00cff007988 */ /* 0x0109ee0008000c04 */
[----:B------:R-:W5:Y:S01]  /*9a60*/  LDC.64 R6, c[0x0][0x418] ;  /* 0x00010600ff067b82 */ /* 0x000f620000000a00 */
[----:B-1----:R1:W-:Y:S07]  /*9a70*/  STS.128 [UR4+0x317f0], R8 ;  /* 0x0317f008ff007988 */ /* 0x0023ee0008000c04 */
[----:B------:R-:W2:Y:S08]  /*9a80*/  LDC.64 R32, c[0x0][0x400] ;  /* 0x00010000ff207b82 */ /* 0x000eb00000000a00 */
[----:B------:R-:W2:Y:S01]  /*9a90*/  LDC.64 R34, c[0x0][0x408] ;  /* 0x00010200ff227b82 */ /* 0x000ea20000000a00 */
[----:B-----5:R5:W-:Y:S07]  /*9aa0*/  STS.128 [UR4+0x31810], R4 ;  /* 0x03181004ff007988 */ /* 0x020bee0008000c04 */
[----:B------:R-:W4:Y:S08]  /*9ab0*/  LDC.64 R28, c[0x0][0x420] ;  /* 0x00010800ff1c7b82 */ /* 0x000f300000000a00 */
[----:B------:R-:W4:Y:S08]  /*9ac0*/  LDC.64 R30, c[0x0][0x428] ;  /* 0x00010a00ff1e7b82 */ /* 0x000f300000000a00 */
[----:B---3--:R-:W3:Y:S01]  /*9ad0*/  LDC.64 R24, c[0x0][0x430] ;  /* 0x00010c00ff187b82 */ /* 0x008ee20000000a00 */
[----:B--2---:R2:W-:Y:S07]  /*9ae0*/  STS.128 [UR4+0x31800], R32 ;  /* 0x03180020ff007988 */ /* 0x0045ee0008000c04 */
[----:B------:R-:W3:Y:S08]  /*9af0*/  LDC.64 R26, c[0x0][0x438] ;  /* 0x00010e00ff1a7b82 */ /* 0x000ef00000000a00 */
[----:B------:R-:W5:Y:S01]  /*9b00*/  LDC.64 R20, c[0x0][0x440] ;  /* 0x00011000ff147b82 */ /* 0x000f620000000a00 */
[----:B----4-:R2:W-:Y:S07]  /*9b10*/  STS.128 [UR4+0x31820], R28 ;  /* 0x0318201cff007988 */ /* 0x0105ee0008000c04 */
[----:B------:R-:W5:Y:S08]  /*9b20*/  LDC.64 R22, c[0x0][0x448] ;  /* 0x00011200ff167b82 */ /* 0x000f700000000a00 */
[----:B------:R-:W4:Y:S01]  /*9b30*/  LDC.64 R12, c[0x0][0x450] ;  /* 0x00011400ff0c7b82 */ /* 0x000f220000000a00 */
[----:B---3--:R2:W-:Y:S07]  /*9b40*/  STS.128 [UR4+0x31830], R24 ;  /* 0x03183018ff007988 */ /* 0x0085ee0008000c04 */
[----:B------:R-:W4:Y:S08]  /*9b50*/  LDC.64 R14, c[0x0][0x458] ;  /* 0x00011600ff0e7b82 */ /* 0x000f300000000a00 */
[----:B-1----:R-:W1:Y:S01]  /*9b60*/  LDC.64 R8, c[0x0][0x460] ;  /* 0x00011800ff087b82 */ /* 0x002e620000000a00 */
[----:B-----5:R2:W-:Y:S07]  /*9b70*/  STS.128 [UR4+0x31840], R20 ;  /* 0x03184014ff007988 */ /* 0x0205ee0008000c04 */
[----:B------:R-:W1:Y:S08]  /*9b80*/  LDC.64 R10, c[0x0][0x468] ;  /* 0x00011a00ff0a7b82 */ /* 0x000e700000000a00 */
[----:B------:R-:W3:Y:S01]  /*9b90*/  LDC.64 R4, c[0x0][0x470] ;  /* 0x00011c00ff047b82 */ /* 0x000ee20000000a00 */
[----:B----4-:R2:W-:Y:S07]  /*9ba0*/  STS.128 [UR4+0x31850], R12 ;  /* 0x0318500cff007988 */ /* 0x0105ee0008000c04 */
[----:B------:R-:W3:Y:S01]  /*9bb0*/  LDC.64 R6, c[0x0][0x478] ;  /* 0x00011e00ff067b82 */ /* 0x000ee20000000a00 */
[----:B-1----:R2:W-:Y:S04]  /*9bc0*/  STS.128 [UR4+0x31860], R8 ;  /* 0x03186008ff007988 */ /* 0x0025e80008000c04 */
[----:B---3--:R2:W-:Y:S02]  /*9bd0*/  STS.128 [UR4+0x31870], R4 ;  /* 0x03187004ff007988 */ /* 0x0085e40008000c04 */
.L_x_213:
[----:B--2---:R-:W-:Y:S05]  /*9be0*/  BSYNC B0 ;  /* 0x0000000000007941 */ /* 0x004fea0003800000 */
.L_x_212:
[----:B------:R-:W-:Y:S01]  /*9bf0*/  ELECT P0, URZ, PT ;  /* 0x00000000003f782f */ /* 0x000fe20003800000 */
[----:B------:R-:W-:Y:S01]  /*9c00*/  BSSY B0, `(.L_x_214) ;  /* 0x0000021000007945 */ /* 0x000fe20003800000 */
[----:B------:R-:W-:Y:S01]  /*9c10*/  ULDC UR48, c[0x0][0xb04] ;  /* 0x0002c10000307ab9 */ /* 0x000fe20000000800 */
[----:B------:R-:W-:Y:S01]  /*9c20*/  ULDC.64 UR50, c[0x0][0x780] ;  /* 0x0001e00000327ab9 */ /* 0x000fe20000000a00 */
[----:B------:R-:W-:Y:S02]  /*9c30*/  ULEA UR4, UR48, UR52, 0x1 ;  /* 0x0000003430047291 */ /* 0x000fe4000f8e083f */
[----:B------:R-:W-:Y:S02]  /*9c40*/  UIMAD.WIDE UR52, UR52, 0x80, UR50 ;  /* 0x00000080343478a5 */ /* 0x000fe4000f8e0232 */
[----:B------:R-:W-:-:S05]  /*9c50*/  UIMAD.WIDE UR50, UR4, 0x80, UR50 ;  /* 0x00000080043278a5 */ /* 0x000fca000f8e0232 */
[----:B------:R-:W-:Y:S07]  /*9c60*/  @!P0 BRA `(.L_x_215) ;  /* 0x0000000000688947 */ /* 0x000fee0003800000 */
[----:B------:R-:W1:Y:S01]  /*9c70*/  LDC.64 R4, c[0x0][0x580] ;  /* 0x00016000ff047b82 */ /* 0x000e620000000a00 */
[----:B------:R-:W-:Y:S02]  /*9c80*/  UMOV UR4, 0x400 ;  /* 0x0000040000047882 */ /* 0x000fe40000000000 */
[----:B------:R-:W-:-:S05]  /*9c90*/  ULEA UR4, UR44, UR4, 0x18 ;  /* 0x000000042c047291 */ /* 0x000fca000f8ec03f */
        /* <DEDUP_REMOVED lines=12> */
[----:B------:R-:W4:Y:S01]  /*9d60*/  LDC.64 R12, c[0x0][0x5d0] ;  /* 0x00017400ff0c7b82 */ /* 0x000f220000000a00 */
[----:B-----5:R2:W-:Y:S07]  /*9d70*/  STS.128 [UR4+0x318b0], R24 ;  /* 0x0318b018ff007988 */ /* 0x0205ee0008000c04 */
[----:B------:R-:W4:Y:S08]  /*9d80*/  LDC.64 R14, c[0x0][0x5d8] ;  /* 0x00017600ff0e7b82 */ /* 0x000f300000000a00 */
[----:B------:R-:W5:Y:S01]  /*9d90*/  LDC.64 R8, c[0x0][0x5e0] ;  /* 0x00017800ff087b82 */ /* 0x000f620000000a00 */
[----:B---3--:R2:W-:Y:S07]  /*9da0*/  STS.128 [UR4+0x318c0], R20 ;  /* 0x0318c014ff007988 */ /* 0x0085ee0008000c04 */
[----:B------:R-:W5:Y:S08]  /*9db0*/  LDC.64 R10, c[0x0][0x5e8] ;  /* 0x00017a00ff0a7b82 */ /* 0x000f700000000a00 */
[----:B-1----:R-:W1:Y:S01]  /*9dc0*/  LDC.64 R4, c[0x0][0x5f0] ;  /* 0x00017c00ff047b82 */ /* 0x002e620000000a00 */
[----:B----4-:R2:W-:Y:S07]  /*9dd0*/  STS.128 [UR4+0x318d0], R12 ;  /* 0x0318d00cff007988 */ /* 0x0105ee0008000c04 */
[----:B------:R-:W1:Y:S01]  /*9de0*/  LDC.64 R6, c[0x0][0x5f8] ;  /* 0x00017e00ff067b82 */ /* 0x000e620000000a00 */
[----:B-----5:R2:W-:Y:S04]  /*9df0*/  STS.128 [UR4+0x318e0], R8 ;  /* 0x0318e008ff007988 */ /* 0x0205e80008000c04 */
[----:B-1----:R2:W-:Y:S02]  /*9e00*/  STS.128 [UR4+0x318f0], R4 ;  /* 0x0318f004ff007988 */ /* 0x0025e40008000c04 */
.L_x_215:
[----:B------:R-:W-:Y:S05]  /*9e10*/  BSYNC B0 ;  /* 0x0000000000007941 */ /* 0x000fea0003800000 */
.L_x_214:
[----:B------:R-:W-:Y:S01]  /*9e20*/  ELECT P0, URZ, PT ;  /* 0x00000000003f782f */ /* 0x000fe20003800000 */
[----:B------:R-:W-:Y:S01]  /*9e30*/  NOP ;  /* 0x0000000000007918 */ /* 0x000fe20000000000 */
[----:B------:R-:W-:Y:S11]  /*9e40*/  BSSY B0, `(.L_x_216) ;  /* 0x000009e000007945 */ /* 0x000ff60003800000 */
[----:B------:R-:W-:Y:S05]  /*9e50*/  @!P0 BRA `(.L_x_217) ;  /* 0x0000000800708947 */ /* 0x000fea0003800000 */
[----:B--2---:R-:W-:Y:S01]  /*9e60*/  IMAD.U32 R5, RZ, RZ, UR45 ;  /* 0x0000002dff057e24 */ /* 0x004fe2000f8e00ff */
[----:B------:R-:W-:Y:S01]  /*9e70*/  ULDC.64 UR4, c[0x0][0x790] ;  /* 0x0001e40000047ab9 */ /* 0x000fe20000000a00 */
[C---:B------:R-:W-:Y:S01]  /*9e80*/  IMAD.SHL.U32 R24, R18.reuse, 0x8, RZ ;  /* 0x0000000812187824 */ /* 0x040fe200078e00ff */
[C---:B------:R-:W-:Y:S01]  /*9e90*/  R2UR UR10, R18.reuse ;  /* 0x00000000120a72ca */ /* 0x040fe200000e0000 */
[----:B------:R-:W-:Y:S01]  /*9ea0*/  ULDC.64 UR6, c[0x0][0x798] ;  /* 0x0001e60000067ab9 */ /* 0x000fe20000000a00 */
[----:B------:R-:W-:Y:S01]  /*9eb0*/  SHF.L.U64.HI R4, R18, 0x3, R5 ;  /* 0x0000000312047819 */ /* 0x000fe20000010205 */
[----:B------:R-:W-:Y:S01]  /*9ec0*/  ULDC.64 UR8, c[0x0][0x7a8] ;  /* 0x0001ea0000087ab9 */ /* 0x000fe20000000a00 */
[----:B------:R-:W-:Y:S01]  /*9ed0*/  IADD3 R22, P0, R24, UR4, RZ ;  /* 0x0000000418167c10 */ /* 0x000fe2000ff1e0ff */
[----:B------:R-:W1:Y:S03]  /*9ee0*/  LDC R32, c[0x0][0x7c8] ;  /* 0x0001f200ff207b82 */ /* 0x000e660000000800 */
[----:B------:R-:W-:Y:S01]  /*9ef0*/  IADD3.X R23, R4, UR5, RZ, P0, !PT ;  /* 0x0000000504177c10 */ /* 0x000fe200087fe4ff */
[----:B------:R-:W-:-:S02]  /*9f00*/  ULDC.64 UR4, c[0x0][0x788] ;  /* 0x0001e20000047ab9 */ /* 0x000fc40000000a00 */
[----:B------:R-:W-:-:S03]  /*9f10*/  IADD3 R28, P0, R24, UR4, RZ ;  /* 0x00000004181c7c10 */ /* 0x000fc6000ff1e0ff */
[----:B------:R-:W2:Y:S01]  /*9f20*/  LDG.E.64 R22, desc[UR56][R22.64] ;  /* 0x0000003816167981 */ /* 0x000ea2000c1e1b00 */
[----:B------:R-:W-:Y:S01]  /*9f30*/  IADD3.X R29, R4, UR5, RZ, P0, !PT ;  /* 0x00000005041d7c10 */ /* 0x000fe200087fe4ff */
[----:B------:R-:W-:Y:S02]  /*9f40*/  ULDC.64 UR4, c[0x0][0x7a0] ;  /* 0x0001e80000047ab9 */ /* 0x000fe40000000a00 */
[----:B------:R-:W-:-:S03]  /*9f50*/  IADD3 R20, P0, R24, UR4, RZ ;  /* 0x0000000418147c10 */ /* 0x000fc6000ff1e0ff */
[----:B------:R-:W4:Y:S01]  /*9f60*/  LDG.E.64 R28, desc[UR56][R28.64] ;  /* 0x000000381c1c7981 */ /* 0x000f22000c1e1b00 */
[----:B------:R-:W-:Y:S01]  /*9f70*/  IADD3.X R21, R4, UR5, RZ, P0, !PT ;  /* 0x0000000504157c10 */ /* 0x000fe200087fe4ff */
[----:B------:R-:W-:Y:S02]  /*9f80*/  ULDC.64 UR4, c[0x0][0x7b0] ;  /* 0x0001ec0000047ab9 */ /* 0x000fe40000000a00 */
[----:B------:R-:W-:-:S03]  /*9f90*/  ULEA UR4, UP0, UR10, UR4, 0x4 ;  /* 0x000000040a047291 */ /* 0x000fc6000f80203f */
[----:B------:R-:W5:Y:S01]  /*9fa0*/  LDG.E.64 R20, desc[UR56][R20.64] ;  /* 0x0000003814147981 */ /* 0x000f62000c1e1b00 */
[----:B------:R-:W-:Y:S01]  /*9fb0*/  ULEA.HI.X UR5, UR10, UR5, UR45, 0x4, UP0 ;  /* 0x000000050a057291 */ /* 0x000fe200080f242d */
[C---:B------:R-:W-:Y:S01]  /*9fc0*/  IADD3 R26, P0, R24.reuse, UR6, RZ ;  /* 0x00000006181a7c10 */ /* 0x040fe2000ff1e0ff */
[----:B------:R-:W-:Y:S01]  /*9fd0*/  IMAD.U32 R6, RZ, RZ, UR4 ;  /* 0x00000004ff067e24 */ /* 0x000fe2000f8e00ff */
[----:B------:R-:W-:Y:S02]  /*9fe0*/  IADD3 R24, P1, R24, UR8, RZ ;  /* 0x0000000818187c10 */ /* 0x000fe4000ff3e0ff */
[C---:B------:R-:W-:Y:S01]  /*9ff0*/  IADD3.X R27, R4.reuse, UR7, RZ, P0, !PT ;  /* 0x00000007041b7c10 */ /* 0x040fe200087fe4ff */
[----:B------:R-:W-:Y:S01]  /*a000*/  IMAD.U32 R7, RZ, RZ, UR5 ;  /* 0x00000005ff077e24 */ /* 0x000fe2000f8e00ff */
[----:B------:R-:W-:-:S04]  /*a010*/  IADD3.X R25, R4, UR9, RZ, P1, !PT ;  /* 0x0000000904197c10 */ /* 0x000fc80008ffe4ff */
[----:B------:R-:W3:Y:S04]  /*a020*/  LDG.E.64 R26, desc[UR56][R26.64] ;  /* 0x000000381a1a7981 */ /* 0x000ee8000c1e1b00 */
[----:B------:R-:W4:Y:S01]  /*a030*/  LDG.E.64 R6, desc[UR56][R6.64] ;  /* 0x0000003806067981 */ /* 0x000f22000c1e1b00 */
[----:B------:R-:W-:Y:S02]  /*a040*/  IMAD.U32 R4, RZ, RZ, UR4 ;  /* 0x00000004ff047e24 */ /* 0x000fe4000f8e00ff */
[----:B------:R-:W-:Y:S01]  /*a050*/  IMAD.U32 R5, RZ, RZ, UR5 ;  /* 0x00000005ff057e24 */ /* 0x000fe2000f8e00ff */
[----:B------:R-:W3:Y:S05]  /*a060*/  LDG.E.64 R24, desc[UR56][R24.64] ;  /* 0x0000003818187981 */ /* 0x000eea000c1e1b00 */
[----:B------:R-:W3:Y:S01]  /*a070*/  LDG.E.64 R4, desc[UR56][R4.64+0x8] ;  /* 0x0000083804047981 */ /* 0x000ee2000c1e1b00 */
[----:B-1----:R-:W-:-:S04]  /*a080*/  IABS R33, R32 ;  /* 0x0000002000217213 */ /* 0x002fc80000000000 */
[----:B------:R-:W1:Y:S01]  /*a090*/  I2F.RP R13, R33 ;  /* 0x00000021000d7306 */ /* 0x000e620000209400 */
[----:B------:R-:W-:Y:S02]  /*a0a0*/  UMOV UR4, 0x400 ;  /* 0x0000040000047882 */ /* 0x000fe40000000000 */
[----:B------:R-:W-:Y:S01]  /*a0b0*/  ULEA UR4, UR44, UR4, 0x18 ;  /* 0x000000042c047291 */ /* 0x000fe2000f8ec03f */
[----:B------:R-:W-:-:S04]  /*a0c0*/  VIADD R12, R19, 0xffffffff ;  /* 0xffffffff130c7836 */ /* 0x000fc80000000000 */
[----:B-1----:R-:W1:Y:S04]  /*a0d0*/  MUFU.RCP R13, R13 ;  /* 0x0000000d000d7308 */ /* 0x002e680000001000 */
[----:B------:R-:W5:Y:S01]  /*a0e0*/  LDS R34, [UR4+0x3179c] ;  /* 0x03179c04ff227984 */ /* 0x000f620008000800 */
[----:B------:R-:W-:Y:S01]  /*a0f0*/  VIADD R9, R0, 0xffffffff ;  /* 0xffffffff00097836 */ /* 0x000fe20000000000 */
[----:B------:R-:W-:Y:S01]  /*a100*/  CS2R R10, SRZ ;  /* 0x00000000000a7805 */ /* 0x000fe2000001ff00 */
[----:B------:R-:W-:-:S05]  /*a110*/  IMAD.MOV.U32 R8, RZ, RZ, R12 ;  /* 0x000000ffff087224 */ /* 0x000fca00078e000c */
[----:B------:R2:W-:Y:S04]  /*a120*/  STS.128 [UR4+0x31820], R8 ;  /* 0x03182008ff007988 */ /* 0x0005e80008000c04 */
[----:B------:R-:W4:Y:S01]  /*a130*/  LDS R8, [UR4+0x3181c] ;  /* 0x03181c04ff087984 */ /* 0x000f220008000800 */
[----:B-1----:R-:W-:-:S03]  /*a140*/  VIADD R31, R13, 0xffffffe ;  /* 0x0ffffffe0d1f7836 */ /* 0x002fc60000000000 */
[----:B------:R-:W1:Y:S03]  /*a150*/  LDS R10, [UR4+0x3189c] ;  /* 0x03189c04ff0a7984 */ /* 0x000e660008000800 */
[----:B------:R-:W1:Y:S01]  /*a160*/  F2I.FTZ.U32.TRUNC.NTZ R31, R31 ;  /* 0x0000001f001f7305 */ /* 0x000e62000021f000 */
[----:B------:R-:W-:Y:S02]  /*a170*/  VIADD R13, R2, 0xffffffff ;  /* 0xffffffff020d7836 */ /* 0x000fe40000000000 */
[----:B-1----:R-:W-:-:S04]  /*a180*/  IMAD.MOV R0, RZ, RZ, -R31 ;  /* 0x000000ffff007224 */ /* 0x002fc800078e0a1f */
[----:B------:R-:W-:Y:S01]  /*a190*/  IMAD R35, R0, R33, RZ ;  /* 0x0000002100237224 */ /* 0x000fe200078e02ff */
[----:B------:R-:W-:-:S05]  /*a1a0*/  CS2R R14, SRZ ;  /* 0x00000000000e7805 */ /* 0x000fca000001ff00 */
[----:B------:R4:W-:Y:S01]  /*a1b0*/  STS.128 [UR4+0x317a0], R12 ;  /* 0x0317a00cff007988 */ /* 0x0009e20008000c04 */
[----:B------:R-:W-:-:S04]  /*a1c0*/  IMAD.MOV.U32 R30, RZ, RZ, RZ ;  /* 0x000000ffff1e7224 */ /* 0x000fc800078e00ff */
[----:B------:R-:W-:Y:S01]  /*a1d0*/  IMAD.HI.U32 R30, R31, R35, R30 ;  /* 0x000000231f1e7227 */ /* 0x000fe200078e001e */
[----:B------:R-:W-:Y:S02]  /*a1e0*/  UIADD3 UR5, UR4, 0x31780, URZ ;  /* 0x0003178004057890 */ /* 0x000fe4000fffe03f */
[----:B------:R-:W-:Y:S04]  /*a1f0*/  STS [UR4+0x317b0], RZ ;  /* 0x0317b0ffff007988 */ /* 0x000fe80008000804 */
[----:B------:R-:W-:Y:S04]  /*a200*/  STS [UR4+0x31830], RZ ;  /* 0x031830ffff007988 */ /* 0x000fe80008000804 */
[----:B------:R-:W-:Y:S01]  /*a210*/  STS [UR4+0x318b0], RZ ;  /* 0x0318b0ffff007988 */ /* 0x000fe20008000804 */
[----:B--2---:R-:W-:-:S04]  /*a220*/  SHF.R.U32.HI R0, RZ, 0x1, R23 ;  /* 0x00000001ff007819 */ /* 0x004fc80000011617 */
[----:B------:R-:W-:-:S04]  /*a230*/  LOP3.LUT R0, R0, 0x1fffffff, RZ, 0xc0, !PT ;  /* 0x1fffffff00007812 */ /* 0x000fc800078ec0ff */
[----:B------:R-:W-:Y:S02]  /*a240*/  SHF.R.U32.HI R9, RZ, 0x4, R0 ;  /* 0x00000004ff097819 */ /* 0x000fe40000011600 */
[----:B-----5:R-:W-:Y:S02]  /*a250*/  SHF.L.U64.HI R2, R20, 0x1, R21 ;  /* 0x0000000114027819 */ /* 0x020fe40000010215 */
[----:B------:R-:W-:Y:S02]  /*a260*/  LOP3.LUT R34, R34, 0xf, R9, 0xb8, !PT ;  /* 0x0000000f22227812 */ /* 0x000fe400078eb809 */
[----:B------:R-:W-:-:S03]  /*a270*/  LOP3.LUT R2, R2, 0x1fffffff, RZ, 0xc0, !PT ;  /* 0x1fffffff02027812 */ /* 0x000fc600078ec0ff */
[----:B------:R-:W-:Y:S01]  /*a280*/  STS [UR4+0x3179c], R34 ;  /* 0x03179c22ff007988 */ /* 0x000fe20008000804 */
[----:B------:R-:W-:-:S03]  /*a290*/  SHF.R.U32.HI R9, RZ, 0x4, R2 ;  /* 0x00000004ff097819 */ /* 0x000fc60000011602 */
[----:B------:R-:W1:Y:S01]  /*a2a0*/  LDS R11, [UR4+0x3179c] ;  /* 0x03179c04ff0b7984 */ /* 0x000e620008000800 */
[----:B----4-:R-:W-:Y:S02]  /*a2b0*/  SHF.L.U64.HI R12, R6, 0x1, R7 ;  /* 0x00000001060c7819 */ /* 0x010fe40000010207 */
[----:B------:R-:W-:Y:S02]  /*a2c0*/  LOP3.LUT R9, R8, 0xf, R9, 0xb8, !PT ;  /* 0x0000000f08097812 */ /* 0x000fe400078eb809 */
[----:B------:R-:W-:-:S04]  /*a2d0*/  LOP3.LUT R12, R12, 0x1fffffff, RZ, 0xc0, !PT ;  /* 0x1fffffff0c0c7812 */ /* 0x000fc800078ec0ff */
[----:B------:R-:W-:Y:S01]  /*a2e0*/  SHF.R.U32.HI R7, RZ, 0x4, R12 ;  /* 0x00000004ff077819 */ /* 0x000fe2000001160c */
[----:B------:R-:W-:Y:S03]  /*a2f0*/  STS [UR4+0x3181c], R9 ;  /* 0x03181c09ff007988 */ /* 0x000fe60008000804 */
[----:B------:R-:W-:Y:S01]  /*a300*/  LOP3.LUT R10, R10, 0xf, R7, 0xb8, !PT ;  /* 0x0000000f0a0a7812 */ /* 0x000fe200078eb807 */
[----:B------:R-:W2:Y:S04]  /*a310*/  LDS R14, [UR4+0x3181c] ;  /* 0x03181c04ff0e7984 */ /* 0x000ea80008000800 */
[----:B---3--:R-:W-:Y:S04]  /*a320*/  STS.64 [UR4+0x31800], R26 ;  /* 0x0318001aff007988 */ /* 0x008fe80008000a04 */
[----:B------:R-:W-:Y:S04]  /*a330*/  STS [UR4+0x3189c], R10 ;  /* 0x03189c0aff007988 */ /* 0x000fe80008000804 */
[----:B------:R-:W3:Y:S01]  /*a340*/  LDS R26, [UR4+0x3189c] ;  /* 0x03189c04ff1a7984 */ /* 0x000ee20008000800 */
[----:B------:R-:W-:-:S02]  /*a350*/  IADD3 R7, R19, -0x1, R32 ;  /* 0xffffffff13077810 */ /* 0x000fc40007ffe020 */
[----:B------:R-:W-:Y:S01]  /*a360*/  SHF.L.U64.HI R21, R4, 0x1, R5 ;  /* 0x0000000104157819 */ /* 0x000fe20000010205 */
[----:B------:R4:W-:Y:S03]  /*a370*/  STS.64 [UR4+0x31880], R24 ;  /* 0x03188018ff007988 */ /* 0x0009e60008000a04 */
[----:B------:R-:W-:Y:S02]  /*a380*/  LOP3.LUT R21, R21, 0x1fffffff, RZ, 0xc0, !PT ;  /* 0x1fffffff15157812 */ /* 0x000fe400078ec0ff */
[----:B-1----:R-:W-:Y:S02]  /*a390*/  LOP3.LUT R8, R11, 0xf0, RZ, 0xb8, !PT ;  /* 0x000000f00b087812 */ /* 0x002fe400078eb8ff */
[----:B------:R-:W-:Y:S02]  /*a3a0*/  IABS R11, R7 ;  /* 0x00000007000b7213 */ /* 0x000fe40000000000 */
[----:B------:R-:W-:-:S03]  /*a3b0*/  SHF.R.U32.HI R5, RZ, 0x4, R21 ;  /* 0x00000004ff057819 */ /* 0x000fc60000011615 */
[----:B----4-:R-:W-:Y:S01]  /*a3c0*/  IMAD.HI.U32 R24, R30, R11, RZ ;  /* 0x0000000b1e187227 */ /* 0x010fe200078e00ff */
[----:B------:R1:W-:Y:S03]  /*a3d0*/  STS [UR4+0x3179c], R8 ;  /* 0x03179c08ff007988 */ /* 0x0003e60008000804 */
[----:B------:R-:W-:Y:S01]  /*a3e0*/  IMAD.SHL.U32 R5, R5, 0x10, RZ ;  /* 0x0000001005057824 */ /* 0x000fe200078e00ff */
[----:B------:R-:W4:Y:S01]  /*a3f0*/  LDS R15, [UR4+0x3179c] ;  /* 0x03179c04ff0f7984 */ /* 0x000f220008000800 */
[----:B--2---:R-:W-:Y:S01]  /*a400*/  LOP3.LUT R9, R14, 0xf0, RZ, 0xb8, !PT ;  /* 0x000000f00e097812 */ /* 0x004fe200078eb8ff */
[----:B------:R-:W-:-:S04]  /*a410*/  IMAD.MOV R14, RZ, RZ, -R24 ;  /* 0x000000ffff0e7224 */ /* 0x000fc800078e0a18 */
[----:B------:R-:W-:Y:S01]  /*a420*/  STS [UR4+0x3181c], R9 ;  /* 0x03181c09ff007988 */ /* 0x000fe20008000804 */
[----:B-1----:R-:W-:-:S03]  /*a430*/  IMAD R8, R33, R14, R11 ;  /* 0x0000000e21087224 */ /* 0x002fc600078e020b */
[----:B------:R-:W1:Y:S01]  /*a440*/  LDS R14, [UR4+0x3181c] ;  /* 0x03181c04ff0e7984 */ /* 0x000e620008000800 */
[----:B---3--:R-:W-:-:S05]  /*a450*/  LOP3.LUT R5, R26, 0xf0, R5, 0xb8, !PT ;  /* 0x000000f01a057812 */ /* 0x008fca00078eb805 */
[----:B------:R-:W-:Y:S04]  /*a460*/  STS [UR4+0x3189c], R5 ;  /* 0x03189c05ff007988 */ /* 0x000fe80008000804 */
[----:B------:R-:W2:Y:S01]  /*a470*/  LDS R25, [UR4+0x3189c] ;  /* 0x03189c04ff197984 */ /* 0x000ea20008000800 */
[----:B------:R-:W-:Y:S01]  /*a480*/  ISETP.GT.U32.AND P1, PT, R33, R8, PT ;  /* 0x000000082100720c */ /* 0x000fe20003f24070 */
[----:B------:R-:W-:Y:S01]  /*a490*/  IMAD.U32 R10, RZ, RZ, UR5 ;  /* 0x00000005ff0a7e24 */ /* 0x000fe2000f8e00ff */
[----:B------:R-:W-:-:S11]  /*a4a0*/  UIADD3 UR5, UR4, 0x31800, URZ ;  /* 0x0003180004057890 */ /* 0x000fd6000fffe03f */
[----:B------:R-:W-:-:S05]  /*a4b0*/  @!P1 IMAD.IADD R8, R8, 0x1, -R33 ;  /* 0x0000000108089824 */ /* 0x000fca00078e0a21 */
[----:B------:R-:W-:Y:S01]  /*a4c0*/  ISETP.GE.U32.AND P0, PT, R8, R33, PT ;  /* 0x000000210800720c */ /* 0x000fe20003f06070 */
[----:B------:R-:W-:Y:S01]  /*a4d0*/  IMAD.U32 R8, RZ, RZ, UR5 ;  /* 0x00000005ff087e24 */ /* 0x000fe2000f8e00ff */
[----:B------:R-:W-:Y:S01]  /*a4e0*/  UIADD3 UR5, UR4, 0x31880, URZ ;  /* 0x0003188004057890 */ /* 0x000fe2000fffe03f */
[----:B----4-:R-:W-:Y:S02]  /*a4f0*/  LOP3.LUT R11, R15, 0xf00, RZ, 0xb8, !PT ;  /* 0x00000f000f0b7812 */ /* 0x010fe400078eb8ff */
[----:B-1----:R-:W-:-:S03]  /*a500*/  LOP3.LUT R9, R14, 0xf00, RZ, 0xb8, !PT ;  /* 0x00000f000e097812 */ /* 0x002fc600078eb8ff */
[----:B------:R-:W-:Y:S01]  /*a510*/  IMAD.U32 R14, RZ, RZ, UR5 ;  /* 0x00000005ff0e7e24 */ /* 0x000fe2000f8e00ff */
[----:B------:R-:W-:Y:S02]  /*a520*/  SHF.R.U64 R10, R10, 0x4, RZ ;  /* 0x000000040a0a7819 */ /* 0x000fe400000012ff */
[----:B------:R-:W-:Y:S02]  /*a530*/  SHF.R.U64 R8, R8, 0x4, RZ ;  /* 0x0000000408087819 */ /* 0x000fe400000012ff */
[----:B------:R-:W-:Y:S01]  /*a540*/  SHF.R.U64 R14, R14, 0x4, RZ ;  /* 0x000000040e0e7819 */ /* 0x000fe200000012ff */
[----:B------:R-:W-:Y:S01]  /*a550*/  STS.64 [UR4+0x31798], R10 ;  /* 0x0317980aff007988 */ /* 0x000fe20008000a04 */
[----:B--2---:R-:W-:-:S03]  /*a560*/  LOP3.LUT R15, R25, 0xf00, RZ, 0xb8, !PT ;  /* 0x00000f00190f7812 */ /* 0x004fc600078eb8ff */
[----:B------:R-:W-:Y:S04]  /*a570*/  STS [UR4+0x31790], R10 ;  /* 0x0317900aff007988 */ /* 0x000fe80008000804 */
[----:B------:R-:W-:Y:S04]  /*a580*/  STS [UR4+0x31794], R10 ;  /* 0x0317940aff007988 */ /* 0x000fe80008000804 */
[----:B------:R-:W-:Y:S04]  /*a590*/  STS.64 [UR4+0x31818], R8 ;  /* 0x03181808ff007988 */ /* 0x000fe80008000a04 */
[----:B------:R-:W-:Y:S04]  /*a5a0*/  STS.64 [UR4+0x31898], R14 ;  /* 0x0318980eff007988 */ /* 0x000fe80008000a04 */
[----:B------:R-:W1:Y:S04]  /*a5b0*/  LDS R11, [UR4+0x3179c] ;  /* 0x03179c04ff0b7984 */ /* 0x000e680008000800 */
[----:B------:R-:W2:Y:S04]  /*a5c0*/  LDS R10, [UR4+0x3181c] ;  /* 0x03181c04ff0a7984 */ /* 0x000ea80008000800 */
[----:B------:R-:W3:Y:S01]  /*a5d0*/  LDS R9, [UR4+0x3189c] ;  /* 0x03189c04ff097984 */ /* 0x000ee20008000800 */
[----:B------:R-:W-:Y:S01]  /*a5e0*/  LOP3.LUT R7, R7, R32, RZ, 0x3c, !PT ;  /* 0x0000002007077212 */ /* 0x000fe200078e3cff */
[----:B------:R-:W-:Y:S01]  /*a5f0*/  @!P1 VIADD R24, R24, 0x1 ;  /* 0x0000000118189836 */ /* 0x000fe20000000000 */
[----:B------:R-:W-:-:S02]  /*a600*/  ISETP.NE.AND P1, PT, R32, RZ, PT ;  /* 0x000000ff2000720c */ /* 0x000fc40003f25270 */
[----:B------:R-:W-:Y:S01]  /*a610*/  ISETP.GE.AND P2, PT, R7, RZ, PT ;  /* 0x000000ff0700720c */ /* 0x000fe20003f46270 */
[----:B------:R-:W-:Y:S01]  /*a620*/  STS [UR4+0x31810], R8 ;  /* 0x03181008ff007988 */ /* 0x000fe20008000804 */
[----:B------:R-:W-:Y:S02]  /*a630*/  @P0 VIADD R24, R24, 0x1 ;  /* 0x0000000118180836 */ /* 0x000fe40000000000 */
[----:B------:R-:W-:Y:S01]  /*a640*/  IMAD.SHL.U32 R5, R20, 0x2, RZ ;  /* 0x0000000214057824 */ /* 0x000fe200078e00ff */
[----:B------:R4:W-:Y:S04]  /*a650*/  STS [UR4+0x31814], R8 ;  /* 0x03181408ff007988 */ /* 0x0009e80008000804 */
[----:B------:R5:W-:Y:S01]  /*a660*/  STS [UR4+0x31894], R14 ;  /* 0x0318940eff007988 */ /* 0x000be20008000804 */
[----:B----4-:R-:W-:-:S02]  /*a670*/  IMAD.SHL.U32 R8, R4, 0x2, RZ ;  /* 0x0000000204087824 */ /* 0x010fc400078e00ff */
[----:B-----5:R-:W-:Y:S01]  /*a680*/  IMAD.SHL.U32 R14, R6, 0x2, RZ ;  /* 0x00000002060e7824 */ /* 0x020fe200078e00ff */
[----:B------:R-:W-:Y:S01]  /*a690*/  LOP3.LUT R5, R5, 0xfffffffe, RZ, 0xc0, !PT ;  /* 0xfffffffe05057812 */ /* 0x000fe200078ec0ff */
[----:B------:R-:W-:Y:S01]  /*a6a0*/  @!P2 IMAD.MOV R24, RZ, RZ, -R24 ;  /* 0x000000ffff18a224 */ /* 0x000fe200078e0a18 */
[----:B------:R-:W-:Y:S01]  /*a6b0*/  @!P1 LOP3.LUT R24, RZ, R32, RZ, 0x33, !PT ;  /* 0x00000020ff189212 */ /* 0x000fe200078e33ff */
[----:B------:R-:W-:Y:S01]  /*a6c0*/  IMAD.MOV.U32 R4, RZ, RZ, R13 ;  /* 0x000000ffff047224 */ /* 0x000fe200078e000d */
[----:B------:R-:W-:Y:S02]  /*a6d0*/  SHF.R.U64 R23, R22, 0x1, R23 ;  /* 0x0000000116177819 */ /* 0x000fe40000001217 */
[----:B------:R-:W-:Y:S02]  /*a6e0*/  LOP3.LUT R13, R14, 0xfffffffe, RZ, 0xc0, !PT ;  /* 0xfffffffe0e0d7812 */ /* 0x000fe400078ec0ff */
[----:B------:R-:W-:Y:S02]  /*a6f0*/  LOP3.LUT R8, R8, 0xfffffffe, RZ, 0xc0, !PT ;  /* 0xfffffffe08087812 */ /* 0x000fe400078ec0ff */
[----:B------:R-:W-:-:S02]  /*a700*/  CS2R R6, SRZ ;  /* 0x0000000000067805 */ /* 0x000fc4000001ff00 */
[----:B------:R-:W-:Y:S01]  /*a710*/  SHF.R.U64 R2, R5, 0x4, R2 ;  /* 0x0000000405027819 */ /* 0x000fe20000001202 */
[----:B------:R-:W-:Y:S01]  /*a720*/  VIADD R5, R24, 0xffffffff ;  /* 0xffffffff18057836 */ /* 0x000fe20000000000 */
[----:B------:R-:W-:Y:S02]  /*a730*/  SHF.R.U64 R0, R23, 0x4, R0 ;  /* 0x0000000417007819 */ /* 0x000fe40000001200 */
[----:B------:R-:W-:Y:S02]  /*a740*/  SHF.R.U64 R12, R13, 0x4, R12 ;  /* 0x000000040d0c7819 */ /* 0x000fe4000000120c */
[----:B------:R-:W-:Y:S02]  /*a750*/  SHF.R.U64 R21, R8, 0x4, R21 ;  /* 0x0000000408157819 */ /* 0x000fe40000001215 */
[----:B-1----:R-:W-:Y:S02]  /*a760*/  LOP3.LUT R11, R11, 0xf000, RZ, 0xb8, !PT ;  /* 0x0000f0000b0b7812 */ /* 0x002fe400078eb8ff */
[----:B--2---:R-:W-:-:S02]  /*a770*/  LOP3.LUT R10, R10, 0xf000, RZ, 0xb8, !PT ;  /* 0x0000f0000a0a7812 */ /* 0x004fc400078eb8ff */
[----:B---3--:R-:W-:Y:S01]  /*a780*/  LOP3.LUT R9, R9, 0xf000, RZ, 0xb8, !PT ;  /* 0x0000f00009097812 */ /* 0x008fe200078eb8ff */
[----:B------:R1:W-:Y:S04]  /*a790*/  STS.64 [UR4+0x31780], R28 ;  /* 0x0317801cff007988 */ /* 0x0003e80008000a04 */
[----:B------:R1:W-:Y:S04]  /*a7a0*/  STS [UR4+0x3178c], R0 ;  /* 0x03178c00ff007988 */ /* 0x0003e80008000804 */
[----:B------:R1:W-:Y:S04]  /*a7b0*/  STS [UR4+0x3180c], R2 ;  /* 0x03180c02ff007988 */ /* 0x0003e80008000804 */
[----:B------:R1:W-:Y:S04]  /*a7c0*/  STS.128 [UR4+0x318a0], R4 ;  /* 0x0318a004ff007988 */ /* 0x0003e80008000c04 */
[----:B------:R1:W-:Y:S04]  /*a7d0*/  STS [UR4+0x3188c], R12 ;  /* 0x03188c0cff007988 */ /* 0x0003e80008000804 */
[----:B------:R1:W-:Y:S04]  /*a7e0*/  STS [UR4+0x31890], R21 ;  /* 0x03189015ff007988 */ /* 0x0003e80008000804 */
[----:B------:R1:W-:Y:S04]  /*a7f0*/  STS [UR4+0x3179c], R11 ;  /* 0x03179c0bff007988 */ /* 0x0003e80008000804 */
[----:B------:R1:W-:Y:S04]  /*a800*/  STS [UR4+0x3181c], R10 ;  /* 0x03181c0aff007988 */ /* 0x0003e80008000804 */
[----:B------:R1:W-:Y:S02]  /*a810*/  STS [UR4+0x3189c], R9 ;  /* 0x03189c09ff007988 */ /* 0x0003e40008000804 */
.L_x_217:
[----:B------:R-:W-:Y:S05]  /*a820*/  BSYNC B0 ;  /* 0x0000000000007941 */ /* 0x000fea0003800000 */
.L_x_216:
[----:B------:R-:W-:Y:S01]  /*a830*/  ELECT P0, URZ, PT ;  /* 0x00000000003f782f */ /* 0x000fe20003800000 */
[----:B------:R-:W-:Y:S01]  /*a840*/  NOP ;  /* 0x0000000000007918 */ /* 0x000fe20000000000 */
[----:B------:R-:W-:Y:S11]  /*a850*/  BSSY B0, `(.L_x_218) ;  /* 0x0000004000007945 */ /* 0x000ff60003800000 */
[----:B------:R-:W-:Y:S05]  /*a860*/  @!P0 BRA `(.L_x_219) ;  /* 0x0000000000088947 */ /* 0x000fea0003800000 */
[----:B------:R0:W-:Y:S01]  /*a870*/  UTMACMDFLUSH ;  /* 0x00000000000079b7 */ /* 0x0001e20000000000 */
[----:B------:R-:W-:-:S04]  /*a880*/  DEPBAR.LE SB0, 0x0 ;  /* 0x000080000000791a */ /* 0x000fc80000000000 */
.L_x_219:
[----:B------:R-:W-:Y:S05]  /*a890*/  BSYNC B0 ;  /* 0x0000000000007941 */ /* 0x000fea0003800000 */
.L_x_218:
[----:B------:R-:W-:Y:S01]  /*a8a0*/  UMOV UR38, 0x400 ;  /* 0x0000040000267882 */ /* 0x000fe20000000000 */
[----:B-1-3--:R-:W-:Y:S01]  /*a8b0*/  IMAD.SHL.U32 R0, R3, 0x4, RZ ;  /* 0x0000000403007824 */ /* 0x00afe200078e00ff */
[----:B------:R-:W-:Y:S02]  /*a8c0*/  ULEA UR38, UR44, UR38, 0x18 ;  /* 0x000000262c267291 */ /* 0x000fe4000f8ec03f */
[----:B------:R-:W-:Y:S02]  /*a8d0*/  UIMAD.WIDE UR48, UR48, 0x80, UR52 ;  /* 0x00000080303078a5 */ /* 0x000fe4000f8e0234 */
[----:B------:R-:W-:Y:S01]  /*a8e0*/  UIADD3 UR37, UR38, 0x31780, URZ ;  /* 0x0003178026257890 */ /* 0x000fe2000fffe03f */
[C---:B--2---:R-:W-:Y:S02]  /*a8f0*/  IADD3 R8, P0, R0.reuse, UR52, RZ ;  /* 0x0000003400087c10 */ /* 0x044fe4000ff1e0ff */
[C---:B------:R-:W-:Y:S02]  /*a900*/  IADD3 R4, P2, R0.reuse, UR50, RZ ;  /* 0x0000003200047c10 */ /* 0x040fe4000ff5e0ff */
[----:B------:R-:W-:Y:S01]  /*a910*/  IADD3 R6, P1, R0, UR48, RZ ;  /* 0x0000003000067c10 */ /* 0x000fe2000ff3e0ff */
[----:B------:R-:W-:-:S02]  /*a920*/  IMAD.X R9, RZ, RZ, UR53, P0 ;  /* 0x00000035ff097e24 */ /* 0x000fc400080e06ff */
[----:B------:R-:W-:Y:S01]  /*a930*/  IMAD.X R5, RZ, RZ, UR51, P2 ;  /* 0x00000033ff057e24 */ /* 0x000fe200090e06ff */
[----:B------:R-:W1:Y:S01]  /*a940*/  LDS R3, [R0+UR37] ;  /* 0x0000002500037984 */ /* 0x000e620008000800 */
[----:B------:R-:W-:-:S03]  /*a950*/  IMAD.X R7, RZ, RZ, UR49, P1 ;  /* 0x00000031ff077e24 */ /* 0x000fc600088e06ff */
[----:B------:R-:W2:Y:S04]  /*a960*/  LDS R11, [R0+UR37+0x80] ;  /* 0x00008025000b7984 */ /* 0x000ea80008000800 */
[----:B------:R-:W3:Y:S04]  /*a970*/  LDS R13, [R0+UR37+0x100] ;  /* 0x00010025000d7984 */ /* 0x000ee80008000800 */
[----:B-1----:R1:W5:Y:S04]  /*a980*/  ATOMG.E.EXCH.STRONG.GPU PT, RZ, [R8], R3 ;  /* 0x0000000308ff73a8 */ /* 0x00236800041ee100 */
[----:B--2---:R1:W5:Y:S04]  /*a990*/  ATOMG.E.EXCH.STRONG.GPU PT, RZ, [R6], R11 ;  /* 0x0000000b06ff73a8 */ /* 0x00436800041ee100 */
[----:B---3--:R1:W5:Y:S01]  /*a9a0*/  ATOMG.E.EXCH.STRONG.GPU PT, RZ, [R4], R13 ;  /* 0x0000000d04ff73a8 */ /* 0x00836200041ee100 */
[----:B------:R-:W-:Y:S01]  /*a9b0*/  LOP3.LUT R22, R22, 0xfffffffd, RZ, 0xc0, !PT ;  /* 0xfffffffd16167812 */ /* 0x000fe200078ec0ff */
[----:B------:R-:W-:Y:S01]  /*a9c0*/  BSSY B6, `(.L_x_220) ;  /* 0x0000197000067945 */ /* 0x000fe20003800000 */
[----:B------:R-:W-:Y:S01]  /*a9d0*/  IMAD.MOV.U32 R27, RZ, RZ, 0x1 ;  /* 0x00000001ff1b7424 */ /* 0x000fe200078e00ff */
[----:B------:R-:W2:Y:S01]  /*a9e0*/  S2R R2, SR_TID.X ;  /* 0x0000000000027919 */ /* 0x000ea20000002100 */
[----:B------:R-:W-:Y:S01]  /*a9f0*/  IMAD.MOV.U32 R0, RZ, RZ, 0x1 ;  /* 0x00000001ff007424 */ /* 0x000fe200078e00ff */
[----:B------:R-:W-:Y:S01]  /*aa00*/  ULOP3.LUT UR36, UR41, 0x1, URZ, 0xfc, !UPT ;  /* 0x0000000129247892 */ /* 0x000fe2000f8efc3f */
[----:B------:R-:W-:Y:S01]  /*aa10*/  IMAD.MOV.U32 R26, RZ, RZ, RZ ;  /* 0x000000ffff1a7224 */ /* 0x000fe200078e00ff */
[----:B------:R-:W-:Y:S01]  /*aa20*/  ULOP3.LUT UR47, UR42, 0x2, URZ, 0xfc, !UPT ;  /* 0x000000022a2f7892 */ /* 0x000fe2000f8efc3f */
[----:B------:R-:W-:Y:S01]  /*aa30*/  IMAD.MOV.U32 R25, RZ, RZ, 0x1 ;  /* 0x00000001ff197424 */ /* 0x000fe200078e00ff */
[----:B------:R-:W-:Y:S01]  /*aa40*/  UIADD3 UR39, UR38, 0x31800, URZ ;  /* 0x0003180026277890 */ /* 0x000fe2000fffe03f */
[----:B------:R-:W-:Y:S01]  /*aa50*/  IMAD.MOV.U32 R24, RZ, RZ, RZ ;  /* 0x000000ffff187224 */ /* 0x000fe200078e00ff */
[----:B------:R-:W-:Y:S01]  /*aa60*/  UIADD3 UR46, UR38, 0x31880, URZ ;  /* 0x00031880262e7890 */ /* 0x000fe2000fffe03f */
[----:B------:R-:W-:Y:S01]  /*aa70*/  IMAD.MOV.U32 R23, RZ, RZ, RZ ;  /* 0x000000ffff177224 */ /* 0x000fe200078e00ff */
[----:B--2---:R-:W-:-:S04]  /*aa80*/  LOP3.LUT P3, RZ, R2, 0x7f, RZ, 0xc0, !PT ;  /* 0x0000007f02ff7812 */ /* 0x004fc8000786c0ff */
[----:B------:R-:W-:-:S09]  /*aa90*/  ISETP.EQ.OR P0, PT, R36, RZ, P3 ;  /* 0x000000ff2400720c */ /* 0x000fd20001f02670 */
[----:B------:R-:W-:-:S04]  /*aaa0*/  @P3 LOP3.LUT R22, R22, 0x2, RZ, 0xfc, !PT ;  /* 0x0000000216163812 */ /* 0x000fc800078efcff */
[----:B------:R-:W-:-:S04]  /*aab0*/  LOP3.LUT R22, R22, 0xfffffffe, RZ, 0xc0, !PT ;  /* 0xfffffffe16167812 */ /* 0x000fc800078ec0ff */
[----:B-1----:R-:W-:-:S07]  /*aac0*/  @P0 LOP3.LUT R22, R22, 0x1, RZ, 0xfc, !PT ;  /* 0x0000000116160812 */ /* 0x002fce00078efcff */
.L_x_246:
[----:B------:R-:W-:Y:S01]  /*aad0*/  LOP3.LUT P0, RZ, R0, 0xff, RZ, 0xc0, !PT ;  /* 0x000000ff00ff7812 */ /* 0x000fe2000780c0ff */
[----:B------:R-:W-:Y:S05]  /*aae0*/  YIELD ;  /* 0x0000000000007946 */ /* 0x000fea0003800000 */
[----:B------:R-:W-:Y:S01]  /*aaf0*/  BSSY B0, `(.L_x_221) ;  /* 0x000000a000007945 */ /* 0x000fe20003800000 */
[----:B-----5:R-:W-:-:S06]  /*ab00*/  VIADD R0, R19, 0x3f ;  /* 0x0000003f13007836 */ /* 0x020fcc0000000000 */
[----:B------:R-:W-:Y:S05]  /*ab10*/  @!P0 BRA `(.L_x_222) ;  /* 0x00000000001c8947 */ /* 0x000fea0003800000 */
[----:B------:R-:W-:-:S04]  /*ab20*/  DEPBAR {5,4,3,2,1,0} ;  /* 0x0000003f0000791a */ /* 0x000fc80000000000 */
[----:B------:R1:W-:Y:S01]  /*ab30*/  UTMACCTL.IV [UR52] ;  /* 0x00000000340079b9 */ /* 0x0003e20008000000 */
[----:B------:R-:W-:-:S04]  /*ab40*/  DEPBAR {5,4,3,2,1,0} ;  /* 0x0000003f0000791a */ /* 0x000fc80000000000 */
[----:B------:R1:W-:Y:S01]  /*ab50*/  UTMACCTL.IV [UR48] ;  /* 0x00000000300079b9 */ /* 0x0003e20008000000 */
[----:B------:R-:W-:-:S04]  /*ab60*/  DEPBAR {5,4,3,2,1,0} ;  /* 0x0000003f0000791a */ /* 0x000fc80000000000 */
[----:B------:R1:W-:Y:S02]  /*ab70*/  UTMACCTL.IV [UR50] ;  /* 0x00000000320079b9 */ /* 0x0003e40008000000 */
[----:B-1----:R-:W-:Y:S01]  /*ab80*/  NOP ;  /* 0x0000000000007918 */ /* 0x002fe20000000000 */
.L_x_222:
[----:B------:R-:W-:Y:S05]  /*ab90*/  BSYNC B0 ;  /* 0x0000000000007941 */ /* 0x000fea0003800000 */
.L_x_221:
[----:B------:R-:W-:Y:S01]  /*aba0*/  ULOP3.LUT UP0, URZ, UR38, 0x9f, URZ, 0xc0, !UPT ;  /* 0x0000009f263f7892 */ /* 0x000fe2000f80c03f */
[----:B------:R-:W-:-:S04]  /*abb0*/  SHF.R.S32.HI R3, RZ, 0x1f, R0 ;  /* 0x0000001fff037819 */ /* 0x000fc80000011400 */
[----:B------:R-:W-:Y:S02]  /*abc0*/  LEA.HI R3, R3, R0, RZ, 0x6 ;  /* 0x0000000003037211 */ /* 0x000fe400078f30ff */
[----:B------:R-:W-:Y:S02]  /*abd0*/  PLOP3.LUT P0, PT, PT, PT, UP0, 0x80, 0x0 ;  /* 0x000000000000781c */ /* 0x000fe40003f0f008 */
[----:B------:R-:W-:-:S11]  /*abe0*/  SHF.R.S32.HI R28, RZ, 0x6, R3 ;  /* 0x00000006ff1c7819 */ /* 0x000fd60000011403 */
[----:B------:R-:W-:Y:S05]  /*abf0*/  @!P0 BRA `(.L_x_223) ;  /* 0x0000000000408947 */ /* 0x000fea0003800000 */
[----:B------:R-:W-:Y:S01]  /*ac00*/  MOV R14, 0x120 ;  /* 0x00000120000e7802 */ /* 0x000fe20000000f00 */
[----:B------:R-:W-:Y:S01]  /*ac10*/  ULDC.64 UR4, c[0x4][0x110] ;  /* 0x0100440000047ab9 */ /* 0x000fe20000000a00 */
[----:B------:R-:W-:Y:S01]  /*ac20*/  ULDC.64 UR6, c[0x4][0x78] ;  /* 0x01001e0000067ab9 */ /* 0x000fe20000000a00 */
[----:B------:R-:W-:Y:S02]  /*ac30*/  IMAD.U32 R4, RZ, RZ, UR4 ;  /* 0x00000004ff047e24 */ /* 0x000fe4000f8e00ff */
[----:B------:R-:W-:Y:S01]  /*ac40*/  IMAD.U32 R5, RZ, RZ, UR5 ;  /* 0x00000005ff057e24 */ /* 0x000fe2000f8e00ff */
[----:B------:R-:W1:Y:S01]  /*ac50*/  LDC.64 R14, c[0x4][R14] ;  /* 0x010000000e0e7b82 */ /* 0x000e620000000a00 */
        /* <DEDUP_REMOVED lines=9> */
[----:B-1---5:R-:W-:Y:S05]  /*acf0*/  CALL.ABS.NOINC R14 ;  /* 0x000000000e007343 */ /* 0x022fea0003c00000 */
.L_x_223:
[----:B------:R-:W-:-:S04]  /*ad00*/  UIADD3 UR4, UR38, 0x1e000, URZ ;  /* 0x0001e00026047890 */ /* 0x000fc8000fffe03f */
[----:B------:R-:W-:-:S06]  /*ad10*/  ULOP3.LUT UP0, URZ, UR4, 0x3ff, URZ, 0xc0, !UPT ;  /* 0x000003ff043f7892 */ /* 0x000fcc000f80c03f */
[----:B------:R-:W-:-:S13]  /*ad20*/  PLOP3.LUT P0, PT, PT, PT, UP0, 0x80, 0x0 ;  /* 0x000000000000781c */ /* 0x000fda0003f0f008 */
        /* <DEDUP_REMOVED lines=17> */
.L_x_224:
[----:B------:R-:W-:Y:S01]  /*ae40*/  ISETP.GE.AND P0, PT, R19, 0x1, PT ;  /* 0x000000011300780c */ /* 0x000fe20003f06270 */
[----:B------:R-:W-:-:S12]  /*ae50*/  BSSY B0, `(.L_x_225) ;  /* 0x0000066000007945 */ /* 0x000fd80003800000 */
[----:B------:R-:W-:Y:S05]  /*ae60*/  @!P0 BRA `(.L_x_226) ;  /* 0x0000000400908947 */ /* 0x000fea0003800000 */
[----:B------:R-:W-:Y:S01]  /*ae70*/  IMAD.SHL.U32 R16, R16, 0x80, RZ ;  /* 0x0000008010107824 */ /* 0x000fe200078e00ff */
[----:B------:R-:W-:Y:S01]  /*ae80*/  CS2R R8, SRZ ;  /* 0x0000000000087805 */ /* 0x000fe2000001ff00 */
[----:B------:R-:W-:Y:S02]  /*ae90*/  IMAD.SHL.U32 R17, R17, 0x10, RZ ;  /* 0x0000001011117824 */ /* 0x000fe400078e00ff */
[----:B------:R-:W-:Y:S02]  /*aea0*/  VIADD R6, R28, 0x1 ;  /* 0x000000011c067836 */ /* 0x000fe40000000000 */
[----:B------:R-:W-:Y:S02]  /*aeb0*/  IMAD.MOV.U32 R0, RZ, RZ, R25 ;  /* 0x000000ffff007224 */ /* 0x000fe400078e0019 */
[----:B------:R-:W-:Y:S02]  /*aec0*/  IMAD.MOV.U32 R3, RZ, RZ, R23 ;  /* 0x000000ffff037224 */ /* 0x000fe400078e0017 */
[----:B------:R-:W-:-:S07]  /*aed0*/  IMAD.MOV.U32 R10, RZ, RZ, RZ ;  /* 0x000000ffff0a7224 */ /* 0x000fce00078e00ff */
.L_x_235:
[----:B------:R-:W-:Y:S01]  /*aee0*/  LEA R7, R3, UR38, 0x3 ;  /* 0x0000002603077c11 */ /* 0x000fe2000f8e18ff */
[----:B------:R-:W-:Y:S05]  /*aef0*/  YIELD ;  /* 0x0000000000007946 */ /* 0x000fea0003800000 */
[----:B------:R-:W-:Y:S01]  /*af00*/  SHF.L.U32 R4, R0, 0x1f, RZ ;  /* 0x0000001f00047819 */ /* 0x000fe200000006ff */
[----:B------:R-:W-:Y:S01]  /*af10*/  BSSY B1, `(.L_x_227) ;  /* 0x0000005000017945 */ /* 0x000fe20003800000 */
[----:B------:R-:W-:Y:S02]  /*af20*/  LOP3.LUT P1, RZ, R2, 0x7f, RZ, 0xc0, !PT ;  /* 0x0000007f02ff7812 */ /* 0x000fe4000782c0ff */
[----:B-----5:R-:W1:Y:S11]  /*af30*/  SYNCS.PHASECHK.TRANS64.TRYWAIT P0, [R7+URZ+0x31570], R4 ;  /* 0x03157004070075a7 */ /* 0x020e76000800017f */
[----:B------:R-:W2:Y:S01]  /*af40*/  @!P1 LDC R5, c[0x0][0x500] ;  /* 0x00014000ff059b82 */ /* 0x000ea20000000800 */
[----:B-1----:R-:W-:Y:S05]  /*af50*/  @!P0 BRA `(.L_x_228) ;  /* 0x0000004c00688947 */ /* 0x002fea0003800000 */
.L_x_328:
[----:B------:R-:W-:Y:S05]  /*af60*/  BSYNC B1 ;  /* 0x0000000000017941 */ /* 0x000fea0003800000 */
.L_x_227:
[----:B------:R-:W-:Y:S01]  /*af70*/  LOP3.LUT P0, RZ, R2, 0x7f, RZ, 0xc0, !PT ;  /* 0x0000007f02ff7812 */ /* 0x000fe2000780c0ff */
[----:B------:R-:W-:-:S04]  /*af80*/  UPRMT UR4, UR47, 0x9910, URZ ;  /* 0x000099102f047896 */ /* 0x000fc8000800003f */
[----:B------:R-:W-:-:S08]  /*af90*/  UISETP.NE.AND UP0, UPT, UR4, 0x2, UPT ;  /* 0x000000020400788c */ /* 0x000fd0000bf05270 */
[----:B--2---:R2:W-:Y:S01]  /*afa0*/  @!P0 SYNCS.ARRIVE.TRANS64 RZ, [R7+URZ+0x31480], R5 ;  /* 0x0314800507ff89a7 */ /* 0x0045e2000800003f */
[----:B------:R-:W-:-:S13]  /*afb0*/  PLOP3.LUT P0, PT, PT, PT, UP0, 0x80, 0x0 ;  /* 0x000000000000781c */ /* 0x000fda0003f0f008 */
[----:B--2---:R-:W-:Y:S05]  /*afc0*/  @P0 BRA `(.L_x_229) ;  /* 0x0000000000040947 */ /* 0x004fea0003800000 */
[----:B------:R-:W-:Y:S01]  /*afd0*/  BPT.TRAP 0x1 ;  /* 0x000000040000795c */ /* 0x000fe20000300000 */
.L_x_229:
[----:B------:R-:W-:Y:S01]  /*afe0*/  LOP3.LUT P0, RZ, R22, 0x1, RZ, 0xc0, !PT ;  /* 0x0000000116ff7812 */ /* 0x000fe2000780c0ff */
[----:B------:R-:W-:-:S12]  /*aff0*/  BSSY B1, `(.L_x_230) ;  /* 0x0000003000017945 */ /* 0x000fd80003800000 */
[----:B------:R-:W-:Y:S05]  /*b000*/  @P0 BRA `(.L_x_231) ;  /* 0x0000000000040947 */ /* 0x000fea0003800000 */
[----:B------:R-:W-:Y:S01]  /*b010*/  BPT.TRAP 0x1 ;  /* 0x000000040000795c */ /* 0x000fe20000300000 */
.L_x_231:
[----:B------:R-:W-:Y:S05]  /*b020*/  BSYNC B1 ;  /* 0x0000000000017941 */ /* 0x000fea0003800000 */
.L_x_230:
[----:B------:R-:W-:-:S03]  /*b030*/  UMOV UR4, 0xffffffff ;  /* 0xffffffff00047882 */ /* 0x000fc60000000000 */
[----:B------:R-:W-:Y:S05]  /*b040*/  BRA.DIV UR4, `(.L_x_232) ;  /* 0x0000004e04407947 */ /* 0x000fea000b800000 */
[----:B------:R-:W-:-:S13]  /*b050*/  ELECT P6, URZ, PT ;  /* 0x00000000003f782f */ /* 0x000fda00038c0000 */
[----:B------:R-:W-:Y:S01]  /*b060*/  @P6 R2UR UR7, R16 ;  /* 0x00000000100762ca */ /* 0x000fe200000e0000 */
[----:B------:R-:W-:Y:S01]  /*b070*/  UMOV UR12, 0x0 ;  /* 0x00000000000c7882 */ /* 0x000fe20000000000 */
[----:B------:R-:W-:Y:S01]  /*b080*/  @P6 R2UR UR6, R9 ;  /* 0x00000000090662ca */ /* 0x000fe200000e0000 */
[----:B------:R-:W-:Y:S01]  /*b090*/  UMOV UR13, 0x10000000 ;  /* 0x10000000000d7882 */ /* 0x000fe20000000000 */
[----:B------:R-:W-:Y:S01]  /*b0a0*/  @P6 R2UR UR11, R17 ;  /* 0x00000000110b62ca */ /* 0x000fe200000e0000 */
[----:B------:R-:W-:Y:S01]  /*b0b0*/  UMOV UR14, 0x0 ;  /* 0x00000000000e7882 */ /* 0x000fe20000000000 */
[----:B------:R-:W-:Y:S01]  /*b0c0*/  @P6 R2UR UR10, R8 ;  /* 0x00000000080a62ca */ /* 0x000fe200000e0000 */
[----:B------:R-:W-:Y:S01]  /*b0d0*/  UMOV UR15, 0x10000000 ;  /* 0x10000000000f7882 */ /* 0x000fe20000000000 */
[----:B------:R-:W-:Y:S01]  /*b0e0*/  @P6 VIADD R11, R7, 0x31480 ;  /* 0x00031480070b6836 */ /* 0x000fe20000000000 */
[C---:B------:R-:W-:Y:S01]  /*b0f0*/  @P6 LEA R5, R3.reuse, UR38, 0xc ;  /* 0x0000002603056c11 */ /* 0x040fe2000f8e60ff */
[----:B------:R-:W-:Y:S01]  /*b100*/  VOTEU.ANY UP0, P6 ;  /* 0x00000000003f7886 */ /* 0x000fe20003000100 */
[----:B-1----:R-:W-:-:S02]  /*b110*/  @P6 LEA R4, R3, UR38, 0xb ;  /* 0x0000002603046c11 */ /* 0x002fc4000f8e58ff */
[----:B------:R-:W-:Y:S02]  /*b120*/  @P6 R2UR UR4, R5 ;  /* 0x00000000050462ca */ /* 0x000fe400000e0000 */
[C---:B------:R-:W-:Y:S01]  /*b130*/  @P6 R2UR UR5, R11.reuse ;  /* 0x000000000b0562ca */ /* 0x040fe200000e0000 */
[----:B------:R-:W-:Y:S01]  /*b140*/  @P6 VIADD R4, R4, 0x1e000 ;  /* 0x0001e00004046836 */ /* 0x000fe20000000000 */
[----:B------:R-:W-:-:S04]  /*b150*/  @P6 R2UR UR9, R11 ;  /* 0x000000000b0962ca */ /* 0x000fc800000e0000 */
[----:B------:R-:W-:-:S07]  /*b160*/  @P6 R2UR UR8, R4 ;  /* 0x00000000040862ca */ /* 0x000fce00000e0000 */
[----:B------:R1:W-:Y:S01]  /*b170*/  @UP0 UTMALDG.2D [UR4], [UR52], desc[UR12] ;  /* 0x00000c04340005b4 */ /* 0x0003e20008009000 */
[----:B------:R-:W-:Y:S01]  /*b180*/  VOTEU.ANY UP0, P6 ;  /* 0x00000000003f7886 */ /* 0x000fe20003000100 */
[----:B------:R-:W-:-:S04]  /*b190*/  ELECT P6, URZ, PT ;  /* 0x00000000003f782f */ /* 0x000fc800038c0000 */
[----:B------:R1:W-:Y:S02]  /*b1a0*/  @UP0 UTMALDG.2D [UR8], [UR48], desc[UR14] ;  /* 0x00000e08300005b4 */ /* 0x0003e40008009000 */
[----:B-1----:R-:W-:-:S07]  /*b1b0*/  NOP ;  /* 0x0000000000007918 */ /* 0x002fce0000000000 */
.L_x_333:
[----:B------:R-:W-:Y:S04]  /*b1c0*/  BSSY B1, `(.L_x_233) ;  /* 0x0000023000017945 */ /* 0x000fe80003800000 */
[----:B------:R-:W-:Y:S05]  /*b1d0*/  @!P6 BRA `(.L_x_234) ;  /* 0x000000000084e947 */ /* 0x000fea0003800000 */
[----:B------:R-:W-:Y:S01]  /*b1e0*/  ULDC UR7, c[0x0][0x7cc] ;  /* 0x0001f30000077ab9 */ /* 0x000fe20000000800 */
[----:B------:R-:W-:Y:S01]  /*b1f0*/  R2UR UR10, R10 ;  /* 0x000000000a0a72ca */ /* 0x000fe200000e0000 */
[----:B------:R-:W1:Y:S01]  /*b200*/  I2F.U32.RP R4, UR7 ;  /* 0x0000000700047d06 */ /* 0x000e620008209000 */
[----:B------:R-:W-:Y:S01]  /*b210*/  UMOV UR4, URZ ;  /* 0x0000003f00047c82 */ /* 0x000fe20008000000 */
[----:B------:R-:W-:Y:S01]  /*b220*/  R2UR UR8, R3 ;  /* 0x00000000030872ca */ /* 0x000fe200000e0000 */
[----:B------:R-:W-:Y:S01]  /*b230*/  UISETP.NE.U32.AND UP2, UPT, UR7, URZ, UPT ;  /* 0x0000003f0700728c */ /* 0x000fe2000bf45070 */
[----:B------:R-:W-:Y:S01]  /*b240*/  R2UR UR9, R7 ;  /* 0x00000000070972ca */ /* 0x000fe200000e0000 */
[----:B------:R-:W-:-:S03]  /*b250*/  UMOV UR12, URZ ;  /* 0x0000003f000c7c82 */ /* 0x000fc60008000000 */
[----:B-1----:R-:W1:Y:S07]  /*b260*/  MUFU.RCP R4, R4 ;  /* 0x0000000400047308 */ /* 0x002e6e0000001000 */
[----:B------:R-:W-:Y:S02]  /*b270*/  ULEA UR8, UR8, UR38, 0x8 ;  /* 0x0000002608087291 */ /* 0x000fe4000f8e403f */
[----:B------:R-:W-:Y:S02]  /*b280*/  UIADD3 UR9, UR9, 0x31480, URZ ;  /* 0x0003148009097890 */ /* 0x000fe4000fffe03f */
[----:B------:R-:W-:Y:S01]  /*b290*/  UIADD3 UR8, UR8, 0x2d000, URZ ;  /* 0x0002d00008087890 */ /* 0x000fe2000fffe03f */
[----:B-1----:R-:W-:-:S06]  /*b2a0*/  VIADD R5, R4, 0xffffffe ;  /* 0x0ffffffe04057836 */ /* 0x002fcc0000000000 */
[----:B------:R-:W1:Y:S02]  /*b2b0*/  F2I.FTZ.U32.TRUNC.NTZ R5, R5 ;  /* 0x0000000500057305 */ /* 0x000e64000021f000 */
[----:B-1----:R-:W-:-:S13]  /*b2c0*/  R2UR UR5, R5 ;  /* 0x00000000050572ca */ /* 0x002fda00000e0000 */
[----:B------:R-:W-:-:S04]  /*b2d0*/  UIADD3 UR6, URZ, -UR5, URZ ;  /* 0x800000053f067290 */ /* 0x000fc8000fffe03f */
[----:B------:R-:W-:-:S04]  /*b2e0*/  UIMAD UR6, UR6, UR7, URZ ;  /* 0x00000007060672a4 */ /* 0x000fc8000f8e023f */
[----:B------:R-:W-:-:S03]  /*b2f0*/  UIMAD.WIDE.U32 UR4, UR5, UR6, UR4 ;  /* 0x00000006050472a5 */ /* 0x000fc6000f8e0004 */
[----:B------:R-:W-:Y:S01]  /*b300*/  R2UR UR6, R10 ;  /* 0x000000000a0672ca */ /* 0x000fe200000e0000 */
[----:B------:R-:W-:-:S03]  /*b310*/  UIMAD.WIDE.U32 UR10, UR5, UR10, URZ ;  /* 0x0000000a050a72a5 */ /* 0x000fc6000f8e003f */
[----:B------:R-:W-:Y:S01]  /*b320*/  UMOV UR5, 0x10000000 ;  /* 0x1000000000057882 */ /* 0x000fe20000000000 */
[----:B------:R-:W-:-:S03]  /*b330*/  UIADD3 UR4, -UR11, URZ, URZ ;  /* 0x0000003f0b047290 */ /* 0x000fc6000fffe13f */
[----:B------:R-:W-:-:S05]  /*b340*/  R2UR UR10, R16 ;  /* 0x00000000100a72ca */ /* 0x000fca00000e0000 */
[----:B------:R-:W-:-:S04]  /*b350*/  UIMAD UR4, UR7, UR4, UR6 ;  /* 0x00000004070472a4 */ /* 0x000fc8000f8e0206 */
[----:B------:R-:W-:-:S11]  /*b360*/  UISETP.GE.U32.AND UP0, UPT, UR4, UR7, UPT ;  /* 0x000000070400728c */ /* 0x000fd6000bf06070 */
[----:B------:R-:W-:Y:S02]  /*b370*/  @UP0 UIADD3 UR4, UR4, -UR7, URZ ;  /* 0x8000000704040290 */ /* 0x000fe4000fffe03f */
[----:B------:R-:W-:Y:S02]  /*b380*/  @UP0 UIADD3 UR11, UR11, 0x1, URZ ;  /* 0x000000010b0b0890 */ /* 0x000fe4000fffe03f */
[----:B------:R-:W-:-:S03]  /*b390*/  UISETP.GE.U32.AND UP1, UPT, UR4, UR7, UPT ;  /* 0x000000070400728c */ /* 0x000fc6000bf26070 */
[----:B------:R-:W-:-:S08]  /*b3a0*/  UMOV UR4, 0x0 ;  /* 0x0000000000047882 */ /* 0x000fd00000000000 */
[----:B------:R-:W-:Y:S02]  /*b3b0*/  @UP1 UIADD3 UR11, UR11, 0x1, URZ ;  /* 0x000000010b0b1890 */ /* 0x000fe4000fffe03f */
[----:B------:R-:W-:-:S09]  /*b3c0*/  @!UP2 ULOP3.LUT UR11, URZ, UR7, URZ, 0x33, !UPT ;  /* 0x000000073f0ba292 */ /* 0x000fd2000f8e333f */
[----:B------:R1:W-:Y:S02]  /*b3d0*/  UTMALDG.3D [UR8], [UR50], desc[UR4] ;  /* 0x00000408320075b4 */ /* 0x0003e40008011000 */
[----:B-1----:R-:W-:Y:S01]  /*b3e0*/  NOP ;  /* 0x0000000000007918 */ /* 0x002fe20000000000 */
.L_x_234:
[----:B------:R-:W-:Y:S05]  /*b3f0*/  BSYNC B1 ;  /* 0x0000000000017941 */ /* 0x000fea0003800000 */
.L_x_233:
[----:B------:R-:W-:Y:S02]  /*b400*/  VIADD R6, R6, 0xffffffff ;  /* 0xffffffff06067836 */ /* 0x000fe40000000000 */
[----:B------:R-:W-:Y:S02]  /*b410*/  VIADD R3, R3, 0x1 ;  /* 0x0000000103037836 */ /* 0x000fe40000000000 */
[----:B------:R-:W-:Y:S01]  /*b420*/  VIADD R10, R10, 0x1 ;  /* 0x000000010a0a7836 */ /* 0x000fe20000000000 */
[----:B------:R-:W-:Y:S01]  /*b430*/  ISETP.GT.AND P1, PT, R6, 0x1, PT ;  /* 0x000000010600780c */ /* 0x000fe20003f24270 */
[----:B------:R-:W-:Y:S01]  /*b440*/  VIADD R9, R9, 0x20 ;  /* 0x0000002009097836 */ /* 0x000fe20000000000 */
[----:B------:R-:W-:Y:S01]  /*b450*/  ISETP.NE.AND P0, PT, R3, 0x1e, PT ;  /* 0x0000001e0300780c */ /* 0x000fe20003f05270 */
[----:B------:R-:W-:-:S03]  /*b460*/  VIADD R8, R8, 0x40 ;  /* 0x0000004008087836 */ /* 0x000fc60000000000 */
[----:B------:R-:W-:Y:S02]  /*b470*/  SEL R5, RZ, 0x1, P0 ;  /* 0x00000001ff057807 */ /* 0x000fe40000000000 */
[----:B------:R-:W-:Y:S02]  /*b480*/  SEL R3, R3, RZ, P0 ;  /* 0x000000ff03037207 */ /* 0x000fe40000000000 */
[----:B------:R-:W-:-:S03]  /*b490*/  LOP3.LUT R0, R0, R5, RZ, 0x3c, !PT ;  /* 0x0000000500007212 */ /* 0x000fc600078e3cff */
[----:B------:R-:W-:Y:S05]  /*b4a0*/  @P1 BRA `(.L_x_235) ;  /* 0xfffffff8008c1947 */ /* 0x000fea000383ffff */
.L_x_226:
[----:B------:R-:W-:Y:S05]  /*b4b0*/  BSYNC B0 ;  /* 0x0000000000007941 */ /* 0x000fea0003800000 */
.L_x_225:
[----:B------:R-:W-:Y:S01]  /*b4c0*/  LOP3.LUT P1, RZ, R27, 0xff, RZ, 0xc0, !PT ;  /* 0x000000ff1bff7812 */ /* 0x000fe2000782c0ff */
[C---:B------:R-:W-:Y:S02]  /*b4d0*/  IMAD.IADD R23, R28.reuse, 0x1, R23 ;  /* 0x000000011c177824 */ /* 0x040fe400078e0217 */
[----:B------:R-:W-:Y:S02]  /*b4e0*/  IMAD.U32 R3, RZ, RZ, UR36 ;  /* 0x00000024ff037e24 */ /* 0x000fe4000f8e00ff */
[C---:B------:R-:W-:Y:S01]  /*b4f0*/  IMAD.WIDE.U32 R4, R23.reuse, -0x77777777, RZ ;  /* 0x8888888917047825 */ /* 0x040fe200078e00ff */
[----:B------:R-:W-:Y:S02]  /*b500*/  ISETP.GT.U32.AND P0, PT, R23, 0x1d, PT ;  /* 0x0000001d1700780c */ /* 0x000fe40003f04070 */
[----:B------:R-:W-:Y:S02]  /*b510*/  ISETP.NE.AND P2, PT, R3, 0x3, PT ;  /* 0x000000030300780c */ /* 0x000fe40003f45270 */
[----:B------:R-:W-:-:S02]  /*b520*/  ISETP.LT.U32.AND P0, PT, R28, 0x1e, P0 ;  /* 0x0000001e1c00780c */ /* 0x000fc40000701070 */
[----:B------:R-:W-:Y:S01]  /*b530*/  SHF.R.U32.HI R4, RZ, 0x4, R5 ;  /* 0x00000004ff047819 */ /* 0x000fe20000011605 */
[----:B-----5:R-:W-:Y:S01]  /*b540*/  @P1 SYNCS.ARRIVE.TRANS64.A1T0 RZ, [UR38+0x31688], RZ ;  /* 0x031688ffffff19a7 */ /* 0x020fe20008100026 */
[----:B------:R-:W-:Y:S02]  /*b550*/  ISETP.GE.U32.AND P1, PT, R28, 0x1e, PT ;  /* 0x0000001e1c00780c */ /* 0x000fe40003f26070 */
[----:B------:R-:W-:Y:S01]  /*b560*/  SEL R0, RZ, 0x1, !P0 ;  /* 0x00000001ff007807 */ /* 0x000fe20004000000 */
[----:B------:R-:W-:-:S03]  /*b570*/  IMAD R23, R4, -0x1e, R23 ;  /* 0xffffffe204177824 */ /* 0x000fc600078e0217 */
[----:B------:R-:W-:-:S07]  /*b580*/  LOP3.LUT R25, R25, R0, RZ, 0x3c, !PT ;  /* 0x0000000019197212 */ /* 0x000fce00078e3cff */
[----:B------:R-:W-:Y:S01]  /*b590*/  @P1 LOP3.LUT R25, R25, 0x1, R4, 0x78, !PT ;  /* 0x0000000119191812 */ /* 0x000fe200078e7804 */
[----:B------:R-:W-:Y:S06]  /*b5a0*/  @!P2 BRA `(.L_x_236) ;  /* 0x000000000004a947 */ /* 0x000fec0003800000 */
[----:B------:R-:W-:Y:S01]  /*b5b0*/  BPT.TRAP 0x1 ;  /* 0x000000040000795c */ /* 0x000fe20000300000 */
.L_x_236:
[----:B------:R-:W-:Y:S01]  /*b5c0*/  LEA R3, R24, UR38, 0x3 ;  /* 0x0000002618037c11 */ /* 0x000fe2000f8e18ff */
[----:B------:R-:W-:Y:S01]  /*b5d0*/  BSSY B0, `(.L_x_237) ;  /* 0x0000005000007945 */ /* 0x000fe20003800000 */
[----:B------:R-:W-:Y:S02]  /*b5e0*/  SHF.L.U32 R0, R26, 0x1f, RZ ;  /* 0x0000001f1a007819 */ /* 0x000fe400000006ff */
[----:B------:R-:W-:Y:S02]  /*b5f0*/  LEA R4, R24, UR38, 0x4 ;  /* 0x0000002618047c11 */ /* 0x000fe4000f8e20ff */
[----:B------:R-:W1:Y:S02]  /*b600*/  SYNCS.PHASECHK.TRANS64.TRYWAIT P0, [R3+URZ+0x31400], R0 ;  /* 0x03140000030075a7 */ /* 0x000e64000800017f */
[----:B-1----:R-:W-:Y:S05]  /*b610*/  @!P0 BRA `(.L_x_238) ;  /* 0x00000048005c8947 */ /* 0x002fea0003800000 */
.L_x_334:
[----:B------:R-:W-:Y:S05]  /*b620*/  BSYNC B0 ;  /* 0x0000000000007941 */ /* 0x000fea0003800000 */
.L_x_237:
[----:B------:R-:W2:Y:S01]  /*b630*/  LDS.128 R4, [R4+0x31690] ;  /* 0x0316900004047984 */ /* 0x000ea20000000c00 */
[----:B------:R-:W-:Y:S01]  /*b640*/  @!PT LDS RZ, [RZ] ;  /* 0x00000000fffff984 */ /* 0x000fe20000000800 */
[----:B------:R-:W-:Y:S01]  /*b650*/  @!PT LDS RZ, [RZ] ;  /* 0x00000000fffff984 */ /* 0x000fe20000000800 */
[----:B------:R-:W-:Y:S01]  /*b660*/  @!PT LDS RZ, [RZ] ;  /* 0x00000000fffff984 */ /* 0x000fe20000000800 */
[----:B------:R-:W-:Y:S01]  /*b670*/  @!PT LDS RZ, [RZ] ;  /* 0x00000000fffff984 */ /* 0x000fe20000000800 */
[----:B------:R3:W-:Y:S06]  /*b680*/  MEMBAR.ALL.CTA ;  /* 0x0000000000007992 */ /* 0x0007ec0000008000 */
[----:B---3--:R-:W3:Y:S01]  /*b690*/  FENCE.VIEW.ASYNC.S ;  /* 0x00000000000073c6 */ /* 0x008ee20000000000 */
[----:B--2---:R-:W-:Y:S02]  /*b6a0*/  IMAD.MOV.U32 R17, RZ, RZ, R5 ;  /* 0x000000ffff117224 */ /* 0x004fe400078e0005 */
[----:B------:R-:W-:Y:S01]  /*b6b0*/  IMAD.MOV.U32 R16, RZ, RZ, R4 ;  /* 0x000000ffff107224 */ /* 0x000fe200078e0004 */
[----:B---3--:R-:W-:Y:S06]  /*b6c0*/  @!P2 BRA `(.L_x_239) ;  /* 0x000000000004a947 */ /* 0x008fec0003800000 */
[----:B------:R-:W-:Y:S01]  /*b6d0*/  BPT.TRAP 0x1 ;  /* 0x000000040000795c */ /* 0x000fe20000300000 */
.L_x_239:
[----:B------:R-:W2:Y:S01]  /*b6e0*/  S2R R5, SR_CgaCtaId ;  /* 0x0000000000057919 */ /* 0x000ea20000008800 */
[----:B------:R-:W-:Y:S01]  /*b6f0*/  ISETP.NE.AND P0, PT, R7, RZ, PT ;  /* 0x000000ff0700720c */ /* 0x000fe20003f05270 */
[----:B-1----:R-:W-:Y:S01]  /*b700*/  VIADD R0, R3, 0x31440 ;  /* 0x0003144003007836 */ /* 0x002fe20000000000 */
[CC--:B------:R-:W-:Y:S02]  /*b710*/  ISETP.NE.AND P1, PT, R6.reuse, R18.reuse, PT ;  /* 0x000000120600720c */ /* 0x0c0fe40003f25270 */
[----:B------:R-:W-:Y:S02]  /*b720*/  ISETP.EQ.OR P0, PT, R6, R18, !P0 ;  /* 0x000000120600720c */ /* 0x000fe40004702670 */
[----:B--2---:R-:W-:-:S04]  /*b730*/  PRMT R0, R5, 0x654, R0 ;  /* 0x0000065405007816 */ /* 0x004fc80000000000 */
[----:B------:R1:W-:Y:S07]  /*b740*/  SYNCS.ARRIVE.TRANS64.RED.A1T0 RZ, [R0+URZ], RZ ;  /* 0x000000ff00ff79a7 */ /* 0x0003ee000810043f */
[----:B------:R-:W-:Y:S05]  /*b750*/  @P0 BRA `(.L_x_240) ;  /* 0x0000000800d00947 */ /* 0x000fea0003800000 */
[----:B------:R-:W2:Y:S02]  /*b760*/  LDC.64 R4, c[0x0][0x290] ;  /* 0x0000a400ff047b82 */ /* 0x000ea40000000a00 */
[----:B--2---:R-:W-:-:S05]  /*b770*/  IMAD.WIDE R4, R6, 0xc, R4 ;  /* 0x0000000c06047825 */ /* 0x004fca00078e0204 */
[----:B------:R2:W5:Y:S01]  /*b780*/  LDG.E R19, desc[UR56][R4.64+0x8] ;  /* 0x0000083804137981 */ /* 0x000562000c1e1900 */
[----:B------:R-:W-:-:S03]  /*b790*/  UMOV UR4, 0xffffffff ;  /* 0xffffffff00047882 */ /* 0x000fc60000000000 */
[----:B------:R-:W-:Y:S05]  /*b7a0*/  BRA.DIV UR4, `(.L_x_241) ;  /* 0x0000004a040c7947 */ /* 0x000fea000b800000 */
[----:B------:R-:W-:-:S13]  /*b7b0*/  ELECT P6, URZ, PT ;  /* 0x00000000003f782f */ /* 0x000fda00038c0000 */
.L_x_337:
[----:B------:R-:W-:Y:S04]  /*b7c0*/  BSSY B0, `(.L_x_242) ;  /* 0x0000096000007945 */ /* 0x000fe80003800000 */
[----:B------:R-:W-:Y:S05]  /*b7d0*/  @!P6 BRA `(.L_x_243) ;  /* 0x000000080050e947 */ /* 0x000fea0003800000 */
[C---:B------:R-:W-:Y:S01]  /*b7e0*/  IMAD.SHL.U32 R28, R6.reuse, 0x8, RZ ;  /* 0x00000008061c7824 */ /* 0x040fe200078e00ff */
[----:B------:R-:W-:Y:S01]  /*b7f0*/  SHF.R.S32.HI R3, RZ, 0x1f, R6 ;  /* 0x0000001fff037819 */ /* 0x000fe20000011406 */
[----:B------:R-:W-:Y:S01]  /*b800*/  ULDC.64 UR4, c[0x0][0x788] ;  /* 0x0001e20000047ab9 */ /* 0x000fe20000000a00 */
[----:B------:R-:W-:Y:S01]  /*b810*/  ULDC.64 UR6, c[0x0][0x798] ;  /* 0x0001e60000067ab9 */ /* 0x000fe20000000a00 */
[----:B------:R-:W-:Y:S01]  /*b820*/  ULDC.64 UR8, c[0x0][0x7a8] ;  /* 0x0001ea0000087ab9 */ /* 0x000fe20000000a00 */
[----:B------:R-:W-:Y:S01]  /*b830*/  SHF.L.U64.HI R18, R6, 0x3, R3 ;  /* 0x0000000306127819 */ /* 0x000fe20000010203 */
[----:B-1----:R-:W3:Y:S01]  /*b840*/  LDG.E R0, desc[UR56][R4.64] ;  /* 0x0000003804007981 */ /* 0x002ee2000c1e1900 */
[C---:B------:R-:W-:Y:S02]  /*b850*/  IADD3 R14, P0, R28.reuse, UR4, RZ ;  /* 0x000000041c0e7c10 */ /* 0x040fe4000ff1e0ff */
[C---:B------:R-:W-:Y:S02]  /*b860*/  IADD3 R12, P2, R28.reuse, UR6, RZ ;  /* 0x000000061c0c7c10 */ /* 0x040fe4000ff5e0ff */
[----:B------:R-:W-:-:S02]  /*b870*/  IADD3 R10, P3, R28, UR8, RZ ;  /* 0x000000081c0a7c10 */ /* 0x000fc4000ff7e0ff */
[C---:B------:R-:W-:Y:S01]  /*b880*/  IADD3.X R15, R18.reuse, UR5, RZ, P0, !PT ;  /* 0x00000005120f7c10 */ /* 0x040fe200087fe4ff */
[----:B------:R-:W-:Y:S01]  /*b890*/  ULDC.64 UR4, c[0x0][0x790] ;  /* 0x0001e40000047ab9 */ /* 0x000fe20000000a00 */
[C---:B------:R-:W-:Y:S02]  /*b8a0*/  IADD3.X R13, R18.reuse, UR7, RZ, P2, !PT ;  /* 0x00000007120d7c10 */ /* 0x040fe400097fe4ff */
[----:B------:R-:W-:Y:S02]  /*b8b0*/  IADD3.X R11, R18, UR9, RZ, P3, !PT ;  /* 0x00000009120b7c10 */ /* 0x000fe40009ffe4ff */
[----:B------:R-:W4:Y:S04]  /*b8c0*/  LDG.E.64 R14, desc[UR56][R14.64] ;  /* 0x000000380e0e7981 */ /* 0x000f28000c1e1b00 */
[----:B------:R-:W2:Y:S04]  /*b8d0*/  LDG.E.64 R12, desc[UR56][R12.64] ;  /* 0x000000380c0c7981 */ /* 0x000ea8000c1e1b00 */
[----:B------:R-:W3:Y:S01]  /*b8e0*/  LDG.E.64 R10, desc[UR56][R10.64] ;  /* 0x000000380a0a7981 */ /* 0x000ee2000c1e1b00 */
[----:B------:R-:W-:-:S04]  /*b8f0*/  IADD3 R8, P0, R28, UR4, RZ ;  /* 0x000000041c087c10 */ /* 0x000fc8000ff1e0ff */
[----:B------:R-:W-:Y:S01]  /*b900*/  IADD3.X R9, R18, UR5, RZ, P0, !PT ;  /* 0x0000000512097c10 */ /* 0x000fe200087fe4ff */
[----:B------:R-:W-:-:S05]  /*b910*/  ULDC.64 UR4, c[0x0][0x7a0] ;  /* 0x0001e80000047ab9 */ /* 0x000fca0000000a00 */
[----:B------:R-:W3:Y:S01]  /*b920*/  LDG.E.64 R8, desc[UR56][R8.64] ;  /* 0x0000003808087981 */ /* 0x000ee2000c1e1b00 */
[----:B------:R-:W-:-:S04]  /*b930*/  IADD3 R28, P0, R28, UR4, RZ ;  /* 0x000000041c1c7c10 */ /* 0x000fc8000ff1e0ff */
[----:B------:R-:W-:Y:S01]  /*b940*/  IADD3.X R29, R18, UR5, RZ, P0, !PT ;  /* 0x00000005121d7c10 */ /* 0x000fe200087fe4ff */
[----:B------:R-:W-:Y:S01]  /*b950*/  ULDC.64 UR4, c[0x0][0x7b0] ;  /* 0x0001ec0000047ab9 */ /* 0x000fe20000000a00 */
[----:B------:R-:W3:Y:S04]  /*b960*/  LDG.E R18, desc[UR56][R4.64+0x4] ;  /* 0x0000043804127981 */ /* 0x000ee8000c1e1900 */
[----:B------:R-:W3:Y:S04]  /*b970*/  LDG.E.64 R28, desc[UR56][R28.64] ;  /* 0x000000381c1c7981 */ /* 0x000ee8000c1e1b00 */
[----:B----4-:R-:W-:Y:S04]  /*b980*/  STS.64 [UR37], R14 ;  /* 0x0000000eff007988 */ /* 0x010fe80008000a25 */
[----:B--2---:R-:W-:Y:S04]  /*b990*/  STS.64 [UR39], R12 ;  /* 0x0000000cff007988 */ /* 0x004fe80008000a27 */
[----:B---3--:R-:W-:Y:S04]  /*b9a0*/  STS.64 [UR46], R10 ;  /* 0x0000000aff007988 */ /* 0x008fe80008000a2e */
[----:B------:R-:W1:Y:S01]  /*b9b0*/  LDS R20, [UR37+0x1c] ;  /* 0x00001c25ff147984 */ /* 0x000e620008000800 */
[----:B------:R-:W-:-:S04]  /*b9c0*/  SHF.R.U32.HI R27, RZ, 0x1, R9 ;  /* 0x00000001ff1b7819 */ /* 0x000fc80000011609 */
[----:B------:R-:W-:-:S04]  /*b9d0*/  LOP3.LUT R27, R27, 0x1fffffff, RZ, 0xc0, !PT ;  /* 0x1fffffff1b1b7812 */ /* 0x000fc800078ec0ff */
[----:B------:R-:W-:-:S04]  /*b9e0*/  SHF.R.U32.HI R21, RZ, 0x4, R27 ;  /* 0x00000004ff157819 */ /* 0x000fc8000001161b */
[----:B-1----:R-:W-:-:S05]  /*b9f0*/  LOP3.LUT R30, R20, 0xf, R21, 0xb8, !PT ;  /* 0x0000000f141e7812 */ /* 0x002fca00078eb815 */
[----:B------:R-:W-:Y:S04]  /*ba00*/  STS [UR37+0x1c], R30 ;  /* 0x00001c1eff007988 */ /* 0x000fe80008000825 */
[----:B------:R-:W1:Y:S01]  /*ba10*/  LDS R31, [UR37+0x1c] ;  /* 0x00001c25ff1f7984 */ /* 0x000e620008000800 */
[----:B------:R-:W-:-:S04]  /*ba20*/  LEA R12, P0, R6, UR4, 0x4 ;  /* 0x00000004060c7c11 */ /* 0x000fc8000f8020ff */
[----:B------:R-:W-:-:S05]  /*ba30*/  LEA.HI.X R13, R6, UR5, R3, 0x4, P0 ;  /* 0x00000005060d7c11 */ /* 0x000fca00080f2403 */
[----:B------:R-:W2:Y:S01]  /*ba40*/  LDG.E.64 R20, desc[UR56][R12.64] ;  /* 0x000000380c147981 */ /* 0x000ea2000c1e1b00 */
[----:B------:R-:W-:-:S03]  /*ba50*/  IMAD.U32 R14, RZ, RZ, UR37 ;  /* 0x00000025ff0e7e24 */ /* 0x000fc6000f8e00ff */
[----:B------:R3:W4:Y:S01]  /*ba60*/  LDG.E.64 R4, desc[UR56][R12.64+0x8] ;  /* 0x000008380c047981 */ /* 0x000722000c1e1b00 */
[----:B-1----:R-:W-:-:S05]  /*ba70*/  LOP3.LUT R31, R31, 0xf0, RZ, 0xb8, !PT ;  /* 0x000000f01f1f7812 */ /* 0x002fca00078eb8ff */
[----:B------:R-:W-:Y:S04]  /*ba80*/  STS [UR37+0x1c], R31 ;  /* 0x00001c1fff007988 */ /* 0x000fe80008000825 */
[----:B------:R-:W1:Y:S01]  /*ba90*/  LDS R15, [UR37+0x1c] ;  /* 0x00001c25ff0f7984 */ /* 0x000e620008000800 */
[----:B------:R-:W-:Y:S02]  /*baa0*/  SHF.R.U64 R14, R14, 0x4, RZ ;  /* 0x000000040e0e7819 */ /* 0x000fe400000012ff */
[----:B-1----:R-:W-:-:S05]  /*bab0*/  LOP3.LUT R15, R15, 0xf00, RZ, 0xb8, !PT ;  /* 0x00000f000f0f7812 */ /* 0x002fca00078eb8ff */
[----:B------:R-:W-:Y:S04]  /*bac0*/  STS.64 [UR37+0x18], R14 ;  /* 0x0000180eff007988 */ /* 0x000fe80008000a25 */
[----:B------:R-:W1:Y:S01]  /*bad0*/  LDS R3, [UR37+0x1c] ;  /* 0x00001c25ff037984 */ /* 0x000e620008000800 */
[----:B------:R-:W-:Y:S01]  /*bae0*/  SHF.R.U64 R30, R8, 0x1, R9 ;  /* 0x00000001081e7819 */ /* 0x000fe20000001209 */
[----:B------:R-:W-:Y:S01]  /*baf0*/  VIADD R9, R0, 0xffffffff ;  /* 0xffffffff00097836 */ /* 0x000fe20000000000 */
[----:B------:R-:W-:Y:S01]  /*bb00*/  CS2R R10, SRZ ;  /* 0x00000000000a7805 */ /* 0x000fe2000001ff00 */
[----:B-----5:R-:W-:Y:S01]  /*bb10*/  VIADD R8, R19, 0xffffffff ;  /* 0xffffffff13087836 */ /* 0x020fe20000000000 */
[----:B------:R-:W-:Y:S01]  /*bb20*/  SHF.R.U64 R30, R30, 0x4, R27 ;  /* 0x000000041e1e7819 */ /* 0x000fe2000000121b */
[----:B------:R-:W-:Y:S04]  /*bb30*/  STS [UR37+0x10], R14 ;  /* 0x0000100eff007988 */ /* 0x000fe80008000825 */
[----:B------:R3:W-:Y:S04]  /*bb40*/  STS.128 [UR37+0x20], R8 ;  /* 0x00002008ff007988 */ /* 0x0007e80008000c25 */
[----:B------:R-:W-:Y:S04]  /*bb50*/  STS [UR37+0x14], R14 ;  /* 0x0000140eff007988 */ /* 0x000fe80008000825 */
[----:B------:R-:W-:Y:S04]  /*bb60*/  STS [UR37+0xc], R30 ;  /* 0x00000c1eff007988 */ /* 0x000fe80008000825 */
[----:B------:R-:W-:Y:S01]  /*bb70*/  STS [UR37+0x30], RZ ;  /* 0x000030ffff007988 */ /* 0x000fe20008000825 */
[----:B-1----:R-:W-:-:S05]  /*bb80*/  LOP3.LUT R0, R3, 0xf000, RZ, 0xb8, !PT ;  /* 0x0000f00003007812 */ /* 0x002fca00078eb8ff */
[----:B------:R1:W-:Y:S04]  /*bb90*/  STS [UR37+0x1c], R0 ;  /* 0x00001c00ff007988 */ /* 0x0003e80008000825 */
[----:B---3--:R-:W3:Y:S01]  /*bba0*/  LDS R12, [UR39+0x1c] ;  /* 0x00001c27ff0c7984 */ /* 0x008ee20008000800 */
[----:B------:R-:W-:Y:S01]  /*bbb0*/  SHF.L.U64.HI R3, R28, 0x1, R29 ;  /* 0x000000011c037819 */ /* 0x000fe2000001021d */
[----:B------:R-:W-:Y:S01]  /*bbc0*/  IMAD.U32 R10, RZ, RZ, UR39 ;  /* 0x00000027ff0a7e24 */ /* 0x000fe2000f8e00ff */
[----:B-1----:R-:W1:Y:S02]  /*bbd0*/  LDC R0, c[0x0][0x7c8] ;  /* 0x0001f200ff007b82 */ /* 0x002e640000000800 */
[----:B------:R-:W-:-:S04]  /*bbe0*/  LOP3.LUT R3, R3, 0x1fffffff, RZ, 0xc0, !PT ;  /* 0x1fffffff03037812 */ /* 0x000fc800078ec0ff */
[----:B------:R-:W-:-:S04]  /*bbf0*/  SHF.R.U32.HI R13, RZ, 0x4, R3 ;  /* 0x00000004ff0d7819 */ /* 0x000fc80000011603 */
[----:B---3--:R-:W-:-:S05]  /*bc00*/  LOP3.LUT R13, R12, 0xf, R13, 0xb8, !PT ;  /* 0x0000000f0c0d7812 */ /* 0x008fca00078eb80d */
[----:B------:R-:W-:Y:S04]  /*bc10*/  STS [UR39+0x1c], R13 ;  /* 0x00001c0dff007988 */ /* 0x000fe80008000827 */
[----:B------:R-:W3:Y:S02]  /*bc20*/  LDS R27, [UR39+0x1c] ;  /* 0x00001c27ff1b7984 */ /* 0x000ee40008000800 */
[----:B---3--:R-:W-:-:S05]  /*bc30*/  LOP3.LUT R27, R27, 0xf0, RZ, 0xb8, !PT ;  /* 0x000000f01b1b7812 */ /* 0x008fca00078eb8ff */
[----:B------:R-:W-:Y:S04]  /*bc40*/  STS [UR39+0x1c], R27 ;  /* 0x00001c1bff007988 */ /* 0x000fe80008000827 */
[----:B------:R-:W3:Y:S01]  /*bc50*/  LDS R11, [UR39+0x1c] ;  /* 0x00001c27ff0b7984 */ /* 0x000ee20008000800 */
[----:B------:R-:W-:Y:S01]  /*bc60*/  SHF.R.U64 R10, R10, 0x4, RZ ;  /* 0x000000040a0a7819 */ /* 0x000fe200000012ff */
[----:B------:R-:W-:Y:S01]  /*bc70*/  IMAD.SHL.U32 R28, R28, 0x2, RZ ;  /* 0x000000021c1c7824 */ /* 0x000fe200078e00ff */
[----:B---3--:R-:W-:-:S05]  /*bc80*/  LOP3.LUT R11, R11, 0xf00, RZ, 0xb8, !PT ;  /* 0x00000f000b0b7812 */ /* 0x008fca00078eb8ff */
[----:B------:R-:W-:Y:S04]  /*bc90*/  STS.64 [UR39+0x18], R10 ;  /* 0x0000180aff007988 */ /* 0x000fe80008000a27 */
[----:B------:R-:W3:Y:S01]  /*bca0*/  LDS R29, [UR39+0x1c] ;  /* 0x00001c27ff1d7984 */ /* 0x000ee20008000800 */
[----:B------:R-:W-:Y:S01]  /*bcb0*/  VIADD R13, R18, 0xffffffff ;  /* 0xffffffff120d7836 */ /* 0x000fe20000000000 */
[----:B------:R-:W-:Y:S01]  /*bcc0*/  LOP3.LUT R18, R28, 0xfffffffe, RZ, 0xc0, !PT ;  /* 0xfffffffe1c127812 */ /* 0x000fe200078ec0ff */
[----:B------:R-:W-:Y:S01]  /*bcd0*/  IMAD.MOV.U32 R12, RZ, RZ, R8 ;  /* 0x000000ffff0c7224 */ /* 0x000fe200078e0008 */
[----:B------:R-:W-:Y:S02]  /*bce0*/  CS2R R14, SRZ ;  /* 0x00000000000e7805 */ /* 0x000fe4000001ff00 */
[----:B------:R-:W-:Y:S01]  /*bcf0*/  SHF.R.U64 R18, R18, 0x4, R3 ;  /* 0x0000000412127819 */ /* 0x000fe20000001203 */
[----:B------:R-:W-:Y:S04]  /*bd00*/  STS [UR39+0x10], R10 ;  /* 0x0000100aff007988 */ /* 0x000fe80008000827 */
[----:B------:R2:W-:Y:S04]  /*bd10*/  STS.128 [UR39+0x20], R12 ;  /* 0x0000200cff007988 */ /* 0x0005e80008000c27 */
[----:B------:R-:W-:Y:S04]  /*bd20*/  STS [UR39+0x14], R10 ;  /* 0x0000140aff007988 */ /* 0x000fe80008000827 */
[----:B------:R-:W-:Y:S04]  /*bd30*/  STS [UR39+0xc], R18 ;  /* 0x00000c12ff007988 */ /* 0x000fe80008000827 */
[----:B------:R-:W-:Y:S01]  /*bd40*/  STS [UR39+0x30], RZ ;  /* 0x000030ffff007988 */ /* 0x000fe20008000827 */
[----:B---3--:R-:W-:-:S05]  /*bd50*/  LOP3.LUT R11, R29, 0xf000, RZ, 0xb8, !PT ;  /* 0x0000f0001d0b7812 */ /* 0x008fca00078eb8ff */
[----:B------:R-:W-:Y:S04]  /*bd60*/  STS [UR39+0x1c], R11 ;  /* 0x00001c0bff007988 */ /* 0x000fe80008000827 */
[----:B------:R-:W3:Y:S01]  /*bd70*/  LDS R12, [UR46+0x1c] ;  /* 0x00001c2eff0c7984 */ /* 0x000ee20008000800 */
[----:B-1----:R-:W-:-:S04]  /*bd80*/  IABS R8, R0 ;  /* 0x0000000000087213 */ /* 0x002fc80000000000 */
[----:B--2---:R-:W1:Y:S01]  /*bd90*/  I2F.RP R14, R8 ;  /* 0x00000008000e7306 */ /* 0x004e620000209400 */
[----:B------:R-:W-:-:S04]  /*bda0*/  SHF.L.U64.HI R3, R20, 0x1, R21 ;  /* 0x0000000114037819 */ /* 0x000fc80000010215 */
[----:B------:R-:W-:-:S04]  /*bdb0*/  LOP3.LUT R3, R3, 0x1fffffff, RZ, 0xc0, !PT ;  /* 0x1fffffff03037812 */ /* 0x000fc800078ec0ff */
[----:B------:R-:W-:Y:S01]  /*bdc0*/  SHF.R.U32.HI R13, RZ, 0x4, R3 ;  /* 0x00000004ff0d7819 */ /* 0x000fe20000011603 */
[----:B-1----:R-:W1:Y:S03]  /*bdd0*/  MUFU.RCP R14, R14 ;  /* 0x0000000e000e7308 */ /* 0x002e660000001000 */
[----:B---3--:R-:W-:Y:S01]  /*bde0*/  LOP3.LUT R12, R12, 0xf, R13, 0xb8, !PT ;  /* 0x0000000f0c0c7812 */ /* 0x008fe200078eb80d */
[----:B-1----:R-:W-:-:S04]  /*bdf0*/  VIADD R15, R14, 0xffffffe ;  /* 0x0ffffffe0e0f7836 */ /* 0x002fc80000000000 */
[----:B------:R-:W-:Y:S04]  /*be00*/  STS [UR46+0x1c], R12 ;  /* 0x00001c0cff007988 */ /* 0x000fe8000800082e */
[----:B------:R-:W1:Y:S01]  /*be10*/  LDS R13, [UR46+0x1c] ;  /* 0x00001c2eff0d7984 */ /* 0x000e620008000800 */
[----:B------:R-:W2:Y:S01]  /*be20*/  F2I.FTZ.U32.TRUNC.NTZ R11, R15 ;  /* 0x0000000f000b7305 */ /* 0x000ea2000021f000 */
[----:B----4-:R-:W-:Y:S01]  /*be30*/  SHF.L.U64.HI R5, R4, 0x1, R5 ;  /* 0x0000000104057819 */ /* 0x010fe20000010205 */
[----:B------:R-:W-:-:S03]  /*be40*/  IMAD.MOV.U32 R10, RZ, RZ, RZ ;  /* 0x000000ffff0a7224 */ /* 0x000fc600078e00ff */
[----:B------:R-:W-:Y:S01]  /*be50*/  LOP3.LUT R5, R5, 0x1fffffff, RZ, 0xc0, !PT ;  /* 0x1fffffff05057812 */ /* 0x000fe200078ec0ff */
[----:B--2---:R-:W-:-:S04]  /*be60*/  IMAD.MOV R21, RZ, RZ, -R11 ;  /* 0x000000ffff157224 */ /* 0x004fc800078e0a0b */
[----:B------:R-:W-:-:S04]  /*be70*/  IMAD R21, R21, R8, RZ ;  /* 0x0000000815157224 */ /* 0x000fc800078e02ff */
[----:B------:R-:W-:Y:S01]  /*be80*/  IMAD.HI.U32 R21, R11, R21, R10 ;  /* 0x000000150b157227 */ /* 0x000fe200078e000a */
[----:B------:R-:W-:-:S05]  /*be90*/  SHF.R.U32.HI R10, RZ, 0x4, R5 ;  /* 0x00000004ff0a7819 */ /* 0x000fca0000011605 */
[----:B------:R-:W-:-:S05]  /*bea0*/  IMAD.SHL.U32 R10, R10, 0x10, RZ ;  /* 0x000000100a0a7824 */ /* 0x000fca00078e00ff */
[----:B-1----:R-:W-:-:S05]  /*beb0*/  LOP3.LUT R10, R13, 0xf0, R10, 0xb8, !PT ;  /* 0x000000f00d0a7812 */ /* 0x002fca00078eb80a */
[----:B------:R-:W-:Y:S04]  /*bec0*/  STS [UR46+0x1c], R10 ;  /* 0x00001c0aff007988 */ /* 0x000fe8000800082e */
[----:B------:R-:W1:Y:S01]  /*bed0*/  LDS R13, [UR46+0x1c] ;  /* 0x00001c2eff0d7984 */ /* 0x000e620008000800 */
[----:B------:R-:W-:-:S04]  /*bee0*/  IADD3 R11, R19, -0x1, R0 ;  /* 0xffffffff130b7810 */ /* 0x000fc80007ffe000 */
[----:B------:R-:W-:-:S05]  /*bef0*/  IABS R12, R11 ;  /* 0x0000000b000c7213 */ /* 0x000fca0000000000 */
[----:B------:R-:W-:-:S04]  /*bf00*/  IMAD.HI.U32 R14, R21, R12, RZ ;  /* 0x0000000c150e7227 */ /* 0x000fc800078e00ff */
[----:B------:R-:W-:-:S04]  /*bf10*/  IMAD.MOV R15, RZ, RZ, -R14 ;  /* 0x000000ffff0f7224 */ /* 0x000fc800078e0a0e */
[----:B------:R-:W-:-:S05]  /*bf20*/  IMAD R15, R8, R15, R12 ;  /* 0x0000000f080f7224 */ /* 0x000fca00078e020c */
[----:B------:R-:W-:Y:S01]  /*bf30*/  ISETP.GT.U32.AND P0, PT, R8, R15, PT ;  /* 0x0000000f0800720c */ /* 0x000fe20003f04070 */
[----:B------:R-:W-:-:S05]  /*bf40*/  IMAD.U32 R12, RZ, RZ, UR46 ;  /* 0x0000002eff0c7e24 */ /* 0x000fca000f8e00ff */
[----:B------:R-:W-:-:S07]  /*bf50*/  SHF.R.U64 R12, R12, 0x4, RZ ;  /* 0x000000040c0c7819 */ /* 0x000fce00000012ff */
[----:B------:R-:W-:Y:S01]  /*bf60*/  @!P0 IMAD.IADD R15, R15, 0x1, -R8 ;  /* 0x000000010f0f8824 */ /* 0x000fe200078e0a08 */
[----:B-1----:R-:W-:-:S04]  /*bf70*/  LOP3.LUT R13, R13, 0xf00, RZ, 0xb8, !PT ;  /* 0x00000f000d0d7812 */ /* 0x002fc800078eb8ff */
[----:B------:R-:W-:Y:S01]  /*bf80*/  ISETP.GE.U32.AND P2, PT, R15, R8, PT ;  /* 0x000000080f00720c */ /* 0x000fe20003f46070 */
[----:B------:R-:W-:Y:S04]  /*bf90*/  STS.64 [UR46+0x18], R12 ;  /* 0x0000180cff007988 */ /* 0x000fe80008000a2e */
[----:B------:R-:W1:Y:S01]  /*bfa0*/  LDS R15, [UR46+0x1c] ;  /* 0x00001c2eff0f7984 */ /* 0x000e620008000800 */
[----:B------:R-:W-:Y:S01]  /*bfb0*/  LOP3.LUT R11, R11, R0, RZ, 0x3c, !PT ;  /* 0x000000000b0b7212 */ /* 0x000fe200078e3cff */
[----:B------:R-:W-:Y:S01]  /*bfc0*/  @!P0 VIADD R14, R14, 0x1 ;  /* 0x000000010e0e8836 */ /* 0x000fe20000000000 */
[----:B------:R-:W-:Y:S02]  /*bfd0*/  ISETP.NE.AND P0, PT, R0, RZ, PT ;  /* 0x000000ff0000720c */ /* 0x000fe40003f05270 */
[----:B------:R-:W-:-:S03]  /*bfe0*/  ISETP.GE.AND P3, PT, R11, RZ, PT ;  /* 0x000000ff0b00720c */ /* 0x000fc60003f66270 */
[----:B------:R-:W-:Y:S02]  /*bff0*/  @P2 VIADD R14, R14, 0x1 ;  /* 0x000000010e0e2836 */ /* 0x000fe40000000000 */
[----:B------:R-:W-:Y:S02]  /*c000*/  IMAD.SHL.U32 R20, R20, 0x2, RZ ;  /* 0x0000000214147824 */ /* 0x000fe400078e00ff */
[----:B------:R-:W-:-:S03]  /*c010*/  IMAD.SHL.U32 R4, R4, 0x2, RZ ;  /* 0x0000000204047824 */ /* 0x000fc600078e00ff */
[----:B------:R-:W-:Y:S02]  /*c020*/  LOP3.LUT R20, R20, 0xfffffffe, RZ, 0xc0, !PT ;  /* 0xfffffffe14147812 */ /* 0x000fe400078ec0ff */
[----:B------:R-:W-:Y:S01]  /*c030*/  LOP3.LUT R4, R4, 0xfffffffe, RZ, 0xc0, !PT ;  /* 0xfffffffe04047812 */ /* 0x000fe200078ec0ff */
[----:B------:R-:W-:Y:S01]  /*c040*/  @!P3 IMAD.MOV R14, RZ, RZ, -R14 ;  /* 0x000000ffff0eb224 */ /* 0x000fe200078e0a0e */
[----:B------:R-:W-:Y:S01]  /*c050*/  @!P0 LOP3.LUT R14, RZ, R0, RZ, 0x33, !PT ;  /* 0x00000000ff0e8212 */ /* 0x000fe200078e33ff */
[----:B------:R-:W-:Y:S01]  /*c060*/  IMAD.MOV.U32 R8, RZ, RZ, R9 ;  /* 0x000000ffff087224 */ /* 0x000fe200078e0009 */
[----:B------:R-:W-:Y:S02]  /*c070*/  CS2R R10, SRZ ;  /* 0x00000000000a7805 */ /* 0x000fe4000001ff00 */
[----:B------:R-:W-:Y:S01]  /*c080*/  SHF.R.U64 R3, R20, 0x4, R3 ;  /* 0x0000000414037819 */ /* 0x000fe20000001203 */
[----:B------:R-:W-:Y:S01]  /*c090*/  VIADD R9, R14, 0xffffffff ;  /* 0xffffffff0e097836 */ /* 0x000fe20000000000 */
[----:B------:R-:W-:Y:S01]  /*c0a0*/  SHF.R.U64 R5, R4, 0x4, R5 ;  /* 0x0000000404057819 */ /* 0x000fe20000001205 */
[----:B------:R3:W-:Y:S04]  /*c0b0*/  STS [UR46+0x14], R12 ;  /* 0x0000140cff007988 */ /* 0x0007e8000800082e */
[----:B------:R3:W-:Y:S04]  /*c0c0*/  STS.128 [UR46+0x20], R8 ;  /* 0x00002008ff007988 */ /* 0x0007e80008000c2e */
[----:B------:R3:W-:Y:S01]  /*c0d0*/  STS [UR46+0xc], R3 ;  /* 0x00000c03ff007988 */ /* 0x0007e2000800082e */
[----:B-1----:R-:W-:-:S03]  /*c0e0*/  LOP3.LUT R0, R15, 0xf000, RZ, 0xb8, !PT ;  /* 0x0000f0000f007812 */ /* 0x002fc600078eb8ff */
[----:B------:R3:W-:Y:S04]  /*c0f0*/  STS [UR46+0x10], R5 ;  /* 0x00001005ff007988 */ /* 0x0007e8000800082e */
[----:B------:R3:W-:Y:S04]  /*c100*/  STS [UR46+0x1c], R0 ;  /* 0x00001c00ff007988 */ /* 0x0007e8000800082e */
[----:B------:R-:W-:Y:S01]  /*c110*/  STS [UR46+0x30], RZ ;  /* 0x000030ffff007988 */ /* 0x000fe2000800082e */
.L_x_243:
[----:B------:R-:W-:Y:S05]  /*c120*/  BSYNC B0 ;  /* 0x0000000000007941 */ /* 0x000fea0003800000 */
.L_x_242:
[----:B------:R-:W-:-:S03]  /*c130*/  UMOV UR4, 0xffffffff ;  /* 0xffffffff00047882 */ /* 0x000fc60000000000 */
[----:B------:R-:W-:Y:S05]  /*c140*/  BRA.DIV UR4, `(.L_x_244) ;  /* 0x0000003e04c47947 */ /* 0x000fea000b800000 */
[----:B------:R-:W-:Y:S01]  /*c150*/  ELECT P6, URZ, PT ;  /* 0x00000000003f782f */ /* 0x000fe200038c0000 */
[----:B------:R-:W-:-:S12]  /*c160*/  NOP ;  /* 0x0000000000007918 */ /* 0x000fd80000000000 */
.L_x_341:
[----:B-1-3--:R-:W1:Y:S02]  /*c170*/  S2R R0, SR_LANEID ;  /* 0x0000000000007919 */ /* 0x00ae640000000000 */
[----:B-1----:R-:W-:-:S05]  /*c180*/  IMAD.SHL.U32 R0, R0, 0x4, RZ ;  /* 0x0000000400007824 */ /* 0x002fca00078e00ff */
[----:B------:R1:W3:Y:S01]  /*c190*/  LDS R3, [R0+UR37] ;  /* 0x0000002500037984 */ /* 0x0002e20008000800 */
[C---:B------:R-:W-:Y:S02]  /*c1a0*/  IADD3 R10, P0, R0.reuse, UR52, RZ ;  /* 0x00000034000a7c10 */ /* 0x040fe4000ff1e0ff */
[C---:B------:R-:W-:Y:S01]  /*c1b0*/  IADD3 R8, P2, R0.reuse, UR48, RZ ;  /* 0x0000003000087c10 */ /* 0x040fe2000ff5e0ff */
[----:B------:R1:W4:Y:S01]  /*c1c0*/  LDS R13, [R0+UR37+0x80] ;  /* 0x00008025000d7984 */ /* 0x0003220008000800 */
[----:B--2---:R-:W-:-:S03]  /*c1d0*/  IADD3 R4, P3, R0, UR50, RZ ;  /* 0x0000003200047c10 */ /* 0x004fc6000ff7e0ff */
[----:B------:R1:W2:Y:S01]  /*c1e0*/  LDS R15, [R0+UR37+0x100] ;  /* 0x00010025000f7984 */ /* 0x0002a20008000800 */
[----:B------:R-:W-:Y:S09]  /*c1f0*/  @!P6 BRA `(.L_x_245) ;  /* 0x000000000008e947 */ /* 0x000ff20003800000 */
[----:B------:R0:W-:Y:S01]  /*c200*/  UTMACMDFLUSH ;  /* 0x00000000000079b7 */ /* 0x0001e20000000000 */
[----:B------:R-:W-:-:S04]  /*c210*/  DEPBAR.LE SB0, 0x0 ;  /* 0x000080000000791a */ /* 0x000fc80000000000 */
.L_x_245:
[----:B------:R-:W-:Y:S01]  /*c220*/  IMAD.X R11, RZ, RZ, UR53, P0 ;  /* 0x00000035ff0b7e24 */ /* 0x000fe200080e06ff */
[----:B------:R-:W-:Y:S05]  /*c230*/  WARPSYNC.ALL ;  /* 0x0000000000007948 */ /* 0x000fea0003800000 */
[----:B------:R-:W-:Y:S01]  /*c240*/  IMAD.X R9, RZ, RZ, UR49, P2 ;  /* 0x00000031ff097e24 */ /* 0x000fe200090e06ff */
[----:B---3--:R3:W5:Y:S01]  /*c250*/  ATOMG.E.EXCH.STRONG.GPU PT, RZ, [R10], R3 ;  /* 0x000000030aff73a8 */ /* 0x00876200041ee100 */
[----:B------:R-:W-:-:S03]  /*c260*/  IMAD.X R5, RZ, RZ, UR51, P3 ;  /* 0x00000033ff057e24 */ /* 0x000fc600098e06ff */
[----:B----4-:R3:W5:Y:S04]  /*c270*/  ATOMG.E.EXCH.STRONG.GPU PT, RZ, [R8], R13 ;  /* 0x0000000d08ff73a8 */ /* 0x01076800041ee100 */
[----:B--2---:R3:W5:Y:S01]  /*c280*/  ATOMG.E.EXCH.STRONG.GPU PT, RZ, [R4], R15 ;  /* 0x0000000f04ff73a8 */ /* 0x00476200041ee100 */
[----:B------:R-:W-:-:S07]  /*c290*/  IMAD.MOV.U32 R18, RZ, RZ, R6 ;  /* 0x000000ffff127224 */ /* 0x000fce00078e0006 */
.L_x_240:
[----:B------:R-:W-:Y:S01]  /*c2a0*/  ISETP.NE.AND P2, PT, R7, RZ, PT ;  /* 0x000000ff0700720c */ /* 0x000fe20003f45270 */
[----:B------:R-:W-:Y:S01]  /*c2b0*/  VIADD R24, R24, 0x1 ;  /* 0x0000000118187836 */ /* 0x000fe20000000000 */
[----:B-1----:R-:W-:Y:S02]  /*c2c0*/  SEL R0, RZ, 0x1, !P1 ;  /* 0x00000001ff007807 */ /* 0x002fe40004800000 */
[----:B------:R-:W-:Y:S02]  /*c2d0*/  PRMT R27, RZ, 0x7610, R27 ;  /* 0x00007610ff1b7816 */ /* 0x000fe4000000001b */
[----:B------:R-:W-:-:S04]  /*c2e0*/  ISETP.NE.AND P0, PT, R24, 0x8, PT ;  /* 0x000000081800780c */ /* 0x000fc80003f05270 */
[----:B---3--:R-:W-:Y:S02]  /*c2f0*/  SEL R3, RZ, 0x1, P0 ;  /* 0x00000001ff037807 */ /* 0x008fe40000000000 */
[----:B------:R-:W-:Y:S02]  /*c300*/  SEL R24, R24, RZ, P0 ;  /* 0x000000ff18187207 */ /* 0x000fe40000000000 */
[----:B------:R-:W-:Y:S01]  /*c310*/  LOP3.LUT R26, R26, R3, RZ, 0x3c, !PT ;  /* 0x000000031a1a7212 */ /* 0x000fe200078e3cff */
[----:B------:R-:W-:Y:S06]  /*c320*/  @P2 BRA `(.L_x_246) ;  /* 0xffffffe400e82947 */ /* 0x000fec000383ffff */
[----:B------:R-:W-:Y:S05]  /*c330*/  BSYNC B6 ;  /* 0x0000000000067941 */ /* 0x000fea0003800000 */
.L_x_220:
[----:B------:R-:W-:-:S03]  /*c340*/  UMOV UR4, 0xffffffff ;  /* 0xffffffff00047882 */ /* 0x000fc60000000000 */
[----:B------:R-:W-:Y:S05]  /*c350*/  BRA.DIV UR4, `(.L_x_247) ;  /* 0x0000003e04707947 */ /* 0x000fea000b800000 */
[----:B-----5:R-:W-:-:S13]  /*c360*/  ELECT P6, URZ, PT ;  /* 0x00000000003f782f */ /* 0x020fda00038c0000 */
.L_x_344:
[----:B------:R-:W-:Y:S04]  /*c370*/  BSSY B0, `(.L_x_248) ;  /* 0x0000114000007945 */ /* 0x000fe80003800000 */
[----:B------:R-:W-:Y:S05]  /*c380*/  @!P6 BRA `(.L_x_249) ;  /* 0x000000100048e947 */ /* 0x000fea0003800000 */
[----:B------:R-:W-:-:S04]  /*c390*/  ULOP3.LUT UR4, UR42, 0x2, URZ, 0xfc, !UPT ;  /* 0x000000022a047892 */ /* 0x000fc8000f8efc3f */
[----:B------:R-:W-:-:S06]  /*c3a0*/  UISETP.NE.AND UP0, UPT, UR4, 0x3, UPT ;  /* 0x000000030400788c */ /* 0x000fcc000bf05270 */
[----:B------:R-:W-:-:S13]  /*c3b0*/  PLOP3.LUT P0, PT, PT, PT, UP0, 0x80, 0x0 ;  /* 0x000000000000781c */ /* 0x000fda0003f0f008 */
[----:B------:R-:W-:Y:S05]  /*c3c0*/  @!P0 BRA `(.L_x_250) ;  /* 0x0000000000048947 */ /* 0x000fea0003800000 */
[----:B------:R-:W-:Y:S01]  /*c3d0*/  BPT.TRAP 0x1 ;  /* 0x000000040000795c */ /* 0x000fe20000300000 */
.L_x_250:
[----:B------:R-:W-:Y:S01]  /*c3e0*/  IMAD.U32 R0, RZ, RZ, UR38 ;  /* 0x00000026ff007e24 */ /* 0x000fe2000f8e00ff */
[----:B------:R-:W-:-:S03]  /*c3f0*/  SHF.L.U32 R3, R25, 0x1f, RZ ;  /* 0x0000001f19037819 */ /* 0x000fc600000006ff */
[----:B------:R-:W-:-:S04]  /*c400*/  VIADD R0, R0, 0x31570 ;  /* 0x0003157000007836 */ /* 0x000fc80000000000 */
[C---:B------:R-:W-:Y:S02]  /*c410*/  IMAD R6, R23.reuse, 0x8, R0 ;  /* 0x0000000817067824 */ /* 0x040fe400078e0200 */
[----:B------:R-:W-:Y:S02]  /*c420*/  VIADD R23, R23, 0x1 ;  /* 0x0000000117177836 */ /* 0x000fe40000000000 */
[----:B------:R-:W1:Y:S03]  /*c430*/  SYNCS.PHASECHK.TRANS64.TRYWAIT P0, [R6+URZ], R3 ;  /* 0x00000003060075a7 */ /* 0x000e66000800017f */
[----:B------:R-:W-:-:S04]  /*c440*/  ISETP.NE.AND P1, PT, R23, 0x1e, PT ;  /* 0x0000001e1700780c */ /* 0x000fc80003f25270 */
[----:B------:R-:W-:Y:S02]  /*c450*/  SEL R2, RZ, 0x1, P1 ;  /* 0x00000001ff027807 */ /* 0x000fe40000800000 */
[----:B------:R-:W-:Y:S02]  /*c460*/  SEL R23, R23, RZ, P1 ;  /* 0x000000ff17177207 */ /* 0x000fe40000800000 */
[----:B------:R-:W-:-:S03]  /*c470*/  LOP3.LUT R8, R25, R2, RZ, 0x3c, !PT ;  /* 0x0000000219087212 */ /* 0x000fc600078e3cff */
[----:B------:R-:W-:Y:S01]  /*c480*/  IMAD R7, R23, 0x8, R0 ;  /* 0x0000000817077824 */ /* 0x000fe200078e0200 */
[----:B------:R-:W-:Y:S01]  /*c490*/  SHF.L.U32 R4, R8, 0x1f, RZ ;  /* 0x0000001f08047819 */ /* 0x000fe200000006ff */
[----:B-1----:R-:W-:Y:S06]  /*c4a0*/  @!P0 BRA `(.L_x_251) ;  /* 0x0000003c003c8947 */ /* 0x002fec0003800000 */
.L_x_345:
[----:B------:R-:W2:Y:S01]  /*c4b0*/  SYNCS.PHASECHK.TRANS64.TRYWAIT P0, [R7+URZ], R4 ;  /* 0x00000004070075a7 */ /* 0x000ea2000800017f */
[----:B------:R-:W-:-:S05]  /*c4c0*/  VIADD R2, R23, 0x1 ;  /* 0x0000000117027836 */ /* 0x000fca0000000000 */
[----:B------:R-:W-:-:S04]  /*c4d0*/  ISETP.NE.AND P1, PT, R2, 0x1e, PT ;  /* 0x0000001e0200780c */ /* 0x000fc80003f25270 */
[----:B-1----:R-:W-:Y:S02]  /*c4e0*/  SEL R3, RZ, 0x1, P1 ;  /* 0x00000001ff037807 */ /* 0x002fe40000800000 */
[----:B------:R-:W-:Y:S02]  /*c4f0*/  SEL R9, R2, RZ, P1 ;  /* 0x000000ff02097207 */ /* 0x000fe40000800000 */
[----:B------:R-:W-:-:S03]  /*c500*/  LOP3.LUT R8, R8, R3, RZ, 0x3c, !PT ;  /* 0x0000000308087212 */ /* 0x000fc600078e3cff */
[----:B------:R-:W-:Y:S01]  /*c510*/  IMAD R6, R9, 0x8, R0 ;  /* 0x0000000809067824 */ /* 0x000fe200078e0200 */
[----:B------:R-:W-:Y:S01]  /*c520*/  SHF.L.U32 R5, R8, 0x1f, RZ ;  /* 0x0000001f08057819 */ /* 0x000fe200000006ff */
[----:B--2---:R-:W-:Y:S06]  /*c530*/  @!P0 BRA `(.L_x_252) ;  /* 0x0000003c002c8947 */ /* 0x004fec0003800000 */
.L_x_346:
[----:B------:R-:W2:Y:S01]  /*c540*/  SYNCS.PHASECHK.TRANS64.TRYWAIT P0, [R6+URZ], R5 ;  /* 0x00000005060075a7 */ /* 0x000ea2000800017f */
[----:B------:R-:W-:-:S05]  /*c550*/  VIADD R2, R9, 0x1 ;  /* 0x0000000109027836 */ /* 0x000fca0000000000 */
[----:B------:R-:W-:-:S04]  /*c560*/  ISETP.NE.AND P1, PT, R2, 0x1e, PT ;  /* 0x0000001e0200780c */ /* 0x000fc80003f25270 */
[----:B------:R-:W-:Y:S02]  /*c570*/  SEL R3, RZ, 0x1, P1 ;  /* 0x00000001ff037807 */ /* 0x000fe40000800000 */
[----:B-1----:R-:W-:Y:S02]  /*c580*/  SEL R7, R2, RZ, P1 ;  /* 0x000000ff02077207 */ /* 0x002fe40000800000 */
[----:B------:R-:W-:-:S03]  /*c590*/  LOP3.LUT R8, R8, R3, RZ, 0x3c, !PT ;  /* 0x0000000308087212 */ /* 0x000fc600078e3cff */
[----:B------:R-:W-:Y:S01]  /*c5a0*/  IMAD R9, R7, 0x8, R0 ;  /* 0x0000000807097824 */ /* 0x000fe200078e0200 */
[----:B------:R-:W-:Y:S01]  /*c5b0*/  SHF.L.U32 R4, R8, 0x1f, RZ ;  /* 0x0000001f08047819 */ /* 0x000fe200000006ff */
[----:B--2---:R-:W-:Y:S06]  /*c5c0*/  @!P0 BRA `(.L_x_253) ;  /* 0x0000003c001c8947 */ /* 0x004fec0003800000 */
.L_x_347:
[----:B------:R-:W2:Y:S01]  /*c5d0*/  SYNCS.PHASECHK.TRANS64.TRYWAIT P0, [R9+URZ], R4 ;  /* 0x00000004090075a7 */ /* 0x000ea2000800017f */
[----:B------:R-:W-:-:S05]  /*c5e0*/  VIADD R2, R7, 0x1 ;  /* 0x0000000107027836 */ /* 0x000fca0000000000 */
[----:B------:R-:W-:-:S04]  /*c5f0*/  ISETP.NE.AND P1, PT, R2, 0x1e, PT ;  /* 0x0000001e0200780c */ /* 0x000fc80003f25270 */
[----:B------:R-:W-:Y:S02]  /*c600*/  SEL R3, RZ, 0x1, P1 ;  /* 0x00000001ff037807 */ /* 0x000fe40000800000 */
[----:B------:R-:W-:Y:S02]  /*c610*/  SEL R7, R2, RZ, P1 ;  /* 0x000000ff02077207 */ /* 0x000fe40000800000 */
[----:B------:R-:W-:-:S03]  /*c620*/  LOP3.LUT R8, R8, R3, RZ, 0x3c, !PT ;  /* 0x0000000308087212 */ /* 0x000fc600078e3cff */
[----:B-1----:R-:W-:Y:S01]  /*c630*/  IMAD R6, R7, 0x8, R0 ;  /* 0x0000000807067824 */ /* 0x002fe200078e0200 */
[----:B------:R-:W-:Y:S01]  /*c640*/  SHF.L.U32 R5, R8, 0x1f, RZ ;  /* 0x0000001f08057819 */ /* 0x000fe200000006ff */
[----:B--2---:R-:W-:Y:S06]  /*c650*/  @!P0 BRA `(.L_x_254) ;  /* 0x0000003c000c8947 */ /* 0x004fec0003800000 */
.L_x_348:
        /* <DEDUP_REMOVED lines=9> */
.L_x_349:
        /* <DEDUP_REMOVED lines=9> */
.L_x_350:
        /* <DEDUP_REMOVED lines=9> */
.L_x_351:
        /* <DEDUP_REMOVED lines=9> */
.L_x_352:
        /* <DEDUP_REMOVED lines=9> */
.L_x_353:
        /* <DEDUP_REMOVED lines=9> */
.L_x_354:
        /* <DEDUP_REMOVED lines=9> */
.L_x_355:
        /* <DEDUP_REMOVED lines=9> */
.L_x_356:
        /* <DEDUP_REMOVED lines=9> */
.L_x_357:
        /* <DEDUP_REMOVED lines=9> */
.L_x_358:
        /* <DEDUP_REMOVED lines=9> */
.L_x_359:
        /* <DEDUP_REMOVED lines=9> */
.L_x_360:
        /* <DEDUP_REMOVED lines=9> */
.L_x_361:
        /* <DEDUP_REMOVED lines=9> */
.L_x_362:
        /* <DEDUP_REMOVED lines=9> */
.L_x_363:
        /* <DEDUP_REMOVED lines=9> */
.L_x_364:
        /* <DEDUP_REMOVED lines=9> */
.L_x_365:
        /* <DEDUP_REMOVED lines=9> */
.L_x_366:
        /* <DEDUP_REMOVED lines=9> */
.L_x_367:
        /* <DEDUP_REMOVED lines=9> */
.L_x_368:
        /* <DEDUP_REMOVED lines=9> */
.L_x_369:
        /* <DEDUP_REMOVED lines=9> */
.L_x_370:
        /* <DEDUP_REMOVED lines=9> */
.L_x_371:
        /* <DEDUP_REMOVED lines=9> */
.L_x_372:
[----:B------:R-:W2:Y:S01]  /*d3e0*/  SYNCS.PHASECHK.TRANS64.TRYWAIT P0, [R6+URZ], R5 ;  /* 0x00000005060075a7 */ /* 0x000ea2000800017f */
[----:B------:R-:W-:-:S05]  /*d3f0*/  VIADD R2, R7, 0x1 ;  /* 0x0000000107027836 */ /* 0x000fca0000000000 */
[----:B------:R-:W-:-:S04]  /*d400*/  ISETP.NE.AND P1, PT, R2, 0x1e, PT ;  /* 0x0000001e0200780c */ /* 0x000fc80003f25270 */
[----:B-1----:R-:W-:Y:S02]  /*d410*/  SEL R4, RZ, 0x1, P1 ;  /* 0x00000001ff047807 */ /* 0x002fe40000800000 */
[----:B------:R-:W-:Y:S02]  /*d420*/  SEL R3, R2, RZ, P1 ;  /* 0x000000ff02037207 */ /* 0x000fe40000800000 */
[----:B------:R-:W-:Y:S01]  /*d430*/  LOP3.LUT R4, R11, R4, RZ, 0x3c, !PT ;  /* 0x000000040b047212 */ /* 0x000fe200078e3cff */
[----:B--2---:R-:W-:Y:S06]  /*d440*/  @!P0 BRA `(.L_x_279) ;  /* 0x0000003400848947 */ /* 0x004fec0003800000 */
.L_x_373:
[----:B------:R-:W-:Y:S01]  /*d450*/  IMAD R3, R3, 0x8, R0 ;  /* 0x0000000803037824 */ /* 0x000fe200078e0200 */
[----:B------:R-:W-:-:S07]  /*d460*/  SHF.L.U32 R0, R4, 0x1f, RZ ;  /* 0x0000001f04007819 */ /* 0x000fce00000006ff */
.L_x_280:
[----:B--2---:R2:W3:Y:S02]  /*d470*/  SYNCS.PHASECHK.TRANS64.TRYWAIT P0, [R3+URZ], R0 ;  /* 0x00000000030075a7 */ /* 0x0044e4000800017f */
[----:B---3--:R-:W-:Y:S05]  /*d480*/  @!P0 NANOSLEEP.SYNCS 0x989680 ;  /* 0x009896800000895d */ /* 0x008fea0003900000 */
[----:B------:R-:W3:Y:S02]  /*d490*/  @!P0 SYNCS.PHASECHK.TRANS64 P0, [R3+URZ], R0 ;  /* 0x00000000030085a7 */ /* 0x000ee4000800007f */
[----:B---3--:R-:W-:Y:S05]  /*d4a0*/  @!P0 BRA `(.L_x_280) ;  /* 0xfffffffc00f08947 */ /* 0x008fea000383ffff */
.L_x_249:
[----:B------:R-:W-:Y:S05]  /*d4b0*/  BSYNC B0 ;  /* 0x0000000000007941 */ /* 0x000fea0003800000 */
.L_x_248:
[----:B------:R-:W-:Y:S05]  /*d4c0*/  EXIT ;  /* 0x000000000000794d */ /* 0x000fea0003800000 */
.L_x_177:
[----:B------:R-:W1:Y:S01]  /*d4d0*/  @UP2 S2UR UR40, SR_CTAID.Y ;  /* 0x00000000002829c3 */ /* 0x000e620000002600 */
[----:B------:R-:W-:Y:S01]  /*d4e0*/  ULDC.64 UR12, c[0x0][0xb60] ;  /* 0x0002d800000c7ab9 */ /* 0x000fe20000000a00 */
[----:B------:R-:W-:Y:S01]  /*d4f0*/  ULDC.64 UR20, c[0x0][0xb48] ;  /* 0x0002d20000147ab9 */ /* 0x000fe20000000a00 */
[----:B------:R-:W-:Y:S02]  /*d500*/  UIADD3 UR32, UP3, UR12, -0x1, URZ ;  /* 0xffffffff0c207890 */ /* 0x000fe4000ff7e03f */
[----:B------:R-:W-:Y:S01]  /*d510*/  UIADD3 UR33, UP1, UR20, -0x1, URZ ;  /* 0xffffffff14217890 */ /* 0x000fe2000ff3e03f */
[----:B------:R-:W-:Y:S01]  /*d520*/  ULDC UR12, c[0x0][0xc] ;  /* 0x00000300000c7ab9 */ /* 0x000fe20000000800 */
[----:B------:R-:W-:Y:S01]  /*d530*/  UIADD3.X UR20, UR13, -0x1, URZ, UP3, !UPT ;  /* 0xffffffff0d147890 */ /* 0x000fe20009ffe43f */
[----:B------:R-:W-:Y:S02]  /*d540*/  ULDC UR15, c[0x0][0xb84] ;  /* 0x0002e100000f7ab9 */ /* 0x000fe40000000800 */
[----:B------:R-:W-:Y:S01]  /*d550*/  ULDC UR13, c[0x0][0x10] ;  /* 0x00000400000d7ab9 */ /* 0x000fe20000000800 */
[----:B------:R-:W-:Y:S01]  /*d560*/  UMOV UR7, 0xffffffff ;  /* 0xffffffff00077882 */ /* 0x000fe20000000000 */
[----:B------:R-:W-:-:S02]  /*d570*/  UIMAD.WIDE.U32 UR12, UR12, UR13, URZ ;  /* 0x0000000d0c0c72a5 */ /* 0x000fc4000f8e003f */
[----:B------:R-:W-:Y:S01]  /*d580*/  USHF.L.U32 UR14, UR7, UR15, URZ ;  /* 0x0000000f070e7299 */ /* 0x000fe2000800063f */
[----:B------:R-:W-:Y:S02]  /*d590*/  ULDC UR16, c[0x0][0xb28] ;  /* 0x0002ca0000107ab9 */ /* 0x000fe40000000800 */
[----:B------:R-:W-:Y:S01]  /*d5a0*/  ULDC UR7, c[0x0][0x14] ;  /* 0x0000050000077ab9 */ /* 0x000fe20000000800 */
[----:B------:R-:W-:Y:S01]  /*d5b0*/  UMOV UR26, 0x1 ;  /* 0x00000001001a7882 */ /* 0x000fe20000000000 */
[----:B------:R-:W-:Y:S02]  /*d5c0*/  UIMAD.WIDE.U32 UR24, UR12, UR7, URZ ;  /* 0x000000070c1872a5 */ /* 0x000fe4000f8e003f */
[----:B------:R-:W-:Y:S02]  /*d5d0*/  UIMAD UR13, UR13, UR7, URZ ;  /* 0x000000070d0d72a4 */ /* 0x000fe4000f8e023f */
[----:B------:R-:W-:Y:S02]  /*d5e0*/  UIADD3.X UR21, UR21, -0x1, URZ, UP1, !UPT ;  /* 0xffffffff15157890 */ /* 0x000fe40008ffe43f */
[----:B------:R-:W-:-:S02]  /*d5f0*/  ULOP3.LUT UR19, UR41, 0x2, URZ, 0xfc, !UPT ;  /* 0x0000000229137892 */ /* 0x000fc4000f8efc3f */
[----:B------:R-:W-:Y:S02]  /*d600*/  UIADD3 UR18, UR9, -0x1, URZ ;  /* 0xffffffff09127890 */ /* 0x000fe4000fffe03f */
[----:B------:R-:W-:Y:S02]  /*d610*/  UIADD3 UR17, UR8, -0x1, URZ ;  /* 0xffffffff08117890 */ /* 0x000fe4000fffe03f */
[----:B------:R-:W-:Y:S02]  /*d620*/  UIADD3 UR16, UR16, -0x1, URZ ;  /* 0xffffffff10107890 */ /* 0x000fe4000fffe03f */
[----:B------:R-:W-:Y:S02]  /*d630*/  USHF.L.U32 UR15, UR26, UR15, URZ ;  /* 0x0000000f1a0f7299 */ /* 0x000fe4000800063f */
[----:B------:R-:W-:Y:S02]  /*d640*/  ULOP3.LUT UR14, URZ, UR14, URZ, 0x33, !UPT ;  /* 0x0000000e3f0e7292 */ /* 0x000fe4000f8e333f */
[----:B------:R-:W-:Y:S01]  /*d650*/  UIADD3 UR13, UR25, UR13, URZ ;  /* 0x0000000d190d7290 */ /* 0x000fe2000fffe03f */
[----:B------:R-:W-:Y:S01]  /*d660*/  UMOV UR12, 0x1 ;  /* 0x00000001000c7882 */ /* 0x000fe20000000000 */
[----:B-1----:R-:W-:-:S10]  /*d670*/  UMOV UR7, URZ ;  /* 0x0000003f00077c82 */ /* 0x002fd40008000000 */
.L_x_301:
[----:B------:R-:W-:Y:S01]  /*d680*/  UIADD3 UR10, UP1, UR10, UR24, URZ ;  /* 0x000000180a0a7290 */ /* 0x000fe2000ff3e03f */
[----:B------:R-:W-:Y:S01]  /*d690*/  ISETP.NE.AND P2, PT, R10, RZ, PT ;  /* 0x000000ff0a00720c */ /* 0x000fe20003f45270 */
[----:B------:R-:W-:Y:S01]  /*d6a0*/  ULDC.64 UR26, c[0x0][0xb78] ;  /* 0x0002de00001a7ab9 */ /* 0x000fe20000000a00 */
[----:B------:R-:W-:Y:S01]  /*d6b0*/  UMOV UR28, 0xffffffff ;  /* 0xffffffff001c7882 */ /* 0x000fe20000000000 */
[----:B------:R-:W-:Y:S01]  /*d6c0*/  UIADD3.X UR11, UR11, UR13, URZ, UP1, !UPT ;  /* 0x0000000d0b0b7290 */ /* 0x000fe20008ffe43f */
[----:B-1----:R-:W-:Y:S01]  /*d6d0*/  IMAD.U32 R0, RZ, RZ, UR27 ;  /* 0x0000001bff007e24 */ /* 0x002fe2000f8e00ff */
[----:B------:R-:W-:Y:S01]  /*d6e0*/  UISETP.GE.U32.AND UP3, UPT, UR10, UR26, UPT ;  /* 0x0000001a0a00728c */ /* 0x000fe2000bf66070 */
[----:B---3--:R-:W-:Y:S01]  /*d6f0*/  IMAD.MOV.U32 R15, RZ, RZ, RZ ;  /* 0x000000ffff0f7224 */ /* 0x008fe200078e00ff */
[----:B------:R-:W-:Y:S01]  /*d700*/  UMOV UR27, 0xffffffff ;  /* 0xffffffff001b7882 */ /* 0x000fe20000000000 */
[----:B------:R-:W-:Y:S01]  /*d710*/  UMOV UR29, 0xffffffff ;  /* 0xffffffff001d7882 */ /* 0x000fe20000000000 */
[----:B------:R-:W-:-:S02]  /*d720*/  IMAD.U32 R3, RZ, RZ, UR11 ;  /* 0x0000000bff037e24 */ /* 0x000fc4000f8e00ff */
[----:B------:R-:W-:-:S04]  /*d730*/  PLOP3.LUT P0, PT, PT, PT, UP3, 0x80, 0x0 ;  /* 0x000000000000781c */ /* 0x000fc80003f0f038 */
[----:B------:R-:W-:-:S13]  /*d740*/  ISETP.GE.U32.AND.EX P0, PT, R3, R0, PT, P0 ;  /* 0x000000000300720c */ /* 0x000fda0003f06100 */
[----:B-----5:R-:W-:Y:S05]  /*d750*/  @P2 BRA P0, `(.L_x_281) ;  /* 0x00000018005c2947 */ /* 0x020fea0000000000 */
[----:B------:R-:W-:-:S04]  /*d760*/  UIADD3 UR26, UP1, UR22, UR5, URZ ;  /* 0x00000005161a7290 */ /* 0x000fc8000ff3e03f */
[----:B------:R-:W-:Y:S02]  /*d770*/  UIADD3.X UR27, UR23, UR4, URZ, UP1, !UPT ;  /* 0x00000004171b7290 */ /* 0x000fe40008ffe43f */
[----:B------:R-:W-:-:S04]  /*d780*/  UISETP.GT.U32.AND UP1, UPT, UR26, UR10, UPT ;  /* 0x0000000a1a00728c */ /* 0x000fc8000bf24070 */
[----:B------:R-:W-:-:S06]  /*d790*/  UISETP.GT.U32.AND.EX UP1, UPT, UR27, UR11, UPT, UP1 ;  /* 0x0000000b1b00728c */ /* 0x000fcc000bf24110 */
[----:B------:R-:W-:-:S13]  /*d7a0*/  PLOP3.LUT P0, PT, PT, PT, UP1, 0x80, 0x0 ;  /* 0x000000000000781c */ /* 0x000fda0003f0f018 */
[----:B------:R-:W-:Y:S05]  /*d7b0*/  @P0 BRA `(.L_x_282) ;  /* 0x0000001400340947 */ /* 0x000fea0003800000 */
[----:B------:R-:W-:Y:S01]  /*d7c0*/  VIADD R0, R36, UR6 ;  /* 0x0000000624007c36 */ /* 0x000fe20008000000 */
[----:B------:R-:W-:Y:S01]  /*d7d0*/  ULDC UR28, c[0x0][0xb90] ;  /* 0x0002e400001c7ab9 */ /* 0x000fe20000000800 */
[----:B------:R-:W-:Y:S02]  /*d7e0*/  IMAD.MOV.U32 R14, RZ, RZ, R8 ;  /* 0x000000ffff0e7224 */ /* 0x000fe400078e0008 */
[----:B------:R-:W-:Y:S02]  /*d7f0*/  VIADD R11, R0, 0x20 ;  /* 0x00000020000b7836 */ /* 0x000fe40000000000 */
[----:B------:R-:W-:-:S03]  /*d800*/  IMAD.MOV.U32 R16, RZ, RZ, R9 ;  /* 0x000000ffff107224 */ /* 0x000fc600078e0009 */
[----:B------:R-:W-:-:S13]  /*d810*/  ISETP.GE.AND P0, PT, R11, UR28, PT ;  /* 0x0000001c0b007c0c */ /* 0x000fda000bf06270 */
[----:B------:R-:W1:Y:S01]  /*d820*/  @!P0 LDC.64 R2, c[0x0][0xb98] ;  /* 0x0002e600ff028b82 */ /* 0x000e620000000a00 */
[----:B------:R-:W-:Y:S01]  /*d830*/  @!P0 VIADD R7, R0, 0x20 ;  /* 0x0000002000078836 */ /* 0x000fe20000000000 */
[----:B------:R-:W-:Y:S01]  /*d840*/  BSSY B0, `(.L_x_283) ;  /* 0x0000067000007945 */ /* 0x000fe20003800000 */
[----:B------:R-:W-:Y:S02]  /*d850*/  IMAD.MOV.U32 R6, RZ, RZ, 0x7fffffff ;  /* 0x7fffffffff067424 */ /* 0x000fe400078e00ff */
[----:B-1----:R-:W-:-:S05]  /*d860*/  @!P0 IMAD.WIDE R2, R7, 0xc, R2 ;  /* 0x0000000c07028825 */ /* 0x002fca00078e0202 */
[----:B------:R1:W5:Y:S04]  /*d870*/  @!P0 LDG.E R8, desc[UR56][R2.64] ;  /* 0x0000003802088981 */ /* 0x000368000c1e1900 */
[----:B------:R1:W5:Y:S01]  /*d880*/  @!P0 LDG.E R9, desc[UR56][R2.64+0x4] ;  /* 0x0000043802098981 */ /* 0x000362000c1e1900 */
[----:B------:R-:W-:Y:S01]  /*d890*/  ISETP.GE.AND P0, PT, R0, UR28, PT ;  /* 0x0000001c00007c0c */ /* 0x000fe2000bf06270 */
[----:B------:R-:W-:-:S12]  /*d8a0*/  IMAD.MOV.U32 R7, RZ, RZ, RZ ;  /* 0x000000ffff077224 */ /* 0x000fd800078e00ff */
[----:B-1----:R-:W-:Y:S05]  /*d8b0*/  @P0 BRA `(.L_x_284) ;  /* 0x00000004007c0947 */ /* 0x002fea0003800000 */
[----:B------:R-:W-:Y:S01]  /*d8c0*/  IABS R12, UR9 ;  /* 0x00000009000c7c13 */ /* 0x000fe20008000000 */
[----:B------:R-:W-:Y:S01]  /*d8d0*/  ULDC UR26, c[0x0][0xb58] ;  /* 0x0002d600001a7ab9 */ /* 0x000fe20000000800 */
[----:B------:R-:W-:Y:S02]  /*d8e0*/  IABS R13, UR8 ;  /* 0x00000008000d7c13 */ /* 0x000fe40008000000 */
[----:B------:R-:W1:Y:S01]  /*d8f0*/  I2F.RP R2, R12 ;  /* 0x0000000c00027306 */ /* 0x000e620000209400 */
[----:B------:R-:W-:Y:S02]  /*d900*/  PLOP3.LUT P3, PT, PT, PT, UP0, 0x40, 0x0 ;  /* 0x000000000000781c */ /* 0x000fe40003f6e808 */
[----:B------:R-:W-:Y:S02]  /*d910*/  IADD3 R18, P2, R16, UR32, RZ ;  /* 0x0000002010127c10 */ /* 0x000fe4000ff5e0ff */
[----:B------:R-:W-:Y:S02]  /*d920*/  IADD3 R20, P0, R14, UR33, RZ ;  /* 0x000000210e147c10 */ /* 0x000fe4000ff1e0ff */
[----:B------:R-:W-:Y:S01]  /*d930*/  LEA.HI.X.SX32 R21, R16, UR20, 0x1, P2 ;  /* 0x0000001410157c11 */ /* 0x000fe200090f0eff */
[----:B------:R-:W3:Y:S01]  /*d940*/  I2F.RP R3, R13 ;  /* 0x0000000d00037306 */ /* 0x000ee20000209400 */
[----:B------:R-:W-:-:S07]  /*d950*/  LEA.HI.X.SX32 R23, R14, UR21, 0x1, P0 ;  /* 0x000000150e177c11 */ /* 0x000fce00080f0eff */
[----:B-1----:R-:W1:Y:S08]  /*d960*/  MUFU.RCP R2, R2 ;  /* 0x0000000200027308 */ /* 0x002e700000001000 */
[----:B---3--:R-:W3:Y:S01]  /*d970*/  MUFU.RCP R3, R3 ;  /* 0x0000000300037308 */ /* 0x008ee20000001000 */
[----:B-1----:R-:W-:-:S07]  /*d980*/  VIADD R17, R2, 0xffffffe ;  /* 0x0ffffffe02117836 */ /* 0x002fce0000000000 */
[----:B------:R-:W1:Y:S01]  /*d990*/  F2I.FTZ.U32.TRUNC.NTZ R17, R17 ;  /* 0x0000001100117305 */ /* 0x000e62000021f000 */
[----:B---3--:R-:W-:-:S07]  /*d9a0*/  VIADD R15, R3, 0xffffffe ;  /* 0x0ffffffe030f7836 */ /* 0x008fce0000000000 */
[----:B------:R-:W3:Y:S01]  /*d9b0*/  F2I.FTZ.U32.TRUNC.NTZ R15, R15 ;  /* 0x0000000f000f7305 */ /* 0x000ee2000021f000 */
[----:B-1----:R-:W-:Y:S01]  /*d9c0*/  IMAD.MOV R19, RZ, RZ, -R17 ;  /* 0x000000ffff137224 */ /* 0x002fe200078e0a11 */
[----:B------:R-:W-:Y:S06]  /*d9d0*/  @P3 BRA `(.L_x_285) ;  /* 0x0000000000343947 */ /* 0x000fec0003800000 */
[----:B------:R-:W-:Y:S01]  /*d9e0*/  ULDC UR6, c[0x0][0xb5c] ;  /* 0x0002d70000067ab9 */ /* 0x000fe20000000800 */
[----:B------:R-:W-:Y:S01]  /*d9f0*/  ULDC.64 UR22, c[0x0][0xb50] ;  /* 0x0002d40000167ab9 */ /* 0x000fe20000000a00 */
        /* <DEDUP_REMOVED lines=11> */
.L_x_285:
[----:B------:R-:W-:Y:S05]  /*dab0*/  @!P1 BRA `(.L_x_286) ;  /* 0x0000000000349947 */ /* 0x000fea0003800000 */
        /* <DEDUP_REMOVED lines=13> */
.L_x_286:
[----:B------:R-:W-:Y:S01]  /*db90*/  IMAD R19, R19, R12, RZ ;  /* 0x0000000c13137224 */ /* 0x000fe200078e02ff */
[----:B------:R-:W-:Y:S01]  /*dba0*/  SHF.R.U64 R5, R20, UR26, R23 ;  /* 0x0000001a14057c19 */ /* 0x000fe20008001217 */
[----:B------:R-:W-:Y:S01]  /*dbb0*/  IMAD.MOV.U32 R2, RZ, RZ, RZ ;  /* 0x000000ffff027224 */ /* 0x000fe200078e00ff */
[----:B------:R-:W-:Y:S01]  /*dbc0*/  ULDC UR6, c[0x0][0xb70] ;  /* 0x0002dc0000067ab9 */ /* 0x000fe20000000800 */
[----:B------:R-:W-:Y:S01]  /*dbd0*/  IMAD.MOV.U32 R3, RZ, RZ, R17 ;  /* 0x000000ffff037224 */ /* 0x000fe200078e0011 */
[----:B------:R-:W-:Y:S01]  /*dbe0*/  SHF.R.U64 R4, R18, UR6, R21 ;  /* 0x0000000612047c19 */ /* 0x000fe20008001215 */
[----:B------:R-:W-:Y:S01]  /*dbf0*/  VIADD R6, R5, UR18 ;  /* 0x0000001205067c36 */ /* 0x000fe20008000000 */
[----:B------:R-:W-:Y:S01]  /*dc00*/  ISETP.NE.AND P5, PT, RZ, UR8, PT ;  /* 0x00000008ff007c0c */ /* 0x000fe2000bfa5270 */
[----:B------:R-:W-:Y:S01]  /*dc10*/  IMAD.HI.U32 R14, R17, R19, R2 ;  /* 0x00000013110e7227 */ /* 0x000fe200078e0002 */
[----:B------:R-:W-:Y:S02]  /*dc20*/  IABS R2, UR9 ;  /* 0x0000000900027c13 */ /* 0x000fe40008000000 */
[----:B------:R-:W-:Y:S01]  /*dc30*/  IABS R5, R6 ;  /* 0x0000000600057213 */ /* 0x000fe20000000000 */
[----:B---3--:R-:W-:Y:S01]  /*dc40*/  IMAD.MOV R18, RZ, RZ, -R15 ;  /* 0x000000ffff127224 */ /* 0x008fe200078e0a0f */
[----:B------:R-:W-:Y:S01]  /*dc50*/  IABS R19, UR8 ;  /* 0x0000000800137c13 */ /* 0x000fe20008000000 */
[----:B------:R-:W-:-:S02]  /*dc60*/  IMAD.MOV R16, RZ, RZ, -R2 ;  /* 0x000000ffff107224 */ /* 0x000fc400078e0a02 */
[----:B------:R-:W-:Y:S02]  /*dc70*/  VIADD R17, R4, UR17 ;  /* 0x0000001104117c36 */ /* 0x000fe40008000000 */
[----:B------:R-:W-:Y:S02]  /*dc80*/  IMAD R4, R18, R13, RZ ;  /* 0x0000000d12047224 */ /* 0x000fe400078e02ff */
[----:B------:R-:W-:Y:S01]  /*dc90*/  IMAD.MOV.U32 R2, RZ, RZ, RZ ;  /* 0x000000ffff027224 */ /* 0x000fe200078e00ff */
[----:B------:R-:W-:Y:S01]  /*dca0*/  IABS R7, R17 ;  /* 0x0000001100077213 */ /* 0x000fe20000000000 */
[----:B------:R-:W-:Y:S02]  /*dcb0*/  IMAD.MOV.U32 R3, RZ, RZ, R15 ;  /* 0x000000ffff037224 */ /* 0x000fe400078e000f */
[----:B------:R-:W-:Y:S02]  /*dcc0*/  IMAD.MOV R19, RZ, RZ, -R19 ;  /* 0x000000ffff137224 */ /* 0x000fe400078e0a13 */
[----:B------:R-:W-:-:S04]  /*dcd0*/  IMAD.HI.U32 R4, R15, R4, R2 ;  /* 0x000000040f047227 */ /* 0x000fc800078e0002 */
[----:B------:R-:W-:Y:S02]  /*dce0*/  IMAD.MOV.U32 R3, RZ, RZ, R16 ;  /* 0x000000ffff037224 */ /* 0x000fe400078e0010 */
[----:B------:R-:W-:-:S04]  /*dcf0*/  IMAD.HI.U32 R2, R14, R5, RZ ;  /* 0x000000050e027227 */ /* 0x000fc800078e00ff */
[----:B------:R-:W-:Y:S02]  /*dd00*/  IMAD R3, R2, R3, R5 ;  /* 0x0000000302037224 */ /* 0x000fe400078e0205 */
[----:B------:R-:W-:Y:S02]  /*dd10*/  IMAD.MOV.U32 R14, RZ, RZ, R19 ;  /* 0x000000ffff0e7224 */ /* 0x000fe400078e0013 */
[----:B------:R-:W-:Y:S01]  /*dd20*/  IMAD.HI.U32 R4, R4, R7, RZ ;  /* 0x0000000704047227 */ /* 0x000fe200078e00ff */
[----:B------:R-:W-:-:S03]  /*dd30*/  ISETP.GT.U32.AND P0, PT, R12, R3, PT ;  /* 0x000000030c00720c */ /* 0x000fc60003f04070 */
[----:B------:R-:W-:-:S05]  /*dd40*/  IMAD R4, R4, R14, R7 ;  /* 0x0000000e04047224 */ /* 0x000fca00078e0207 */
[----:B------:R-:W-:-:S05]  /*dd50*/  ISETP.GT.U32.AND P2, PT, R13, R4, PT ;  /* 0x000000040d00720c */ /* 0x000fca0003f44070 */
[----:B------:R-:W-:Y:S01]  /*dd60*/  @!P0 IMAD.IADD R3, R3, 0x1, -R12 ;  /* 0x0000000103038824 */ /* 0x000fe200078e0a0c */
[----:B------:R-:W-:-:S04]  /*dd70*/  ISETP.GE.AND P0, PT, R17, RZ, PT ;  /* 0x000000ff1100720c */ /* 0x000fc80003f06270 */
[----:B------:R-:W-:-:S03]  /*dd80*/  ISETP.GT.U32.AND P4, PT, R12, R3, PT ;  /* 0x000000030c00720c */ /* 0x000fc60003f84070 */
[----:B------:R-:W-:Y:S01]  /*dd90*/  @!P2 IMAD.IADD R4, R4, 0x1, -R13 ;  /* 0x000000010404a824 */ /* 0x000fe200078e0a0d */
[----:B------:R-:W-:-:S04]  /*dda0*/  ISETP.GE.AND P2, PT, R6, RZ, PT ;  /* 0x000000ff0600720c */ /* 0x000fc80003f46270 */
[----:B------:R-:W-:-:S05]  /*ddb0*/  ISETP.GT.U32.AND P3, PT, R13, R4, PT ;  /* 0x000000040d00720c */ /* 0x000fca0003f64070 */
[----:B------:R-:W-:Y:S01]  /*ddc0*/  @!P4 IMAD.IADD R3, R3, 0x1, -R12 ;  /* 0x000000010303c824 */ /* 0x000fe200078e0a0c */
[----:B------:R-:W-:-:S03]  /*ddd0*/  ISETP.NE.AND P4, PT, RZ, UR9, PT ;  /* 0x00000009ff007c0c */ /* 0x000fc6000bf85270 */
[----:B------:R-:W-:-:S04]  /*dde0*/  @!P2 IMAD.MOV R3, RZ, RZ, -R3 ;  /* 0x000000ffff03a224 */ /* 0x000fc800078e0a03 */
[----:B------:R-:W-:-:S04]  /*ddf0*/  @!P3 IMAD.IADD R4, R4, 0x1, -R13 ;  /* 0x000000010404b824 */ /* 0x000fc800078e0a0d */
[----:B------:R-:W-:Y:S01]  /*de00*/  @!P0 IMAD.MOV R4, RZ, RZ, -R4 ;  /* 0x000000ffff048224 */ /* 0x000fe200078e0a04 */
[----:B------:R-:W-:Y:S02]  /*de10*/  @!P5 LOP3.LUT R4, RZ, UR8, RZ, 0x33, !PT ;  /* 0x00000008ff04dc12 */ /* 0x000fe4000f8e33ff */
[----:B------:R-:W-:Y:S02]  /*de20*/  @!P4 LOP3.LUT R3, RZ, UR9, RZ, 0x33, !PT ;  /* 0x00000009ff03cc12 */ /* 0x000fe4000f8e33ff */
[----:B------:R-:W-:Y:S01]  /*de30*/  PLOP3.LUT P0, PT, PT, PT, UP2, 0x40, 0x0 ;  /* 0x000000000000781c */ /* 0x000fe20003f0e828 */
[----:B------:R-:W-:Y:S02]  /*de40*/  IMAD.IADD R4, R17, 0x1, -R4 ;  /* 0x0000000111047824 */ /* 0x000fe400078e0a04 */
[----:B------:R-:W-:-:S04]  /*de50*/  IMAD.IADD R3, R6, 0x1, -R3 ;  /* 0x0000000106037824 */ /* 0x000fc800078e0a03 */
[----:B------:R-:W-:Y:S01]  /*de60*/  IMAD R6, R3, R4, RZ ;  /* 0x0000000403067224 */ /* 0x000fe200078e02ff */
[----:B------:R-:W-:-:S04]  /*de70*/  SEL R2, R4, R3, P0 ;  /* 0x0000000304027207 */ /* 0x000fc80000000000 */
[--C-:B------:R-:W-:Y:S01]  /*de80*/  SHF.R.S32.HI R5, RZ, 0x1f, R2.reuse ;  /* 0x0000001fff057819 */ /* 0x100fe20000011402 */
[----:B------:R-:W-:Y:S01]  /*de90*/  IMAD.MOV.U32 R4, RZ, RZ, R2 ;  /* 0x000000ffff047224 */ /* 0x000fe200078e0002 */
[----:B------:R-:W-:-:S07]  /*dea0*/  SHF.R.S32.HI R7, RZ, 0x1f, R6 ;  /* 0x0000001fff077819 */ /* 0x000fce0000011406 */
.L_x_284:
[----:B--2---:R-:W-:Y:S05]  /*deb0*/  BSYNC B0 ;  /* 0x0000000000007941 */ /* 0x004fea0003800000 */
.L_x_283:
        /* <DEDUP_REMOVED lines=35> */
[----:B------:R-:W-:-:S04]  /*e0f0*/  IADD3 R2, P0, R13, UR5, RZ ;  /* 0x000000050d027c10 */ /* 0x000fc8000ff1e0ff */
[----:B------:R-:W-:Y:S02]  /*e100*/  IADD3.X R3, R16, UR4, RZ, P0, !PT ;  /* 0x0000000410037c10 */ /* 0x000fe400087fe4ff */
[----:B------:R-:W-:-:S04]  /*e110*/  ISETP.GT.U32.AND P0, PT, R2, UR10, PT ;  /* 0x0000000a02007c0c */ /* 0x000fc8000bf04070 */
[----:B------:R-:W-:-:S13]  /*e120*/  ISETP.GT.U32.AND.EX P0, PT, R3, UR11, PT, P0 ;  /* 0x0000000b03007c0c */ /* 0x000fda000bf04100 */
[----:B------:R-:W-:-:S04]  /*e130*/  VOTE.ANY R12, PT, P0 ;  /* 0x00000000000c7806 */ /* 0x000fc800000e0100 */
[----:B------:R-:W-:-:S13]  /*e140*/  ISETP.NE.AND P0, PT, R12, RZ, PT ;  /* 0x000000ff0c00720c */ /* 0x000fda0003f05270 */
[----:B------:R-:W-:Y:S05]  /*e150*/  @P0 BRA `(.L_x_287) ;  /* 0x0000000800740947 */ /* 0x000fea0003800000 */
[----:B------:R-:W-:Y:S01]  /*e160*/  IMAD.MOV.U32 R15, RZ, RZ, R2 ;  /* 0x000000ffff0f7224 */ /* 0x000fe200078e0002 */
[----:B------:R-:W-:Y:S01]  /*e170*/  ULDC UR28, c[0x0][0xb90] ;  /* 0x0002e400001c7ab9 */ /* 0x000fe20000000800 */
[----:B------:R-:W-:Y:S01]  /*e180*/  IMAD.MOV.U32 R16, RZ, RZ, R3 ;  /* 0x000000ffff107224 */ /* 0x000fe200078e0003 */
[----:B------:R-:W-:Y:S01]  /*e190*/  ULDC UR29, c[0x0][0xb74] ;  /* 0x0002dd00001d7ab9 */ /* 0x000fe20000000800 */
[----:B------:R-:W-:Y:S01]  /*e1a0*/  ULDC UR6, c[0x0][0xb5c] ;  /* 0x0002d70000067ab9 */ /* 0x000fe20000000800 */
[----:B------:R-:W-:Y:S01]  /*e1b0*/  ULDC UR30, c[0x0][0xb58] ;  /* 0x0002d600001e7ab9 */ /* 0x000fe20000000800 */
[----:B------:R-:W-:Y:S01]  /*e1c0*/  ULDC UR31, c[0x0][0xb70] ;  /* 0x0002dc00001f7ab9 */ /* 0x000fe20000000800 */
[----:B------:R-:W-:Y:S01]  /*e1d0*/  ULDC.64 UR22, c[0x0][0xb50] ;  /* 0x0002d40000167ab9 */ /* 0x000fe20000000a00 */
[----:B------:R-:W-:-:S05]  /*e1e0*/  ULDC.64 UR26, c[0x0][0xb68] ;  /* 0x0002da00001a7ab9 */ /* 0x000fca0000000a00 */
.L_x_292:
[----:B------:R-:W-:Y:S02]  /*e1f0*/  IMAD.MOV.U32 R0, RZ, RZ, R11 ;  /* 0x000000ffff007224 */ /* 0x000fe400078e000b */
[----:B------:R-:W-:Y:S02]  /*e200*/  VIADD R11, R11, 0x20 ;  /* 0x000000200b0b7836 */ /* 0x000fe40000000000 */
[----:B-----5:R-:W-:Y:S02]  /*e210*/  IMAD.MOV.U32 R12, RZ, RZ, R8 ;  /* 0x000000ffff0c7224 */ /* 0x020fe400078e0008 */
[----:B------:R-:W-:Y:S01]  /*e220*/  IMAD.MOV.U32 R13, RZ, RZ, R9 ;  /* 0x000000ffff0d7224 */ /* 0x000fe200078e0009 */
[----:B------:R-:W-:-:S13]  /*e230*/  ISETP.GE.AND P0, PT, R11, UR28, PT ;  /* 0x0000001c0b007c0c */ /* 0x000fda000bf06270 */
[----:B------:R-:W1:Y:S01]  /*e240*/  @!P0 LDC.64 R2, c[0x0][0xb98] ;  /* 0x0002e600ff028b82 */ /* 0x000e620000000a00 */
[----:B------:R-:W2:Y:S01]  /*e250*/  SHFL.IDX PT, R16, R16, 0x1f, 0x1f ;  /* 0x03e01f0010107f89 */ /* 0x000ea200000e0000 */
[----:B------:R-:W-:-:S03]  /*e260*/  @!P0 VIADD R7, R0, 0x20 ;  /* 0x0000002000078836 */ /* 0x000fc60000000000 */
[----:B------:R-:W3:Y:S01]  /*e270*/  SHFL.IDX PT, R15, R15, 0x1f, 0x1f ;  /* 0x03e01f000f0f7f89 */ /* 0x000ee200000e0000 */
[----:B------:R-:W-:Y:S01]  /*e280*/  BSSY B0, `(.L_x_288) ;  /* 0x0000063000007945 */ /* 0x000fe20003800000 */
[----:B-1----:R-:W-:-:S05]  /*e290*/  @!P0 IMAD.WIDE R2, R7, 0xc, R2 ;  /* 0x0000000c07028825 */ /* 0x002fca00078e0202 */
[----:B------:R1:W5:Y:S04]  /*e2a0*/  @!P0 LDG.E R8, desc[UR56][R2.64] ;  /* 0x0000003802088981 */ /* 0x000368000c1e1900 */
[----:B------:R1:W5:Y:S01]  /*e2b0*/  @!P0 LDG.E R9, desc[UR56][R2.64+0x4] ;  /* 0x0000043802098981 */ /* 0x000362000c1e1900 */
[----:B------:R-:W-:Y:S01]  /*e2c0*/  ISETP.GE.AND P0, PT, R0, UR28, PT ;  /* 0x0000001c00007c0c */ /* 0x000fe2000bf06270 */
[----:B------:R-:W-:Y:S01]  /*e2d0*/  IMAD.MOV.U32 R6, RZ, RZ, 0x7fffffff ;  /* 0x7fffffffff067424 */ /* 0x000fe200078e00ff */
[----:B--2---:R-:W-:Y:S01]  /*e2e0*/  R2UR UR4, R16 ;  /* 0x00000000100472ca */ /* 0x004fe200000e0000 */
[----:B------:R-:W-:Y:S01]  /*e2f0*/  IMAD.MOV.U32 R7, RZ, RZ, RZ ;  /* 0x000000ffff077224 */ /* 0x000fe200078e00ff */
[----:B---3--:R-:W-:-:S09]  /*e300*/  R2UR UR5, R15 ;  /* 0x000000000f0572ca */ /* 0x008fd200000e0000 */
[----:B-1----:R-:W-:Y:S06]  /*e310*/  @P0 BRA `(.L_x_289) ;  /* 0x0000000400640947 */ /* 0x002fec0003800000 */
[----:B------:R-:W-:-:S04]  /*e320*/  IADD3 R15, P0, R12, UR33, RZ ;  /* 0x000000210c0f7c10 */ /* 0x000fc8000ff1e0ff */
[----:B------:R-:W-:Y:S02]  /*e330*/  LEA.HI.X.SX32 R16, R12, UR21, 0x1, P0 ;  /* 0x000000150c107c11 */ /* 0x000fe400080f0eff */
[----:B------:R-:W-:Y:S02]  /*e340*/  IABS R12, UR8 ;  /* 0x00000008000c7c13 */ /* 0x000fe40008000000 */
[C---:B------:R-:W-:Y:S02]  /*e350*/  IADD3 R17, P0, R13.reuse, UR32, RZ ;  /* 0x000000200d117c10 */ /* 0x040fe4000ff1e0ff */
[----:B------:R-:W1:Y:S02]  /*e360*/  I2F.RP R2, R12 ;  /* 0x0000000c00027306 */ /* 0x000e640000209400 */
[----:B------:R-:W-:Y:S02]  /*e370*/  LEA.HI.X.SX32 R18, R13, UR20, 0x1, P0 ;  /* 0x000000140d127c11 */ /* 0x000fe400080f0eff */
[----:B------:R-:W-:-:S04]  /*e380*/  PLOP3.LUT P0, PT, PT, PT, UP0, 0x40, 0x0 ;  /* 0x000000000000781c */ /* 0x000fc80003f0e808 */
[----:B-1----:R-:W1:Y:S02]  /*e390*/  MUFU.RCP R2, R2 ;  /* 0x0000000200027308 */ /* 0x002e640000001000 */
[----:B-1----:R-:W-:-:S06]  /*e3a0*/  VIADD R13, R2, 0xffffffe ;  /* 0x0ffffffe020d7836 */ /* 0x002fcc0000000000 */
[----:B------:R-:W1:Y:S02]  /*e3b0*/  F2I.FTZ.U32.TRUNC.NTZ R13, R13 ;  /* 0x0000000d000d7305 */ /* 0x000e64000021f000 */
[----:B-1----:R-:W-:Y:S01]  /*e3c0*/  IMAD.MOV R14, RZ, RZ, -R13 ;  /* 0x000000ffff0e7224 */ /* 0x002fe200078e0a0d */
[----:B------:R-:W-:Y:S06]  /*e3d0*/  @P0 BRA `(.L_x_290) ;  /* 0x00000000002c0947 */ /* 0x000fec0003800000 */
        /* <DEDUP_REMOVED lines=11> */
.L_x_290:
        /* <DEDUP_REMOVED lines=12> */
.L_x_291:
[----:B------:R-:W-:Y:S01]  /*e550*/  SHF.R.U64 R4, R17, UR31, R18 ;  /* 0x0000001f11047c19 */ /* 0x000fe20008001212 */
[----:B------:R-:W-:Y:S01]  /*e560*/  IMAD R5, R14, R12, RZ ;  /* 0x0000000c0e057224 */ /* 0x000fe200078e02ff */
[----:B------:R-:W-:Y:S01]  /*e570*/  IABS R2, UR8 ;  /* 0x0000000800027c13 */ /* 0x000fe20008000000 */
[----:B------:R-:W-:Y:S01]  /*e580*/  IMAD.MOV.U32 R3, RZ, RZ, R13 ;  /* 0x000000ffff037224 */ /* 0x000fe200078e000d */
[----:B------:R-:W-:Y:S01]  /*e590*/  SHF.R.U64 R15, R15, UR30, R16 ;  /* 0x0000001e0f0f7c19 */ /* 0x000fe20008001210 */
[----:B------:R-:W-:Y:S01]  /*e5a0*/  VIADD R4, R4, UR17 ;  /* 0x0000001104047c36 */ /* 0x000fe20008000000 */
[----:B------:R-:W-:Y:S01]  /*e5b0*/  IABS R16, UR9 ;  /* 0x0000000900107c13 */ /* 0x000fe20008000000 */
[----:B------:R-:W-:Y:S02]  /*e5c0*/  IMAD.MOV R7, RZ, RZ, -R2 ;  /* 0x000000ffff077224 */ /* 0x000fe400078e0a02 */
[----:B------:R-:W-:Y:S01]  /*e5d0*/  IMAD.MOV.U32 R2, RZ, RZ, RZ ;  /* 0x000000ffff027224 */ /* 0x000fe200078e00ff */
[----:B------:R-:W-:Y:S01]  /*e5e0*/  IABS R6, R4 ;  /* 0x0000000400067213 */ /* 0x000fe20000000000 */
[----:B------:R-:W-:-:S02]  /*e5f0*/  VIADD R15, R15, UR18 ;  /* 0x000000120f0f7c36 */ /* 0x000fc40008000000 */
[----:B------:R-:W-:-:S04]  /*e600*/  IMAD.HI.U32 R2, R13, R5, R2 ;  /* 0x000000050d027227 */ /* 0x000fc800078e0002 */
[----:B------:R-:W-:Y:S01]  /*e610*/  IMAD.MOV.U32 R3, RZ, RZ, R7 ;  /* 0x000000ffff037224 */ /* 0x000fe200078e0007 */
[----:B------:R-:W-:Y:S01]  /*e620*/  IABS R7, UR9 ;  /* 0x0000000900077c13 */ /* 0x000fe20008000000 */
[----:B------:R-:W-:-:S03]  /*e630*/  IMAD.MOV.U32 R5, RZ, RZ, R6 ;  /* 0x000000ffff057224 */ /* 0x000fc600078e0006 */
[----:B------:R-:W1:Y:S01]  /*e640*/  I2F.RP R6, R7 ;  /* 0x0000000700067306 */ /* 0x000e620000209400 */
[----:B------:R-:W-:-:S04]  /*e650*/  IMAD.HI.U32 R2, R2, R5, RZ ;  /* 0x0000000502027227 */ /* 0x000fc800078e00ff */
[----:B------:R-:W-:-:S05]  /*e660*/  IMAD R5, R2, R3, R5 ;  /* 0x0000000302057224 */ /* 0x000fca00078e0205 */
[----:B------:R-:W-:Y:S01]  /*e670*/  ISETP.GT.U32.AND P0, PT, R12, R5, PT ;  /* 0x000000050c00720c */ /* 0x000fe20003f04070 */
[----:B-1----:R-:W1:-:S12]  /*e680*/  MUFU.RCP R6, R6 ;  /* 0x0000000600067308 */ /* 0x002e580000001000 */
[----:B------:R-:W-:Y:S02]  /*e690*/  @!P0 IMAD.IADD R5, R5, 0x1, -R12 ;  /* 0x0000000105058824 */ /* 0x000fe400078e0a0c */
[----:B-1----:R-:W-:-:S04]  /*e6a0*/  VIADD R2, R6, 0xffffffe ;  /* 0x0ffffffe06027836 */ /* 0x002fc80000000000 */
[----:B------:R1:W2:Y:S02]  /*e6b0*/  F2I.FTZ.U32.TRUNC.NTZ R3, R2 ;  /* 0x0000000200037305 */ /* 0x0002a4000021f000 */
[----:B-1----:R-:W-:Y:S02]  /*e6c0*/  IMAD.MOV.U32 R2, RZ, RZ, RZ ;  /* 0x000000ffff027224 */ /* 0x002fe400078e00ff */
[----:B--2---:R-:W-:-:S04]  /*e6d0*/  IMAD.MOV R14, RZ, RZ, -R3 ;  /* 0x000000ffff0e7224 */ /* 0x004fc800078e0a03 */
[----:B------:R-:W-:Y:S01]  /*e6e0*/  IMAD R13, R14, R7, RZ ;  /* 0x000000070e0d7224 */ /* 0x000fe200078e02ff */
[----:B------:R-:W-:-:S03]  /*e6f0*/  IABS R14, R15 ;  /* 0x0000000f000e7213 */ /* 0x000fc60000000000 */
[----:B------:R-:W-:-:S04]  /*e700*/  IMAD.HI.U32 R6, R3, R13, R2 ;  /* 0x0000000d03067227 */ /* 0x000fc800078e0002 */
[----:B------:R-:W-:Y:S02]  /*e710*/  IMAD.MOV.U32 R3, RZ, RZ, R14 ;  /* 0x000000ffff037224 */ /* 0x000fe400078e000e */
[----:B------:R-:W-:Y:S02]  /*e720*/  IMAD.MOV R13, RZ, RZ, -R16 ;  /* 0x000000ffff0d7224 */ /* 0x000fe400078e0a10 */
        /* <DEDUP_REMOVED lines=22> */
[----:B------:R-:W-:Y:S02]  /*e890*/  SHF.R.S32.HI R5, RZ, 0x1f, R4 ;  /* 0x0000001fff057819 */ /* 0x000fe40000011404 */
[----:B------:R-:W-:-:S07]  /*e8a0*/  SHF.R.S32.HI R7, RZ, 0x1f, R6 ;  /* 0x0000001fff077819 */ /* 0x000fce0000011406 */
.L_x_289:
[----:B------:R-:W-:Y:S05]  /*e8b0*/  BSYNC B0 ;  /* 0x0000000000007941 */ /* 0x000fea0003800000 */
.L_x_288:
[----:B------:R-:W1:Y:S04]  /*e8c0*/  SHFL.UP PT, R3, R6, 0x1, RZ ;  /* 0x0420000006037989 */ /* 0x000e6800000e00ff */
[----:B------:R-:W2:Y:S01]  /*e8d0*/  SHFL.UP PT, R2, R7, 0x1, RZ ;  /* 0x0420000007027989 */ /* 0x000ea200000e00ff */
[----:B-1----:R-:W-:Y:S02]  /*e8e0*/  SEL R3, R3, RZ, P2 ;  /* 0x000000ff03037207 */ /* 0x002fe40001000000 */
[----:B--2---:R-:W-:Y:S02]  /*e8f0*/  SEL R2, R2, RZ, P2 ;  /* 0x000000ff02027207 */ /* 0x004fe40001000000 */
[----:B------:R-:W-:-:S05]  /*e900*/  IADD3 R14, P0, R3, R6, RZ ;  /* 0x00000006030e7210 */ /* 0x000fca0007f1e0ff */
[----:B------:R-:W-:Y:S01]  /*e910*/  IMAD.X R13, R2, 0x1, R7, P0 ;  /* 0x00000001020d7824 */ /* 0x000fe200000e0607 */
        /* <DEDUP_REMOVED lines=24> */
[----:B------:R-:W-:-:S04]  /*eaa0*/  IADD3 R15, P0, R2, UR5, RZ ;  /* 0x00000005020f7c10 */ /* 0x000fc8000ff1e0ff */
[----:B------:R-:W-:Y:S02]  /*eab0*/  IADD3.X R16, R3, UR4, RZ, P0, !PT ;  /* 0x0000000403107c10 */ /* 0x000fe400087fe4ff */
[----:B------:R-:W-:-:S04]  /*eac0*/  ISETP.GT.U32.AND P0, PT, R15, UR10, PT ;  /* 0x0000000a0f007c0c */ /* 0x000fc8000bf04070 */
[----:B------:R-:W-:-:S13]  /*ead0*/  ISETP.GT.U32.AND.EX P0, PT, R16, UR11, PT, P0 ;  /* 0x0000000b10007c0c */ /* 0x000fda000bf04100 */
[----:B------:R-:W-:-:S04]  /*eae0*/  VOTE.ANY R12, PT, P0 ;  /* 0x00000000000c7806 */ /* 0x000fc800000e0100 */
[----:B------:R-:W-:-:S13]  /*eaf0*/  ISETP.NE.AND P0, PT, R12, RZ, PT ;  /* 0x000000ff0c00720c */ /* 0x000fda0003f05270 */
[----:B------:R-:W-:Y:S05]  /*eb00*/  @!P0 BRA `(.L_x_292) ;  /* 0xfffffff400b88947 */ /* 0x000fea000383ffff */
[----:B------:R-:W-:Y:S02]  /*eb10*/  IMAD.MOV.U32 R13, RZ, RZ, R2 ;  /* 0x000000ffff0d7224 */ /* 0x000fe400078e0002 */
[----:B------:R-:W-:-:S07]  /*eb20*/  IMAD.MOV.U32 R16, RZ, RZ, R3 ;  /* 0x000000ffff107224 */ /* 0x000fce00078e0003 */
.L_x_287:
        /* <DEDUP_REMOVED lines=10> */
[----:B------:R-:W-:-:S03]  /*ebd0*/  IADD3 R14, P0, P2, R13, UR5, -R6 ;  /* 0x000000050d0e7c10 */ /* 0x000fc6000fa1e806 */
[----:B------:R-:W2:Y:S01]  /*ebe0*/  SHFL.IDX PT, R6, R6, R11, 0x1f ;  /* 0x00001f0b06067589 */ /* 0x000ea200000e0000 */
[----:B------:R-:W-:-:S03]  /*ebf0*/  IADD3.X R16, R16, UR4, ~R7, P0, P2 ;  /* 0x0000000410107c10 */ /* 0x000fc600087e4c07 */
        /* <DEDUP_REMOVED lines=9> */
.L_x_282:
[----:B------:R-:W-:Y:S01]  /*ec90*/  ULDC UR26, c[0x0][0xb90] ;  /* 0x0002e400001a7ab9 */ /* 0x000fe20000000800 */
[----:B------:R-:W-:Y:S01]  /*eca0*/  UMOV UR27, 0xffffffff ;  /* 0xffffffff001b7882 */ /* 0x000fe20000000000 */
[----:B------:R-:W-:Y:S01]  /*ecb0*/  UISETP.GE.AND UP1, UPT, UR6, UR26, UPT ;  /* 0x0000001a0600728c */ /* 0x000fe2000bf26270 */
[----:B------:R-:W-:Y:S01]  /*ecc0*/  IMAD.MOV.U32 R15, RZ, RZ, RZ ;  /* 0x000000ffff0f7224 */ /* 0x000fe200078e00ff */
[----:B------:R-:W-:Y:S01]  /*ecd0*/  UMOV UR28, 0xffffffff ;  /* 0xffffffff001c7882 */ /* 0x000fe20000000000 */
[----:B------:R-:W-:-:S03]  /*ece0*/  UMOV UR29, 0xffffffff ;  /* 0xffffffff001d7882 */ /* 0x000fc60000000000 */
[----:B------:R-:W-:-:S13]  /*ecf0*/  PLOP3.LUT P0, PT, PT, PT, UP1, 0x80, 0x0 ;  /* 0x000000000000781c */ /* 0x000fda0003f0f018 */
[----:B------:R-:W-:Y:S05]  /*ed00*/  @P0 BRA `(.L_x_281) ;  /* 0x0000000000f00947 */ /* 0x000fea0003800000 */
[C---:B------:R-:W-:Y:S01]  /*ed10*/  R2UR UR26, R4.reuse ;  /* 0x00000000041a72ca */ /* 0x040fe200000e0000 */
[----:B------:R-:W-:Y:S01]  /*ed20*/  UIADD3 UR34, UP1, -UR5, UR10, URZ ;  /* 0x0000000a05227290 */ /* 0x000fe2000ff3e13f */
[----:B------:R-:W-:Y:S01]  /*ed30*/  R2UR UR27, R5 ;  /* 0x00000000051b72ca */ /* 0x000fe200000e0000 */
[----:B------:R-:W-:Y:S01]  /*ed40*/  ULDC UR28, c[0x0][0xb40] ;  /* 0x0002d000001c7ab9 */ /* 0x000fe20000000800 */
[----:B------:R-:W-:Y:S01]  /*ed50*/  ULDC UR29, c[0x0][0xb30] ;  /* 0x0002cc00001d7ab9 */ /* 0x000fe20000000800 */
[----:B------:R-:W-:Y:S01]  /*ed60*/  ULDC UR30, c[0x0][0xb84] ;  /* 0x0002e100001e7ab9 */ /* 0x000fe20000000800 */
[----:B------:R-:W-:-:S03]  /*ed70*/  SHF.R.U64 R0, R4, UR29, R5 ;  /* 0x0000001d04007c19 */ /* 0x000fc60008001205 */
[----:B------:R-:W-:Y:S01]  /*ed80*/  UIADD3.X UR26, ~UR4, UR11, URZ, UP1, !UPT ;  /* 0x0000000b041a7290 */ /* 0x000fe20008ffe53f */
[----:B------:R-:W-:-:S03]  /*ed90*/  R2UR UR36, R0 ;  /* 0x00000000002472ca */ /* 0x000fc600000e0000 */
[----:B------:R-:W-:Y:S02]  /*eda0*/  USHF.R.U32.HI UR35, URZ, UR28, UR26 ;  /* 0x0000001c3f237299 */ /* 0x000fe4000801161a */
[----:B------:R-:W-:Y:S02]  /*edb0*/  USHF.R.U32.HI UR39, URZ, UR29, UR27 ;  /* 0x0000001d3f277299 */ /* 0x000fe4000801161b */
[----:B------:R-:W-:Y:S02]  /*edc0*/  USHF.R.U32.HI UR37, URZ, UR29, UR35 ;  /* 0x0000001d3f257299 */ /* 0x000fe40008011623 */
[----:B------:R-:W-:Y:S02]  /*edd0*/  USHF.R.U64 UR34, UR34, UR28, UR26 ;  /* 0x0000001c22227299 */ /* 0x000fe4000800121a */
[----:B------:R-:W-:Y:S02]  /*ede0*/  USHF.R.U32.HI UR38, URZ, UR30, UR37 ;  /* 0x0000001e3f267299 */ /* 0x000fe40008011625 */
[----:B------:R-:W-:-:S02]  /*edf0*/  USHF.R.U64 UR35, UR34, UR29, UR35 ;  /* 0x0000001d22237299 */ /* 0x000fc40008001223 */
[----:B------:R-:W-:Y:S02]  /*ee00*/  ULOP3.LUT UR26, UR38, UR39, URZ, 0xfc, !UPT ;  /* 0x00000027261a7292 */ /* 0x000fe4000f8efc3f */
[----:B------:R-:W-:-:S04]  /*ee10*/  USHF.R.U64 UR37, UR35, UR30, UR37 ;  /* 0x0000001e23257299 */ /* 0x000fc80008001225 */
[----:B------:R-:W-:-:S13]  /*ee20*/  ISETP.NE.U32.AND P0, PT, RZ, UR26, PT ;  /* 0x0000001aff007c0c */ /* 0x000fda000bf05070 */
[----:B------:R-:W-:Y:S05]  /*ee30*/  @!P0 BRA `(.L_x_293) ;  /* 0x0000000000188947 */ /* 0x000fea0003800000 */
[----:B------:R-:W-:-:S07]  /*ee40*/  MOV R11, 0xee60 ;  /* 0x0000ee60000b7802 */ /* 0x000fce0000000f00 */
[----:B--2--5:R-:W-:Y:S05]  /*ee50*/  CALL.REL.NOINC `(.L_x_294) ;  /* 0x0000002000ec7944 */ /* 0x024fea0003c00000 */
[----:B------:R-:W-:-:S04]  /*ee60*/  UIADD3 UR26, -UR27, URZ, URZ ;  /* 0x0000003f1b1a7290 */ /* 0x000fc8000fffe13f */
[----:B------:R-:W-:-:S03]  /*ee70*/  UIMAD UR36, UR36, UR26, UR37 ;  /* 0x0000001a242472a4 */ /* 0x000fc6000f8e0225 */
[----:B------:R-:W-:Y:S01]  /*ee80*/  UMOV UR26, UR27 ;  /* 0x0000001b001a7c82 */ /* 0x000fe20008000000 */
[----:B------:R-:W-:Y:S08]  /*ee90*/  BRA `(.L_x_295) ;  /* 0x0000000000587947 */ /* 0x000ff00003800000 */
.L_x_293:
        /* <DEDUP_REMOVED lines=22> */
.L_x_295:
[----:B------:R-:W-:Y:S01]  /*f000*/  ULOP3.LUT UR35, UR35, UR14, URZ, 0xc0, !UPT ;  /* 0x0000000e23237292 */ /* 0x000fe2000f8ec03f */
[----:B------:R-:W-:Y:S01]  /*f010*/  IMAD.MOV.U32 R15, RZ, RZ, 0x1 ;  /* 0x00000001ff0f7424 */ /* 0x000fe200078e00ff */
[----:B------:R-:W-:Y:S02]  /*f020*/  ULOP3.LUT UR34, UR34, UR16, URZ, 0xc0, !UPT ;  /* 0x0000001022227292 */ /* 0x000fe4000f8ec03f */
[----:B------:R-:W-:Y:S01]  /*f030*/  UIMAD UR26, UR15, UR26, UR35 ;  /* 0x0000001a0f1a72a4 */ /* 0x000fe2000f8e0223 */
[----:B------:R-:W-:Y:S01]  /*f040*/  ULDC UR27, c[0x0][0xb28] ;  /* 0x0002ca00001b7ab9 */ /* 0x000fe20000000800 */
[----:B------:R-:W-:Y:S01]  /*f050*/  ULDC UR28, c[0x0][0xb38] ;  /* 0x0002ce00001c7ab9 */ /* 0x000fe20000000800 */
[----:B------:R-:W-:Y:S02]  /*f060*/  UIMAD UR34, UR36, UR27, UR34 ;  /* 0x0000001b242272a4 */ /* 0x000fe4000f8e0222 */
[----:B------:R-:W-:Y:S01]  /*f070*/  UIMAD UR28, UR26, UR28, UR40 ;  /* 0x0000001c1a1c72a4 */ /* 0x000fe2000f8e0228 */
[----:B------:R-:W-:Y:S01]  /*f080*/  @UP2 UMOV UR29, UR6 ;  /* 0x00000006001d2c82 */ /* 0x000fe20008000000 */
[----:B------:R-:W-:-:S03]  /*f090*/  @!UP2 UMOV UR29, UR6 ;  /* 0x00000006001dac82 */ /* 0x000fc60008000000 */
[----:B------:R-:W-:Y:S02]  /*f0a0*/  @UP2 UMOV UR27, UR34 ;  /* 0x00000022001b2c82 */ /* 0x000fe40008000000 */
[----:B------:R-:W-:Y:S01]  /*f0b0*/  @!UP2 UMOV UR27, UR28 ;  /* 0x0000001c001bac82 */ /* 0x000fe20008000000 */
[----:B------:R-:W-:-:S05]  /*f0c0*/  @!UP2 UMOV UR28, UR34 ;  /* 0x00000022001cac82 */ /* 0x000fca0008000000 */
.L_x_281:
[----:B------:R-:W-:-:S06]  /*f0d0*/  UISETP.NE.AND UP1, UPT, UR19, 0x3, UPT ;  /* 0x000000031300788c */ /* 0x000fcc000bf25270 */
[----:B------:R-:W-:-:S13]  /*f0e0*/  PLOP3.LUT P0, PT, PT, PT, UP1, 0x80, 0x0 ;  /* 0x000000000000781c */ /* 0x000fda0003f0f018 */
[----:B------:R-:W-:Y:S05]  /*f0f0*/  @!P0 BRA `(.L_x_296) ;  /* 0x0000000000048947 */ /* 0x000fea0003800000 */
[----:B--2---:R-:W-:Y:S01]  /*f100*/  BPT.TRAP 0x1 ;  /* 0x000000040000795c */ /* 0x004fe20000300000 */
.L_x_296:
[----:B------:R-:W1:Y:S01]  /*f110*/  S2UR UR30, SR_CgaCtaId ;  /* 0x00000000001e79c3 */ /* 0x000e620000008800 */
[----:B------:R-:W-:Y:S01]  /*f120*/  UMOV UR26, 0x400 ;  /* 0x00000400001a7882 */ /* 0x000fe20000000000 */
[----:B------:R-:W-:-:S05]  /*f130*/  IMAD.U32 R0, RZ, RZ, UR12 ;  /* 0x0000000cff007e24 */ /* 0x000fca000f8e00ff */
[----:B------:R-:W-:Y:S01]  /*f140*/  SHF.L.U32 R0, R0, 0x1f, RZ ;  /* 0x0000001f00007819 */ /* 0x000fe200000006ff */
[----:B-1----:R-:W-:-:S04]  /*f150*/  ULEA UR26, UR30, UR26, 0x18 ;  /* 0x0000001a1e1a7291 */ /* 0x002fc8000f8ec03f */
[----:B------:R-:W-:-:S09]  /*f160*/  ULEA UR31, UR7, UR26, 0x3 ;  /* 0x0000001a071f7291 */ /* 0x000fd2000f8e183f */
[----:B------:R-:W1:Y:S02]  /*f170*/  SYNCS.PHASECHK.TRANS64.TRYWAIT P2, [UR31+0x31440], R0 ;  /* 0x03144000ff0075a7 */ /* 0x000e64000804015f */
[----:B-1----:R-:W-:Y:S05]  /*f180*/  @!P2 BRA `(.L_x_297) ;  /* 0x000000180048a947 */ /* 0x002fea0003800000 */
.L_x_374:
[----:B------:R-:W-:Y:S01]  /*f190*/  ELECT P2, URZ, PT ;  /* 0x00000000003f782f */ /* 0x000fe20003840000 */
[----:B------:R-:W-:-:S12]  /*f1a0*/  BSSY B0, `(.L_x_298) ;  /* 0x0000010000007945 */ /* 0x000fd80003800000 */
[----:B------:R-:W-:Y:S05]  /*f1b0*/  @!P2 BRA `(.L_x_299) ;  /* 0x000000000038a947 */ /* 0x000fea0003800000 */
[----:B------:R-:W-:Y:S01]  /*f1c0*/  ULEA UR30, UR7, UR26, 0x4 ;  /* 0x0000001a071e7291 */ /* 0x000fe2000f8e203f */
[----:B------:R-:W-:Y:S02]  /*f1d0*/  IMAD.U32 R12, RZ, RZ, UR27 ;  /* 0x0000001bff0c7e24 */ /* 0x000fe4000f8e00ff */
[----:B------:R-:W-:Y:S02]  /*f1e0*/  IMAD.U32 R13, RZ, RZ, UR28 ;  /* 0x0000001cff0d7e24 */ /* 0x000fe4000f8e00ff */
[----:B------:R-:W-:-:S05]  /*f1f0*/  IMAD.U32 R14, RZ, RZ, UR29 ;  /* 0x0000001dff0e7e24 */ /* 0x000fca000f8e00ff */
[----:B------:R3:W-:Y:S01]  /*f200*/  STS.128 [UR30+0x31690], R12 ;  /* 0x0316900cff007988 */ /* 0x0007e20008000c1e */
[----:B------:R-:W-:Y:S01]  /*f210*/  @!PT LDS RZ, [RZ] ;  /* 0x00000000fffff984 */ /* 0x000fe20000000800 */
[----:B------:R-:W-:Y:S01]  /*f220*/  @!PT LDS RZ, [RZ] ;  /* 0x00000000fffff984 */ /* 0x000fe20000000800 */
[----:B------:R-:W-:Y:S01]  /*f230*/  @!PT LDS RZ, [RZ] ;  /* 0x00000000fffff984 */ /* 0x000fe20000000800 */
[----:B------:R-:W-:Y:S01]  /*f240*/  @!PT LDS RZ, [RZ] ;  /* 0x00000000fffff984 */ /* 0x000fe20000000800 */
[----:B------:R4:W-:Y:S06]  /*f250*/  MEMBAR.ALL.CTA ;  /* 0x0000000000007992 */ /* 0x0009ec0000008000 */
[----:B----4-:R-:W4:Y:S01]  /*f260*/  FENCE.VIEW.ASYNC.S ;  /* 0x00000000000073c6 */ /* 0x010f220000000000 */
[----:B------:R-:W-:Y:S05]  /*f270*/  @!P0 BRA `(.L_x_300) ;  /* 0x0000000000048947 */ /* 0x000fea0003800000 */
[----:B--2---:R-:W-:Y:S01]  /*f280*/  BPT.TRAP 0x1 ;  /* 0x000000040000795c */ /* 0x004fe20000300000 */
.L_x_300:
[----:B----4-:R-:W-:Y:S01]  /*f290*/  SYNCS.ARRIVE.TRANS64.A1T0 RZ, [UR31+0x31400], RZ ;  /* 0x031400ffffff79a7 */ /* 0x010fe2000810001f */
.L_x_299:
[----:B--2---:R-:W-:Y:S05]  /*f2a0*/  BSYNC B0 ;  /* 0x0000000000007941 */ /* 0x004fea0003800000 */
.L_x_298:
[----:B------:R-:W-:Y:S01]  /*f2b0*/  UIADD3 UR7, UR7, 0x1, URZ ;  /* 0x0000000107077890 */ /* 0x000fe2000fffe03f */
[----:B------:R-:W-:-:S03]  /*f2c0*/  ISETP.NE.AND P2, PT, R15, RZ, PT ;  /* 0x000000ff0f00720c */ /* 0x000fc60003f45270 */
[----:B------:R-:W-:-:S04]  /*f2d0*/  UISETP.NE.AND UP1, UPT, UR7, 0x8, UPT ;  /* 0x000000080700788c */ /* 0x000fc8000bf25270 */
[----:B------:R-:W-:Y:S02]  /*f2e0*/  USEL UR27, URZ, 0x1, UP1 ;  /* 0x000000013f1b7887 */ /* 0x000fe40008800000 */
[----:B------:R-:W-:Y:S02]  /*f2f0*/  USEL UR7, UR7, URZ, UP1 ;  /* 0x0000003f07077287 */ /* 0x000fe40008800000 */
[----:B------:R-:W-:Y:S02]  /*f300*/  ULOP3.LUT UR12, UR12, UR27, URZ, 0x3c, !UPT ;  /* 0x0000001b0c0c7292 */ /* 0x000fe4000f8e3c3f */
[----:B------:R-:W-:Y:S10]  /*f310*/  @P2 BRA `(.L_x_301) ;  /* 0xffffffe000d82947 */ /* 0x000ff4000383ffff */
[----:B------:R-:W-:Y:S05]  /*f320*/  @!P0 BRA `(.L_x_302) ;  /* 0x0000000000048947 */ /* 0x000fea0003800000 */
[----:B------:R-:W-:Y:S01]  /*f330*/  BPT.TRAP 0x1 ;  /* 0x000000040000795c */ /* 0x000fe20000300000 */
.L_x_302:
[----:B------:R-:W-:Y:S01]  /*f340*/  ULEA UR4, UR7, UR26, 0x3 ;  /* 0x0000001a07047291 */ /* 0x000fe2000f8e183f */
[----:B-1----:R-:W-:-:S05]  /*f350*/  IMAD.U32 R0, RZ, RZ, UR12 ;  /* 0x0000000cff007e24 */ /* 0x002fca000f8e00ff */
[----:B------:R-:W-:-:S04]  /*f360*/  SHF.L.U32 R0, R0, 0x1f, RZ ;  /* 0x0000001f00007819 */ /* 0x000fc800000006ff */
[----:B------:R-:W1:Y:S02]  /*f370*/  SYNCS.PHASECHK.TRANS64.TRYWAIT P1, [UR4+0x31440], R0 ;  /* 0x03144000ff0075a7 */ /* 0x000e640008020144 */
[----:B-1----:R-:W-:Y:S05]  /*f380*/  @!P1 BRA `(.L_x_303) ;  /* 0x0000001400e09947 */ /* 0x002fea0003800000 */
.L_x_375:
[----:B------:R-:W-:Y:S05]  /*f390*/  @!P0 BRA `(.L_x_304) ;  /* 0x0000000000048947 */ /* 0x000fea0003800000 */
[----:B------:R-:W-:Y:S01]  /*f3a0*/  BPT.TRAP 0x1 ;  /* 0x000000040000795c */ /* 0x000fe20000300000 */
.L_x_304:
[----:B------:R-:W-:-:S04]  /*f3b0*/  UIADD3 UR7, UR7, 0x1, URZ ;  /* 0x0000000107077890 */ /* 0x000fc8000fffe03f */
[----:B------:R-:W-:-:S04]  /*f3c0*/  UISETP.NE.AND UP0, UPT, UR7, 0x8, UPT ;  /* 0x000000080700788c */ /* 0x000fc8000bf05270 */
[----:B------:R-:W-:-:S04]  /*f3d0*/  USEL UR4, URZ, 0x1, UP0 ;  /* 0x000000013f047887 */ /* 0x000fc80008000000 */
[----:B------:R-:W-:Y:S02]  /*f3e0*/  ULOP3.LUT UR12, UR12, UR4, URZ, 0x3c, !UPT ;  /* 0x000000040c0c7292 */ /* 0x000fe4000f8e3c3f */
[----:B------:R-:W-:-:S04]  /*f3f0*/  USEL UR4, UR7, URZ, UP0 ;  /* 0x0000003f07047287 */ /* 0x000fc80008000000 */
[----:B------:R-:W-:Y:S01]  /*f400*/  ULEA UR5, UR4, UR26, 0x3 ;  /* 0x0000001a04057291 */ /* 0x000fe2000f8e183f */
[----:B-1----:R-:W-:-:S05]  /*f410*/  IMAD.U32 R0, RZ, RZ, UR12 ;  /* 0x0000000cff007e24 */ /* 0x002fca000f8e00ff */
[----:B------:R-:W-:-:S04]  /*f420*/  SHF.L.U32 R0, R0, 0x1f, RZ ;  /* 0x0000001f00007819 */ /* 0x000fc800000006ff */
[----:B------:R-:W1:Y:S02]  /*f430*/  SYNCS.PHASECHK.TRANS64.TRYWAIT P1, [UR5+0x31440], R0 ;  /* 0x03144000ff0075a7 */ /* 0x000e640008020145 */
[----:B-1----:R-:W-:Y:S05]  /*f440*/  @!P1 BRA `(.L_x_305) ;  /* 0x0000001400c89947 */ /* 0x002fea0003800000 */
.L_x_376:
[----:B------:R-:W-:Y:S05]  /*f450*/  @!P0 BRA `(.L_x_306) ;  /* 0x0000000000048947 */ /* 0x000fea0003800000 */
[----:B------:R-:W-:Y:S01]  /*f460*/  BPT.TRAP 0x1 ;  /* 0x000000040000795c */ /* 0x000fe20000300000 */
.L_x_306:
[----:B------:R-:W-:-:S04]  /*f470*/  UIADD3 UR4, UR4, 0x1, URZ ;  /* 0x0000000104047890 */ /* 0x000fc8000fffe03f */
[----:B------:R-:W-:-:S04]  /*f480*/  UISETP.NE.AND UP0, UPT, UR4, 0x8, UPT ;  /* 0x000000080400788c */ /* 0x000fc8000bf05270 */
[----:B------:R-:W-:Y:S02]  /*f490*/  USEL UR5, URZ, 0x1, UP0 ;  /* 0x000000013f057887 */ /* 0x000fe40008000000 */
[----:B------:R-:W-:Y:S02]  /*f4a0*/  USEL UR4, UR4, URZ, UP0 ;  /* 0x0000003f04047287 */ /* 0x000fe40008000000 */
[----:B------:R-:W-:Y:S02]  /*f4b0*/  ULOP3.LUT UR12, UR12, UR5, URZ, 0x3c, !UPT ;  /* 0x000000050c0c7292 */ /* 0x000fe4000f8e3c3f */
[----:B------:R-:W-:-:S04]  /*f4c0*/  ULEA UR5, UR4, UR26, 0x3 ;  /* 0x0000001a04057291 */ /* 0x000fc8000f8e183f */
[----:B-1----:R-:W-:-:S05]  /*f4d0*/  IMAD.U32 R0, RZ, RZ, UR12 ;  /* 0x0000000cff007e24 */ /* 0x002fca000f8e00ff */
[----:B------:R-:W-:-:S04]  /*f4e0*/  SHF.L.U32 R0, R0, 0x1f, RZ ;  /* 0x0000001f00007819 */ /* 0x000fc800000006ff */
[----:B------:R-:W1:Y:S02]  /*f4f0*/  SYNCS.PHASECHK.TRANS64.TRYWAIT P1, [UR5+0x31440], R0 ;  /* 0x03144000ff0075a7 */ /* 0x000e640008020145 */
[----:B-1----:R-:W-:Y:S05]  /*f500*/  @!P1 BRA `(.L_x_307) ;  /* 0x0000001400b09947 */ /* 0x002fea0003800000 */
.L_x_377:
[----:B------:R-:W-:Y:S05]  /*f510*/  @!P0 BRA `(.L_x_308) ;  /* 0x0000000000048947 */ /* 0x000fea0003800000 */
[----:B------:R-:W-:Y:S01]  /*f520*/  BPT.TRAP 0x1 ;  /* 0x000000040000795c */ /* 0x000fe20000300000 */
.L_x_308:
        /* <DEDUP_REMOVED lines=10> */
.L_x_378:
[----:B------:R-:W-:Y:S05]  /*f5d0*/  @!P0 BRA `(.L_x_310) ;  /* 0x0000000000048947 */ /* 0x000fea0003800000 */
[----:B------:R-:W-:Y:S01]  /*f5e0*/  BPT.TRAP 0x1 ;  /* 0x000000040000795c */ /* 0x000fe20000300000 */
.L_x_310:
        /* <DEDUP_REMOVED lines=10> */
.L_x_379:
[----:B------:R-:W-:Y:S05]  /*f690*/  @!P0 BRA `(.L_x_312) ;  /* 0x0000000000048947 */ /* 0x000fea0003800000 */
[----:B------:R-:W-:Y:S01]  /*f6a0*/  BPT.TRAP 0x1 ;  /* 0x000000040000795c */ /* 0x000fe20000300000 */
.L_x_312:
        /* <DEDUP_REMOVED lines=10> */
.L_x_380:
[----:B------:R-:W-:Y:S05]  /*f750*/  @!P0 BRA `(.L_x_314) ;  /* 0x0000000000048947 */ /* 0x000fea0003800000 */
[----:B------:R-:W-:Y:S01]  /*f760*/  BPT.TRAP 0x1 ;  /* 0x000000040000795c */ /* 0x000fe20000300000 */
.L_x_314:
        /* <DEDUP_REMOVED lines=10> */
.L_x_381:
[----:B------:R-:W-:Y:S05]  /*f810*/  @!P0 BRA `(.L_x_316) ;  /* 0x0000000000048947 */ /* 0x000fea0003800000 */
[----:B------:R-:W-:Y:S01]  /*f820*/  BPT.TRAP 0x1 ;  /* 0x000000040000795c */ /* 0x000fe20000300000 */
.L_x_316:
[----:B------:R-:W-:-:S04]  /*f830*/  UIADD3 UR4, UR4, 0x1, URZ ;  /* 0x0000000104047890 */ /* 0x000fc8000fffe03f */
[----:B------:R-:W-:-:S04]  /*f840*/  UISETP.NE.AND UP0, UPT, UR4, 0x8, UPT ;  /* 0x000000080400788c */ /* 0x000fc8000bf05270 */
[----:B------:R-:W-:Y:S02]  /*f850*/  USEL UR5, URZ, 0x1, UP0 ;  /* 0x000000013f057887 */ /* 0x000fe40008000000 */
[----:B------:R-:W-:Y:S02]  /*f860*/  USEL UR4, UR4, URZ, UP0 ;  /* 0x0000003f04047287 */ /* 0x000fe40008000000 */
[----:B------:R-:W-:Y:S02]  /*f870*/  ULOP3.LUT UR5, UR12, UR5, URZ, 0x3c, !UPT ;  /* 0x000000050c057292 */ /* 0x000fe4000f8e3c3f */
[----:B------:R-:W-:-:S04]  /*f880*/  ULEA UR4, UR4, UR26, 0x3 ;  /* 0x0000001a04047291 */ /* 0x000fc8000f8e183f */
[----:B-1----:R-:W-:-:S05]  /*f890*/  IMAD.U32 R0, RZ, RZ, UR5 ;  /* 0x00000005ff007e24 */ /* 0x002fca000f8e00ff */
[----:B------:R-:W-:-:S07]  /*f8a0*/  SHF.L.U32 R0, R0, 0x1f, RZ ;  /* 0x0000001f00007819 */ /* 0x000fce00000006ff */
.L_x_317:
[----:B-1----:R-:W-:-:S04]  /*f8b0*/  IMAD.U32 R3, RZ, RZ, UR4 ;  /* 0x00000004ff037e24 */ /* 0x002fc8000f8e00ff */
[----:B------:R1:W2:Y:S03]  /*f8c0*/  SYNCS.PHASECHK.TRANS64.TRYWAIT P0, [R3+URZ+0x31440], R0 ;  /* 0x03144000030075a7 */ /* 0x0002a6000800017f */
[----:B--2---:R-:W-:Y:S05]  /*f8d0*/  @!P0 NANOSLEEP.SYNCS 0x989680 ;  /* 0x009896800000895d */ /* 0x004fea0003900000 */
[----:B------:R-:W2:Y:S02]  /*f8e0*/  @!P0 SYNCS.PHASECHK.TRANS64 P0, [R3+URZ+0x31440], R0 ;  /* 0x03144000030085a7 */ /* 0x000ea4000800007f */
[----:B--2---:R-:W-:Y:S05]  /*f8f0*/  @P0 EXIT ;  /* 0x000000000000094d */ /* 0x004fea0003800000 */
[----:B------:R-:W-:Y:S05]  /*f900*/  BRA `(.L_x_317) ;  /* 0xfffffffc00e87947 */ /* 0x000fea000383ffff */
.L_x_105:
[----:B------:R-:W-:Y:S02]  /*f910*/  IMAD.MOV.U32 R13, RZ, RZ, R2 ;  /* 0x000000ffff0d7224 */ /* 0x000fe400078e0002 */
[----:B------:R-:W-:Y:S02]  /*f920*/  IMAD.MOV.U32 R12, RZ, RZ, RZ ;  /* 0x000000ffff0c7224 */ /* 0x000fe400078e00ff */
[----:B------:R-:W-:Y:S02]  /*f930*/  IMAD.MOV.U32 R11, RZ, RZ, 0x1f ;  /* 0x0000001fff0b7424 */ /* 0x000fe400078e00ff */
[----:B------:R-:W-:-:S07]  /*f940*/  IMAD.MOV.U32 R15, RZ, RZ, -0x1 ;  /* 0xffffffffff0f7424 */ /* 0x000fce00078e00ff */
[----:B------:R-:W-:Y:S05]  /*f950*/  WARPSYNC.COLLECTIVE R15, `(.L_x_318) ;  /* 0x000000000f087348 */ /* 0x000fea0003c00000 */
[----:B------:R1:W2:Y:S02]  /*f960*/  SHFL.IDX P6, R14, R13, R12, R11 ;  /* 0x0000000c0d0e7389 */ /* 0x0002a400000c000b */
[----:B-12---:R-:W-:Y:S01]  /*f970*/  ENDCOLLECTIVE ;  /* 0x000000000000791b */ /* 0x006fe20003800000 */
.L_x_318:
[----:B------:R-:W-:Y:S05]  /*f980*/  BRA `(.L_x_319) ;  /* 0xffffff4400507947 */ /* 0x000fea000383ffff */
.L_x_109:
[----:B--2---:R2:W3:Y:S02]  /*f990*/  SYNCS.PHASECHK.TRANS64.TRYWAIT P0, [R3+URZ+0x31480], R0 ;  /* 0x03148000030075a7 */ /* 0x0044e4000800017f */
[----:B---3--:R-:W-:Y:S05]  /*f9a0*/  @!P0 NANOSLEEP.SYNCS 0x989680 ;  /* 0x009896800000895d */ /* 0x008fea0003900000 */
[----:B------:R-:W3:Y:S02]  /*f9b0*/  @!P0 SYNCS.PHASECHK.TRANS64 P0, [R3+URZ+0x31480], R0 ;  /* 0x03148000030085a7 */ /* 0x000ee4000800007f */
[----:B---3--:R-:W-:Y:S05]  /*f9c0*/  @!P0 BRA `(.L_x_109) ;  /* 0xfffffffc00f08947 */ /* 0x008fea000383ffff */
[----:B------:R-:W-:Y:S05]  /*f9d0*/  BRA `(.L_x_108) ;  /* 0xffffff44006c7947 */ /* 0x000fea000383ffff */
.L_x_121:
[----:B-1----:R1:W2:Y:S02]  /*f9e0*/  SYNCS.PHASECHK.TRANS64.TRYWAIT P0, [R53+URZ+0x31480], R0 ;  /* 0x03148000350075a7 */ /* 0x0022a4000800017f */
[----:B--2---:R-:W-:Y:S05]  /*f9f0*/  @!P0 NANOSLEEP.SYNCS 0x989680 ;  /* 0x009896800000895d */ /* 0x004fea0003900000 */
[----:B------:R-:W2:Y:S02]  /*fa00*/  @!P0 SYNCS.PHASECHK.TRANS64 P0, [R53+URZ+0x31480], R0 ;  /* 0x03148000350085a7 */ /* 0x000ea4000800007f */
[----:B--2---:R-:W-:Y:S05]  /*fa10*/  @!P0 BRA `(.L_x_121) ;  /* 0xfffffffc00f08947 */ /* 0x004fea000383ffff */
[----:B------:R-:W-:Y:S05]  /*fa20*/  BRA `(.L_x_120) ;  /* 0xffffff5400647947 */ /* 0x000fea000383ffff */
.L_x_137:
[----:B-1----:R1:W2:Y:S02]  /*fa30*/  SYNCS.PHASECHK.TRANS64.TRYWAIT P0, [R39+URZ+0x31480], R0 ;  /* 0x03148000270075a7 */ /* 0x0022a4000800017f */
[----:B--2---:R-:W-:Y:S05]  /*fa40*/  @!P0 NANOSLEEP.SYNCS 0x989680 ;  /* 0x009896800000895d */ /* 0x004fea0003900000 */
[----:B------:R-:W2:Y:S02]  /*fa50*/  @!P0 SYNCS.PHASECHK.TRANS64 P0, [R39+URZ+0x31480], R0 ;  /* 0x03148000270085a7 */ /* 0x000ea4000800007f */
[----:B--2---:R-:W-:Y:S05]  /*fa60*/  @!P0 BRA `(.L_x_137) ;  /* 0xfffffffc00f08947 */ /* 0x004fea000383ffff */
[----:B------:R-:W-:Y:S05]  /*fa70*/  BRA `(.L_x_136) ;  /* 0xffffff6400a07947 */ /* 0x000fea000383ffff */
.L_x_160:
[----:B------:R-:W-:-:S07]  /*fa80*/  IMAD.MOV.U32 R15, RZ, RZ, -0x1 ;  /* 0xffffffffff0f7424 */ /* 0x000fce00078e00ff */
[----:B-----5:R-:W-:Y:S05]  /*fa90*/  WARPSYNC.COLLECTIVE R15, `(.L_x_320) ;  /* 0x000000000f0c7348 */ /* 0x020fea0003c00000 */
[----:B------:R-:W-:Y:S02]  /*faa0*/  ELECT P6, UR62, PT ;  /* 0x00000000003e782f */ /* 0x000fe400038c0000 */
[----:B------:R-:W-:Y:S01]  /*fab0*/  MOV R14, UR62 ;  /* 0x0000003e000e7c02 */ /* 0x000fe20008000f00 */
[----:B-----5:R-:W-:Y:S10]  /*fac0*/  ENDCOLLECTIVE ;  /* 0x000000000000791b */ /* 0x020ff40003800000 */
.L_x_320:
[----:B------:R-:W-:Y:S05]  /*fad0*/  BRA `(.L_x_321) ;  /* 0xffffff7c00207947 */ /* 0x000fea000383ffff */
.L_x_162:
[----:B-1----:R1:W2:Y:S02]  /*fae0*/  SYNCS.PHASECHK.TRANS64.TRYWAIT P0, [R7+URZ+0x31660], R6 ;  /* 0x03166006070075a7 */ /* 0x0022a4000800017f */
[----:B--2---:R-:W-:Y:S05]  /*faf0*/  @!P0 NANOSLEEP.SYNCS 0x989680 ;  /* 0x009896800000895d */ /* 0x004fea0003900000 */
[----:B------:R-:W2:Y:S02]  /*fb00*/  @!P0 SYNCS.PHASECHK.TRANS64 P0, [R7+URZ+0x31660], R6 ;  /* 0x03166006070085a7 */ /* 0x000ea4000800007f */
[----:B--2---:R-:W-:Y:S05]  /*fb10*/  @!P0 BRA `(.L_x_162) ;  /* 0xfffffffc00f08947 */ /* 0x004fea000383ffff */
[----:B------:R-:W-:Y:S05]  /*fb20*/  BRA `(.L_x_322) ;  /* 0xffffff7c004c7947 */ /* 0x000fea000383ffff */
.L_x_169:
[----:B--2---:R-:W-:-:S04]  /*fb30*/  IMAD.U32 R3, RZ, RZ, UR4 ;  /* 0x00000004ff037e24 */ /* 0x004fc8000f8e00ff */
[----:B------:R2:W3:Y:S03]  /*fb40*/  SYNCS.PHASECHK.TRANS64.TRYWAIT P0, [R3+URZ+0x31400], R0 ;  /* 0x03140000030075a7 */ /* 0x0004e6000800017f */
[----:B---3--:R-:W-:Y:S05]  /*fb50*/  @!P0 NANOSLEEP.SYNCS 0x989680 ;  /* 0x009896800000895d */ /* 0x008fea0003900000 */
[----:B------:R-:W3:Y:S02]  /*fb60*/  @!P0 SYNCS.PHASECHK.TRANS64 P0, [R3+URZ+0x31400], R0 ;  /* 0x03140000030085a7 */ /* 0x000ee4000800007f */
[----:B---3--:R-:W-:Y:S05]  /*fb70*/  @!P0 BRA `(.L_x_169) ;  /* 0xfffffffc00ec8947 */ /* 0x008fea000383ffff */
[----:B------:R-:W-:Y:S05]  /*fb80*/  BRA `(.L_x_323) ;  /* 0xffffff8000687947 */ /* 0x000fea000383ffff */
.L_x_186:
[----:B-1----:R-:W-:-:S04]  /*fb90*/  IMAD.U32 R3, RZ, RZ, UR12 ;  /* 0x0000000cff037e24 */ /* 0x002fc8000f8e00ff */
[----:B------:R1:W2:Y:S03]  /*fba0*/  SYNCS.PHASECHK.TRANS64.TRYWAIT P0, [R3+URZ+0x31688], R0 ;  /* 0x03168800030075a7 */ /* 0x0002a6000800017f */
[----:B--2---:R-:W-:Y:S05]  /*fbb0*/  @!P0 NANOSLEEP.SYNCS 0x989680 ;  /* 0x009896800000895d */ /* 0x004fea0003900000 */
[----:B------:R-:W2:Y:S02]  /*fbc0*/  @!P0 SYNCS.PHASECHK.TRANS64 P0, [R3+URZ+0x31688], R0 ;  /* 0x03168800030085a7 */ /* 0x000ea4000800007f */
[----:B--2---:R-:W-:Y:S05]  /*fbd0*/  @!P0 BRA `(.L_x_186) ;  /* 0xfffffffc00ec8947 */ /* 0x004fea000383ffff */
[----:B------:R-:W-:Y:S05]  /*fbe0*/  BRA `(.L_x_324) ;  /* 0xffffff8c00d07947 */ /* 0x000fea000383ffff */
.L_x_188:
[----:B-1----:R-:W-:-:S04]  /*fbf0*/  IMAD.U32 R4, RZ, RZ, UR8 ;  /* 0x00000008ff047e24 */ /* 0x002fc8000f8e00ff */
[----:B------:R1:W2:Y:S03]  /*fc00*/  SYNCS.PHASECHK.TRANS64.TRYWAIT P0, [R4+URZ+0x31400], R3 ;  /* 0x03140003040075a7 */ /* 0x0002a6000800017f */
[----:B--2---:R-:W-:Y:S05]  /*fc10*/  @!P0 NANOSLEEP.SYNCS 0x989680 ;  /* 0x009896800000895d */ /* 0x004fea0003900000 */
[----:B------:R-:W2:Y:S02]  /*fc20*/  @!P0 SYNCS.PHASECHK.TRANS64 P0, [R4+URZ+0x31400], R3 ;  /* 0x03140003040085a7 */ /* 0x000ea4000800007f */
[----:B--2---:R-:W-:Y:S05]  /*fc30*/  @!P0 BRA `(.L_x_188) ;  /* 0xfffffffc00ec8947 */ /* 0x004fea000383ffff */
[----:B------:R-:W-:Y:S05]  /*fc40*/  BRA `(.L_x_325) ;  /* 0xffffff9000087947 */ /* 0x000fea000383ffff */
.L_x_194:
[----:B-1----:R-:W-:-:S04]  /*fc50*/  IMAD.U32 R3, RZ, RZ, UR13 ;  /* 0x0000000dff037e24 */ /* 0x002fc8000f8e00ff */
[----:B------:R1:W2:Y:S03]  /*fc60*/  SYNCS.PHASECHK.TRANS64.TRYWAIT P1, [R3+URZ+0x31670], R2 ;  /* 0x03167002030075a7 */ /* 0x0002a6000802017f */
[----:B--2---:R-:W-:Y:S05]  /*fc70*/  @!P1 NANOSLEEP.SYNCS 0x989680 ;  /* 0x009896800000995d */ /* 0x004fea0003900000 */
[----:B------:R-:W2:Y:S02]  /*fc80*/  @!P1 SYNCS.PHASECHK.TRANS64 P1, [R3+URZ+0x31670], R2 ;  /* 0x03167002030095a7 */ /* 0x000ea4000802007f */
[----:B--2---:R-:W-:Y:S05]  /*fc90*/  @!P1 BRA `(.L_x_194) ;  /* 0xfffffffc00ec9947 */ /* 0x004fea000383ffff */
[----:B------:R-:W-:Y:S05]  /*fca0*/  BRA `(.L_x_326) ;  /* 0xffffff9000ac7947 */ /* 0x000fea000383ffff */
.L_x_209:
[----:B-1----:R1:W2:Y:S02]  /*fcb0*/  SYNCS.PHASECHK.TRANS64.TRYWAIT P0, [R3+URZ+0x31670], R2 ;  /* 0x03167002030075a7 */ /* 0x0022a4000800017f */
[----:B--2---:R-:W-:Y:S05]  /*fcc0*/  @!P0 NANOSLEEP.SYNCS 0x989680 ;  /* 0x009896800000895d */ /* 0x004fea0003900000 */
[----:B------:R-:W2:Y:S02]  /*fcd0*/  @!P0 SYNCS.PHASECHK.TRANS64 P0, [R3+URZ+0x31670], R2 ;  /* 0x03167002030085a7 */ /* 0x000ea4000800007f */
[----:B--2---:R-:W-:Y:S05]  /*fce0*/  @!P0 BRA `(.L_x_209) ;  /* 0xfffffffc00f08947 */ /* 0x004fea000383ffff */
[----:B------:R-:W-:Y:S05]  /*fcf0*/  BRA `(.L_x_327) ;  /* 0xffffff9800947947 */ /* 0x000fea000383ffff */
.L_x_228:
[----:B-1----:R1:W3:Y:S02]  /*fd00*/  SYNCS.PHASECHK.TRANS64.TRYWAIT P0, [R7+URZ+0x31570], R4 ;  /* 0x03157004070075a7 */ /* 0x0022e4000800017f */
[----:B---3--:R-:W-:Y:S05]  /*fd10*/  @!P0 NANOSLEEP.SYNCS 0x989680 ;  /* 0x009896800000895d */ /* 0x008fea0003900000 */
[----:B------:R-:W3:Y:S02]  /*fd20*/  @!P0 SYNCS.PHASECHK.TRANS64 P0, [R7+URZ+0x31570], R4 ;  /* 0x03157004070085a7 */ /* 0x000ee4000800007f */
[----:B---3--:R-:W-:Y:S05]  /*fd30*/  @!P0 BRA `(.L_x_228) ;  /* 0xfffffffc00f08947 */ /* 0x008fea000383ffff */
[----:B------:R-:W-:Y:S05]  /*fd40*/  BRA `(.L_x_328) ;  /* 0xffffffb000847947 */ /* 0x000fea000383ffff */
.L_x_232:
[----:B------:R-:W-:Y:S01]  /*fd50*/  BSSY B1, `(.L_x_329) ;  /* 0x0000006000017945 */ /* 0x000fe20003800000 */
[----:B------:R-:W-:-:S07]  /*fd60*/  IMAD.MOV.U32 R15, RZ, RZ, -0x1 ;  /* 0xffffffffff0f7424 */ /* 0x000fce00078e00ff */
[----:B-1----:R-:W-:Y:S05]  /*fd70*/  WARPSYNC.COLLECTIVE R15, `(.L_x_330) ;  /* 0x000000000f0c7348 */ /* 0x002fea0003c00000 */
[----:B------:R-:W-:Y:S02]  /*fd80*/  ELECT P6, UR62, PT ;  /* 0x00000000003e782f */ /* 0x000fe400038c0000 */
[----:B------:R-:W-:Y:S01]  /*fd90*/  MOV R14, UR62 ;  /* 0x0000003e000e7c02 */ /* 0x000fe20008000f00 */
[----:B-1----:R-:W-:Y:S10]  /*fda0*/  ENDCOLLECTIVE ;  /* 0x000000000000791b */ /* 0x002ff40003800000 */
.L_x_330:
[----:B------:R-:W-:Y:S05]  /*fdb0*/  BSYNC B1 ;  /* 0x0000000000017941 */ /* 0x000fea0003800000 */
.L_x_329:
[----:B------:R-:W-:Y:S01]  /*fdc0*/  @P6 VIADD R11, R7, 0x31480 ;  /* 0x00031480070b6836 */ /* 0x000fe20000000000 */
[C---:B------:R-:W-:Y:S01]  /*fdd0*/  @P6 LEA R5, R3.reuse, UR38, 0xc ;  /* 0x0000002603056c11 */ /* 0x040fe2000f8e60ff */
[----:B------:R-:W-:Y:S01]  /*fde0*/  VOTEU.ANY UP0, P6 ;  /* 0x00000000003f7886 */ /* 0x000fe20003000100 */
[----:B------:R-:W-:Y:S01]  /*fdf0*/  @P6 LEA R4, R3, UR38, 0xb ;  /* 0x0000002603046c11 */ /* 0x000fe2000f8e58ff */
[----:B------:R-:W-:Y:S01]  /*fe00*/  UMOV UR12, 0x0 ;  /* 0x00000000000c7882 */ /* 0x000fe20000000000 */
[----:B------:R-:W-:Y:S01]  /*fe10*/  @P6 R2UR UR4, R5 ;  /* 0x00000000050462ca */ /* 0x000fe200000e0000 */
[----:B------:R-:W-:Y:S01]  /*fe20*/  UMOV UR13, 0x10000000 ;  /* 0x10000000000d7882 */ /* 0x000fe20000000000 */
[----:B------:R-:W-:Y:S01]  /*fe30*/  @P6 R2UR UR7, R16 ;  /* 0x00000000100762ca */ /* 0x000fe200000e0000 */
[----:B------:R-:W-:Y:S01]  /*fe40*/  @P6 VIADD R4, R4, 0x1e000 ;  /* 0x0001e00004046836 */ /* 0x000fe20000000000 */
[----:B------:R-:W-:Y:S01]  /*fe50*/  @P6 R2UR UR6, R9 ;  /* 0x00000000090662ca */ /* 0x000fe200000e0000 */
[----:B------:R-:W-:Y:S01]  /*fe60*/  UMOV UR14, 0x0 ;  /* 0x00000000000e7882 */ /* 0x000fe20000000000 */
[C---:B------:R-:W-:Y:S01]  /*fe70*/  @P6 R2UR UR5, R11.reuse ;  /* 0x000000000b0562ca */ /* 0x040fe200000e0000 */
[----:B------:R-:W-:Y:S01]  /*fe80*/  UMOV UR15, 0x10000000 ;  /* 0x10000000000f7882 */ /* 0x000fe20000000000 */
[----:B------:R-:W-:Y:S01]  /*fe90*/  @P6 R2UR UR9, R11 ;  /* 0x000000000b0962ca */ /* 0x000fe200000e0000 */
[----:B------:R-:W-:Y:S01]  /*fea0*/  BSSY B1, `(.L_x_331) ;  /* 0x000000d000017945 */ /* 0x000fe20003800000 */
[----:B------:R-:W-:Y:S01]  /*feb0*/  @P6 R2UR UR8, R4 ;  /* 0x00000000040862ca */ /* 0x000fe200000e0000 */
[----:B------:R-:W-:Y:S01]  /*fec0*/  IMAD.MOV.U32 R15, RZ, RZ, -0x1 ;  /* 0xffffffffff0f7424 */ /* 0x000fe200078e00ff */
[----:B------:R-:W-:-:S02]  /*fed0*/  @P6 R2UR UR11, R17 ;  /* 0x00000000110b62ca */ /* 0x000fc400000e0000 */
[----:B------:R-:W-:-:S05]  /*fee0*/  @P6 R2UR UR10, R8 ;  /* 0x00000000080a62ca */ /* 0x000fca00000e0000 */
[----:B------:R1:W-:Y:S01]  /*fef0*/  @UP0 UTMALDG.2D [UR4], [UR52], desc[UR12] ;  /* 0x00000c04340005b4 */ /* 0x0003e20008009000 */
[----:B------:R-:W-:-:S07]  /*ff00*/  VOTEU.ANY UP0, P6 ;  /* 0x00000000003f7886 */ /* 0x000fce0003000100 */
[----:B------:R1:W-:Y:S02]  /*ff10*/  @UP0 UTMALDG.2D [UR8], [UR48], desc[UR14] ;  /* 0x00000e08300005b4 */ /* 0x0003e40008009000 */
[----:B-1----:R-:W-:Y:S01]  /*ff20*/  NOP ;  /* 0x0000000000007918 */ /* 0x002fe20000000000 */
[----:B------:R-:W-:Y:S05]  /*ff30*/  WARPSYNC.COLLECTIVE R15, `(.L_x_332) ;  /* 0x000000000f0c7348 */ /* 0x000fea0003c00000 */
[----:B------:R-:W-:Y:S02]  /*ff40*/  ELECT P6, UR62, PT ;  /* 0x00000000003e782f */ /* 0x000fe400038c0000 */
[----:B------:R-:W-:Y:S01]  /*ff50*/  MOV R14, UR62 ;  /* 0x0000003e000e7c02 */ /* 0x000fe20008000f00 */
[----:B------:R-:W-:Y:S10]  /*ff60*/  ENDCOLLECTIVE ;  /* 0x000000000000791b */ /* 0x000ff40003800000 */
.L_x_332:
[----:B------:R-:W-:Y:S05]  /*ff70*/  BSYNC B1 ;  /* 0x0000000000017941 */ /* 0x000fea0003800000 */
.L_x_331:
[----:B------:R-:W-:Y:S05]  /*ff80*/  BRA `(.L_x_333) ;  /* 0xffffffb0008c7947 */ /* 0x000fea000383ffff */
.L_x_238:
[----:B-1----:R1:W2:Y:S02]  /*ff90*/  SYNCS.PHASECHK.TRANS64.TRYWAIT P0, [R3+URZ+0x31400], R0 ;  /* 0x03140000030075a7 */ /* 0x0022a4000800017f */
[----:B--2---:R-:W-:Y:S05]  /*ffa0*/  @!P0 NANOSLEEP.SYNCS 0x989680 ;  /* 0x009896800000895d */ /* 0x004fea0003900000 */
[----:B------:R-:W2:Y:S02]  /*ffb0*/  @!P0 SYNCS.PHASECHK.TRANS64 P0, [R3+URZ+0x31400], R0 ;  /* 0x03140000030085a7 */ /* 0x000ea4000800007f */
[----:B--2---:R-:W-:Y:S05]  /*ffc0*/  @!P0 BRA `(.L_x_238) ;  /* 0xfffffffc00f08947 */ /* 0x004fea000383ffff */
[----:B------:R-:W-:Y:S05]  /*ffd0*/  BRA `(.L_x_334) ;  /* 0xffffffb400907947 */ /* 0x000fea000383ffff */
.L_x_241:
[----:B------:R-:W-:Y:S01]  /*ffe0*/  BSSY B0, `(.L_x_335) ;  /* 0x0000006000007945 */ /* 0x000fe20003800000 */
[----:B------:R-:W-:-:S07]  /*fff0*/  IMAD.MOV.U32 R15, RZ, RZ, -0x1 ;  /* 0xffffffffff0f7424 */ /* 0x000fce00078e00ff */
[----:B-12--5:R-:W-:Y:S05]  /*10000*/  WARPSYNC.COLLECTIVE R15, `(.L_x_336) ;  /* 0x000000000f0c7348 */ /* 0x026fea0003c00000 */
[----:B------:R-:W-:Y:S02]  /*10010*/  ELECT P6, UR62, PT ;  /* 0x00000000003e782f */ /* 0x000fe400038c0000 */
[----:B------:R-:W-:Y:S01]  /*10020*/  MOV R14, UR62 ;  /* 0x0000003e000e7c02 */ /* 0x000fe20008000f00 */
[----:B-12--5:R-:W-:Y:S10]  /*10030*/  ENDCOLLECTIVE ;  /* 0x000000000000791b */ /* 0x026ff40003800000 */
.L_x_336:
[----:B------:R-:W-:Y:S05]  /*10040*/  BSYNC B0 ;  /* 0x0000000000007941 */ /* 0x000fea0003800000 */
.L_x_335:
[----:B------:R-:W-:Y:S05]  /*10050*/  BRA `(.L_x_337) ;  /* 0xffffffb400d87947 */ /* 0x000fea000383ffff */
.L_x_244:
[----:B------:R-:W-:Y:S01]  /*10060*/  BSSY B0, `(.L_x_338) ;  /* 0x0000005000007945 */ /* 0x000fe20003800000 */
[----:B------:R-:W-:-:S07]  /*10070*/  IMAD.MOV.U32 R15, RZ, RZ, -0x1 ;  /* 0xffffffffff0f7424 */ /* 0x000fce00078e00ff */
[----:B-123-5:R-:W-:Y:S05]  /*10080*/  WARPSYNC.COLLECTIVE R15, `(.L_x_339) ;  /* 0x000000000f087348 */ /* 0x02efea0003c00000 */
[----:B------:R-:W-:Y:S01]  /*10090*/  NOP ;  /* 0x0000000000007918 */ /* 0x000fe20000000000 */
[----:B-123-5:R-:W-:Y:S01]  /*100a0*/  ENDCOLLECTIVE ;  /* 0x000000000000791b */ /* 0x02efe20003800000 */
.L_x_339:
[----:B------:R-:W-:Y:S05]  /*100b0*/  BSYNC B0 ;  /* 0x0000000000007941 */ /* 0x000fea0003800000 */
.L_x_338:
[----:B------:R-:W-:-:S07]  /*100c0*/  IMAD.MOV.U32 R15, RZ, RZ, -0x1 ;  /* 0xffffffffff0f7424 */ /* 0x000fce00078e00ff */
[----:B------:R-:W-:Y:S05]  /*100d0*/  WARPSYNC.COLLECTIVE R15, `(.L_x_340) ;  /* 0x000000000f0c7348 */ /* 0x000fea0003c00000 */
[----:B------:R-:W-:Y:S02]  /*100e0*/  ELECT P6, UR62, PT ;  /* 0x00000000003e782f */ /* 0x000fe400038c0000 */
[----:B------:R-:W-:Y:S01]  /*100f0*/  MOV R14, UR62 ;  /* 0x0000003e000e7c02 */ /* 0x000fe20008000f00 */
[----:B------:R-:W-:Y:S10]  /*10100*/  ENDCOLLECTIVE ;  /* 0x000000000000791b */ /* 0x000ff40003800000 */
.L_x_340:
[----:B------:R-:W-:Y:S05]  /*10110*/  BRA `(.L_x_341) ;  /* 0xffffffc000147947 */ /* 0x000fea000383ffff */
.L_x_247:
[----:B------:R-:W-:Y:S01]  /*10120*/  BSSY B0, `(.L_x_342) ;  /* 0x0000006000007945 */ /* 0x000fe20003800000 */
[----:B------:R-:W-:-:S07]  /*10130*/  IMAD.MOV.U32 R15, RZ, RZ, -0x1 ;  /* 0xffffffffff0f7424 */ /* 0x000fce00078e00ff */
[----:B-----5:R-:W-:Y:S05]  /*10140*/  WARPSYNC.COLLECTIVE R15, `(.L_x_343) ;  /* 0x000000000f0c7348 */ /* 0x020fea0003c00000 */
[----:B-----5:R-:W-:Y:S02]  /*10150*/  ELECT P6, UR62, PT ;  /* 0x00000000003e782f */ /* 0x020fe400038c0000 */
[----:B------:R-:W-:Y:S01]  /*10160*/  MOV R14, UR62 ;  /* 0x0000003e000e7c02 */ /* 0x000fe20008000f00 */
[----:B------:R-:W-:Y:S10]  /*10170*/  ENDCOLLECTIVE ;  /* 0x000000000000791b */ /* 0x000ff40003800000 */
.L_x_343:
[----:B------:R-:W-:Y:S05]  /*10180*/  BSYNC B0 ;  /* 0x0000000000007941 */ /* 0x000fea0003800000 */
.L_x_342:
[----:B------:R-:W-:Y:S05]  /*10190*/  BRA `(.L_x_344) ;  /* 0xffffffc000747947 */ /* 0x000fea000383ffff */
.L_x_251:
[----:B-1----:R1:W2:Y:S02]  /*101a0*/  SYNCS.PHASECHK.TRANS64.TRYWAIT P0, [R6+URZ], R3 ;  /* 0x00000003060075a7 */ /* 0x0022a4000800017f */
[----:B--2---:R-:W-:Y:S05]  /*101b0*/  @!P0 NANOSLEEP.SYNCS 0x989680 ;  /* 0x009896800000895d */ /* 0x004fea0003900000 */
[----:B------:R-:W2:Y:S02]  /*101c0*/  @!P0 SYNCS.PHASECHK.TRANS64 P0, [R6+URZ], R3 ;  /* 0x00000003060085a7 */ /* 0x000ea4000800007f */
[----:B--2---:R-:W-:Y:S05]  /*101d0*/  @!P0 BRA `(.L_x_251) ;  /* 0xfffffffc00f08947 */ /* 0x004fea000383ffff */
[----:B------:R-:W-:Y:S05]  /*101e0*/  BRA `(.L_x_345) ;  /* 0xffffffc000b07947 */ /* 0x000fea000383ffff */
.L_x_252:
[----:B-1----:R1:W2:Y:S02]  /*101f0*/  SYNCS.PHASECHK.TRANS64.TRYWAIT P0, [R7+URZ], R4 ;  /* 0x00000004070075a7 */ /* 0x0022a4000800017f */
[----:B--2---:R-:W-:Y:S05]  /*10200*/  @!P0 NANOSLEEP.SYNCS 0x989680 ;  /* 0x009896800000895d */ /* 0x004fea0003900000 */
[----:B------:R-:W2:Y:S02]  /*10210*/  @!P0 SYNCS.PHASECHK.TRANS64 P0, [R7+URZ], R4 ;  /* 0x00000004070085a7 */ /* 0x000ea4000800007f */
[----:B--2---:R-:W-:Y:S05]  /*10220*/  @!P0 BRA `(.L_x_252) ;  /* 0xfffffffc00f08947 */ /* 0x004fea000383ffff */
[----:B------:R-:W-:Y:S05]  /*10230*/  BRA `(.L_x_346) ;  /* 0xffffffc000c07947 */ /* 0x000fea000383ffff */
.L_x_253:
[----:B-1----:R1:W2:Y:S02]  /*10240*/  SYNCS.PHASECHK.TRANS64.TRYWAIT P0, [R6+URZ], R5 ;  /* 0x00000005060075a7 */ /* 0x0022a4000800017f */
[----:B--2---:R-:W-:Y:S05]  /*10250*/  @!P0 NANOSLEEP.SYNCS 0x989680 ;  /* 0x009896800000895d */ /* 0x004fea0003900000 */
[----:B------:R-:W2:Y:S02]  /*10260*/  @!P0 SYNCS.PHASECHK.TRANS64 P0, [R6+URZ], R5 ;  /* 0x00000005060085a7 */ /* 0x000ea4000800007f */
[----:B--2---:R-:W-:Y:S05]  /*10270*/  @!P0 BRA `(.L_x_253) ;  /* 0xfffffffc00f08947 */ /* 0x004fea000383ffff */
[----:B------:R-:W-:Y:S05]  /*10280*/  BRA `(.L_x_347) ;  /* 0xffffffc000d07947 */ /* 0x000fea000383ffff */
.L_x_254:
[----:B-1----:R1:W2:Y:S02]  /*10290*/  SYNCS.PHASECHK.TRANS64.TRYWAIT P0, [R9+URZ], R4 ;  /* 0x00000004090075a7 */ /* 0x0022a4000800017f */
[----:B--2---:R-:W-:Y:S05]  /*102a0*/  @!P0 NANOSLEEP.SYNCS 0x989680 ;  /* 0x009896800000895d */ /* 0x004fea0003900000 */
[----:B------:R-:W2:Y:S02]  /*102b0*/  @!P0 SYNCS.PHASECHK.TRANS64 P0, [R9+URZ], R4 ;  /* 0x00000004090085a7 */ /* 0x000ea4000800007f */
[----:B--2---:R-:W-:Y:S05]  /*102c0*/  @!P0 BRA `(.L_x_254) ;  /* 0xfffffffc00f08947 */ /* 0x004fea000383ffff */
[----:B------:R-:W-:Y:S05]  /*102d0*/  BRA `(.L_x_348) ;  /* 0xffffffc000e07947 */ /* 0x000fea000383ffff */
.L_x_255:
[----:B-1----:R1:W2:Y:S02]  /*102e0*/  SYNCS.PHASECHK.TRANS64.TRYWAIT P0, [R6+URZ], R5 ;  /* 0x00000005060075a7 */ /* 0x0022a4000800017f */
[----:B--2---:R-:W-:Y:S05]  /*102f0*/  @!P0 NANOSLEEP.SYNCS 0x989680 ;  /* 0x009896800000895d */ /* 0x004fea0003900000 */
[----:B------:R-:W2:Y:S02]  /*10300*/  @!P0 SYNCS.PHASECHK.TRANS64 P0, [R6+URZ], R5 ;  /* 0x00000005060085a7 */ /* 0x000ea4000800007f */
[----:B--2---:R-:W-:Y:S05]  /*10310*/  @!P0 BRA `(.L_x_255) ;  /* 0xfffffffc00f08947 */ /* 0x004fea000383ffff */
[----:B------:R-:W-:Y:S05]  /*10320*/  BRA `(.L_x_349) ;  /* 0xffffffc000f07947 */ /* 0x000fea000383ffff */
.L_x_256:
[----:B-1----:R1:W2:Y:S02]  /*10330*/  SYNCS.PHASECHK.TRANS64.TRYWAIT P0, [R9+URZ], R4 ;  /* 0x00000004090075a7 */ /* 0x0022a4000800017f */
[----:B--2---:R-:W-:Y:S05]  /*10340*/  @!P0 NANOSLEEP.SYNCS 0x989680 ;  /* 0x009896800000895d */ /* 0x004fea0003900000 */
[----:B------:R-:W2:Y:S02]  /*10350*/  @!P0 SYNCS.PHASECHK.TRANS64 P0, [R9+URZ], R4 ;  /* 0x00000004090085a7 */ /* 0x000ea4000800007f */
[----:B--2---:R-:W-:Y:S05]  /*10360*/  @!P0 BRA `(.L_x_256) ;  /* 0xfffffffc00f08947 */ /* 0x004fea000383ffff */
[----:B------:R-:W-:Y:S05]  /*10370*/  BRA `(.L_x_350) ;  /* 0xffffffc400007947 */ /* 0x000fea000383ffff */
.L_x_257:
[----:B-1----:R1:W2:Y:S02]  /*10380*/  SYNCS.PHASECHK.TRANS64.TRYWAIT P0, [R6+URZ], R5 ;  /* 0x00000005060075a7 */ /* 0x0022a4000800017f */
[----:B--2---:R-:W-:Y:S05]  /*10390*/  @!P0 NANOSLEEP.SYNCS 0x989680 ;  /* 0x009896800000895d */ /* 0x004fea0003900000 */
[----:B------:R-:W2:Y:S02]  /*103a0*/  @!P0 SYNCS.PHASECHK.TRANS64 P0, [R6+URZ], R5 ;  /* 0x00000005060085a7 */ /* 0x000ea4000800007f */
[----:B--2---:R-:W-:Y:S05]  /*103b0*/  @!P0 BRA `(.L_x_257) ;  /* 0xfffffffc00f08947 */ /* 0x004fea000383ffff */
[----:B------:R-:W-:Y:S05]  /*103c0*/  BRA `(.L_x_351) ;  /* 0xffffffc400107947 */ /* 0x000fea000383ffff */
.L_x_258:
[----:B-1----:R1:W2:Y:S02]  /*103d0*/  SYNCS.PHASECHK.TRANS64.TRYWAIT P0, [R9+URZ], R4 ;  /* 0x00000004090075a7 */ /* 0x0022a4000800017f */
[----:B--2---:R-:W-:Y:S05]  /*103e0*/  @!P0 NANOSLEEP.SYNCS 0x989680 ;  /* 0x009896800000895d */ /* 0x004fea0003900000 */
[----:B------:R-:W2:Y:S02]  /*103f0*/  @!P0 SYNCS.PHASECHK.TRANS64 P0, [R9+URZ], R4 ;  /* 0x00000004090085a7 */ /* 0x000ea4000800007f */
[----:B--2---:R-:W-:Y:S05]  /*10400*/  @!P0 BRA `(.L_x_258) ;  /* 0xfffffffc00f08947 */ /* 0x004fea000383ffff */
[----:B------:R-:W-:Y:S05]  /*10410*/  BRA `(.L_x_352) ;  /* 0xffffffc400207947 */ /* 0x000fea000383ffff */
.L_x_259:
[----:B-1----:R1:W2:Y:S02]  /*10420*/  SYNCS.PHASECHK.TRANS64.TRYWAIT P0, [R6+URZ], R5 ;  /* 0x00000005060075a7 */ /* 0x0022a4000800017f */
[----:B--2---:R-:W-:Y:S05]  /*10430*/  @!P0 NANOSLEEP.SYNCS 0x989680 ;  /* 0x009896800000895d */ /* 0x004fea0003900000 */
[----:B------:R-:W2:Y:S02]  /*10440*/  @!P0 SYNCS.PHASECHK.TRANS64 P0, [R6+URZ], R5 ;  /* 0x00000005060085a7 */ /* 0x000ea4000800007f */
[----:B--2---:R-:W-:Y:S05]  /*10450*/  @!P0 BRA `(.L_x_259) ;  /* 0xfffffffc00f08947 */ /* 0x004fea000383ffff */
[----:B------:R-:W-:Y:S05]  /*10460*/  BRA `(.L_x_353) ;  /* 0xffffffc400307947 */ /* 0x000fea000383ffff */
.L_x_260:
[----:B-1----:R1:W2:Y:S02]  /*10470*/  SYNCS.PHASECHK.TRANS64.TRYWAIT P0, [R9+URZ], R4 ;  /* 0x00000004090075a7 */ /* 0x0022a4000800017f */
[----:B--2---:R-:W-:Y:S05]  /*10480*/  @!P0 NANOSLEEP.SYNCS 0x989680 ;  /* 0x009896800000895d */ /* 0x004fea0003900000 */
[----:B------:R-:W2:Y:S02]  /*10490*/  @!P0 SYNCS.PHASECHK.TRANS64 P0, [R9+URZ], R4 ;  /* 0x00000004090085a7 */ /* 0x000ea4000800007f */
[----:B--2---:R-:W-:Y:S05]  /*104a0*/  @!P0 BRA `(.L_x_260) ;  /* 0xfffffffc00f08947 */ /* 0x004fea000383ffff */
[----:B------:R-:W-:Y:S05]  /*104b0*/  BRA `(.L_x_354) ;  /* 0xffffffc400407947 */ /* 0x000fea000383ffff */
.L_x_261:
[----:B-1----:R1:W2:Y:S02]  /*104c0*/  SYNCS.PHASECHK.TRANS64.TRYWAIT P0, [R6+URZ], R5 ;  /* 0x00000005060075a7 */ /* 0x0022a4000800017f */
[----:B--2---:R-:W-:Y:S05]  /*104d0*/  @!P0 NANOSLEEP.SYNCS 0x989680 ;  /* 0x009896800000895d */ /* 0x004fea0003900000 */
[----:B------:R-:W2:Y:S02]  /*104e0*/  @!P0 SYNCS.PHASECHK.TRANS64 P0, [R6+URZ], R5 ;  /* 0x00000005060085a7 */ /* 0x000ea4000800007f */
[----:B--2---:R-:W-:Y:S05]  /*104f0*/  @!P0 BRA `(.L_x_261) ;  /* 0xfffffffc00f08947 */ /* 0x004fea000383ffff */
[----:B------:R-:W-:Y:S05]  /*10500*/  BRA `(.L_x_355) ;  /* 0xffffffc400507947 */ /* 0x000fea000383ffff */
.L_x_262:
[----:B-1----:R1:W2:Y:S02]  /*10510*/  SYNCS.PHASECHK.TRANS64.TRYWAIT P0, [R9+URZ], R4 ;  /* 0x00000004090075a7 */ /* 0x0022a4000800017f */
[----:B--2---:R-:W-:Y:S05]  /*10520*/  @!P0 NANOSLEEP.SYNCS 0x989680 ;  /* 0x009896800000895d */ /* 0x004fea0003900000 */
[----:B------:R-:W2:Y:S02]  /*10530*/  @!P0 SYNCS.PHASECHK.TRANS64 P0, [R9+URZ], R4 ;  /* 0x00000004090085a7 */ /* 0x000ea4000800007f */
[----:B--2---:R-:W-:Y:S05]  /*10540*/  @!P0 BRA `(.L_x_262) ;  /* 0xfffffffc00f08947 */ /* 0x004fea000383ffff */
[----:B------:R-:W-:Y:S05]  /*10550*/  BRA `(.L_x_356) ;  /* 0xffffffc400607947 */ /* 0x000fea000383ffff */
.L_x_263:
[----:B-1----:R1:W2:Y:S02]  /*10560*/  SYNCS.PHASECHK.TRANS64.TRYWAIT P0, [R6+URZ], R5 ;  /* 0x00000005060075a7 */ /* 0x0022a4000800017f */
[----:B--2---:R-:W-:Y:S05]  /*10570*/  @!P0 NANOSLEEP.SYNCS 0x989680 ;  /* 0x009896800000895d */ /* 0x004fea0003900000 */
[----:B------:R-:W2:Y:S02]  /*10580*/  @!P0 SYNCS.PHASECHK.TRANS64 P0, [R6+URZ], R5 ;  /* 0x00000005060085a7 */ /* 0x000ea4000800007f */
[----:B--2---:R-:W-:Y:S05]  /*10590*/  @!P0 BRA `(.L_x_263) ;  /* 0xfffffffc00f08947 */ /* 0x004fea000383ffff */
[----:B------:R-:W-:Y:S05]  /*105a0*/  BRA `(.L_x_357) ;  /* 0xffffffc400707947 */ /* 0x000fea000383ffff */
.L_x_264:
[----:B-1----:R1:W2:Y:S02]  /*105b0*/  SYNCS.PHASECHK.TRANS64.TRYWAIT P0, [R9+URZ], R4 ;  /* 0x00000004090075a7 */ /* 0x0022a4000800017f */
[----:B--2---:R-:W-:Y:S05]  /*105c0*/  @!P0 NANOSLEEP.SYNCS 0x989680 ;  /* 0x009896800000895d */ /* 0x004fea0003900000 */
[----:B------:R-:W2:Y:S02]  /*105d0*/  @!P0 SYNCS.PHASECHK.TRANS64 P0, [R9+URZ], R4 ;  /* 0x00000004090085a7 */ /* 0x000ea4000800007f */
[----:B--2---:R-:W-:Y:S05]  /*105e0*/  @!P0 BRA `(.L_x_264) ;  /* 0xfffffffc00f08947 */ /* 0x004fea000383ffff */
[----:B------:R-:W-:Y:S05]  /*105f0*/  BRA `(.L_x_358) ;  /* 0xffffffc400807947 */ /* 0x000fea000383ffff */
.L_x_265:
[----:B-1----:R1:W2:Y:S02]  /*10600*/  SYNCS.PHASECHK.TRANS64.TRYWAIT P0, [R6+URZ], R5 ;  /* 0x00000005060075a7 */ /* 0x0022a4000800017f */
[----:B--2---:R-:W-:Y:S05]  /*10610*/  @!P0 NANOSLEEP.SYNCS 0x989680 ;  /* 0x009896800000895d */ /* 0x004fea0003900000 */
[----:B------:R-:W2:Y:S02]  /*10620*/  @!P0 SYNCS.PHASECHK.TRANS64 P0, [R6+URZ], R5 ;  /* 0x00000005060085a7 */ /* 0x000ea4000800007f */
[----:B--2---:R-:W-:Y:S05]  /*10630*/  @!P0 BRA `(.L_x_265) ;  /* 0xfffffffc00f08947 */ /* 0x004fea000383ffff */
[----:B------:R-:W-:Y:S05]  /*10640*/  BRA `(.L_x_359) ;  /* 0xffffffc400907947 */ /* 0x000fea000383ffff */
.L_x_266:
[----:B-1----:R1:W2:Y:S02]  /*10650*/  SYNCS.PHASECHK.TRANS64.TRYWAIT P0, [R9+URZ], R4 ;  /* 0x00000004090075a7 */ /* 0x0022a4000800017f */
[----:B--2---:R-:W-:Y:S05]  /*10660*/  @!P0 NANOSLEEP.SYNCS 0x989680 ;  /* 0x009896800000895d */ /* 0x004fea0003900000 */
[----:B------:R-:W2:Y:S02]  /*10670*/  @!P0 SYNCS.PHASECHK.TRANS64 P0, [R9+URZ], R4 ;  /* 0x00000004090085a7 */ /* 0x000ea4000800007f */
[----:B--2---:R-:W-:Y:S05]  /*10680*/  @!P0 BRA `(.L_x_266) ;  /* 0xfffffffc00f08947 */ /* 0x004fea000383ffff */
[----:B------:R-:W-:Y:S05]  /*10690*/  BRA `(.L_x_360) ;  /* 0xffffffc400a07947 */ /* 0x000fea000383ffff */
.L_x_267:
[----:B-1----:R1:W2:Y:S02]  /*106a0*/  SYNCS.PHASECHK.TRANS64.TRYWAIT P0, [R6+URZ], R5 ;  /* 0x00000005060075a7 */ /* 0x0022a4000800017f */
[----:B--2---:R-:W-:Y:S05]  /*106b0*/  @!P0 NANOSLEEP.SYNCS 0x989680 ;  /* 0x009896800000895d */ /* 0x004fea0003900000 */
[----:B------:R-:W2:Y:S02]  /*106c0*/  @!P0 SYNCS.PHASECHK.TRANS64 P0, [R6+URZ], R5 ;  /* 0x00000005060085a7 */ /* 0x000ea4000800007f */
[----:B--2---:R-:W-:Y:S05]  /*106d0*/  @!P0 BRA `(.L_x_267) ;  /* 0xfffffffc00f08947 */ /* 0x004fea000383ffff */
[----:B------:R-:W-:Y:S05]  /*106e0*/  BRA `(.L_x_361) ;  /* 0xffffffc400b07947 */ /* 0x000fea000383ffff */
.L_x_268:
[----:B-1----:R1:W2:Y:S02]  /*106f0*/  SYNCS.PHASECHK.TRANS64.TRYWAIT P0, [R9+URZ], R4 ;  /* 0x00000004090075a7 */ /* 0x0022a4000800017f */
[----:B--2---:R-:W-:Y:S05]  /*10700*/  @!P0 NANOSLEEP.SYNCS 0x989680 ;  /* 0x009896800000895d */ /* 0x004fea0003900000 */
[----:B------:R-:W2:Y:S02]  /*10710*/  @!P0 SYNCS.PHASECHK.TRANS64 P0, [R9+URZ], R4 ;  /* 0x00000004090085a7 */ /* 0x000ea4000800007f */
[----:B--2---:R-:W-:Y:S05]  /*10720*/  @!P0 BRA `(.L_x_268) ;  /* 0xfffffffc00f08947 */ /* 0x004fea000383ffff */
[----:B------:R-:W-:Y:S05]  /*10730*/  BRA `(.L_x_362) ;  /* 0xffffffc400c07947 */ /* 0x000fea000383ffff */
.L_x_269:
[----:B-1----:R1:W2:Y:S02]  /*10740*/  SYNCS.PHASECHK.TRANS64.TRYWAIT P0, [R6+URZ], R5 ;  /* 0x00000005060075a7 */ /* 0x0022a4000800017f */
[----:B--2---:R-:W-:Y:S05]  /*10750*/  @!P0 NANOSLEEP.SYNCS 0x989680 ;  /* 0x009896800000895d */ /* 0x004fea0003900000 */
[----:B------:R-:W2:Y:S02]  /*10760*/  @!P0 SYNCS.PHASECHK.TRANS64 P0, [R6+URZ], R5 ;  /* 0x00000005060085a7 */ /* 0x000ea4000800007f */
[----:B--2---:R-:W-:Y:S05]  /*10770*/  @!P0 BRA `(.L_x_269) ;  /* 0xfffffffc00f08947 */ /* 0x004fea000383ffff */
[----:B------:R-:W-:Y:S05]  /*10780*/  BRA `(.L_x_363) ;  /* 0xffffffc400d07947 */ /* 0x000fea000383ffff */
.L_x_270:
[----:B-1----:R1:W2:Y:S02]  /*10790*/  SYNCS.PHASECHK.TRANS64.TRYWAIT P0, [R9+URZ], R4 ;  /* 0x00000004090075a7 */ /* 0x0022a4000800017f */
[----:B--2---:R-:W-:Y:S05]  /*107a0*/  @!P0 NANOSLEEP.SYNCS 0x989680 ;  /* 0x009896800000895d */ /* 0x004fea0003900000 */
[----:B------:R-:W2:Y:S02]  /*107b0*/  @!P0 SYNCS.PHASECHK.TRANS64 P0, [R9+URZ], R4 ;  /* 0x00000004090085a7 */ /* 0x000ea4000800007f */
[----:B--2---:R-:W-:Y:S05]  /*107c0*/  @!P0 BRA `(.L_x_270) ;  /* 0xfffffffc00f08947 */ /* 0x004fea000383ffff */
[----:B------:R-:W-:Y:S05]  /*107d0*/  BRA `(.L_x_364) ;  /* 0xffffffc400e07947 */ /* 0x000fea000383ffff */
.L_x_271:
[----:B-1----:R1:W2:Y:S02]  /*107e0*/  SYNCS.PHASECHK.TRANS64.TRYWAIT P0, [R6+URZ], R5 ;  /* 0x00000005060075a7 */ /* 0x0022a4000800017f */
[----:B--2---:R-:W-:Y:S05]  /*107f0*/  @!P0 NANOSLEEP.SYNCS 0x989680 ;  /* 0x009896800000895d */ /* 0x004fea0003900000 */
[----:B------:R-:W2:Y:S02]  /*10800*/  @!P0 SYNCS.PHASECHK.TRANS64 P0, [R6+URZ], R5 ;  /* 0x00000005060085a7 */ /* 0x000ea4000800007f */
[----:B--2---:R-:W-:Y:S05]  /*10810*/  @!P0 BRA `(.L_x_271) ;  /* 0xfffffffc00f08947 */ /* 0x004fea000383ffff */
[----:B------:R-:W-:Y:S05]  /*10820*/  BRA `(.L_x_365) ;  /* 0xffffffc400f07947 */ /* 0x000fea000383ffff */
.L_x_272:
[----:B-1----:R1:W2:Y:S02]  /*10830*/  SYNCS.PHASECHK.TRANS64.TRYWAIT P0, [R9+URZ], R4 ;  /* 0x00000004090075a7 */ /* 0x0022a4000800017f */
[----:B--2---:R-:W-:Y:S05]  /*10840*/  @!P0 NANOSLEEP.SYNCS 0x989680 ;  /* 0x009896800000895d */ /* 0x004fea0003900000 */
[----:B------:R-:W2:Y:S02]  /*10850*/  @!P0 SYNCS.PHASECHK.TRANS64 P0, [R9+URZ], R4 ;  /* 0x00000004090085a7 */ /* 0x000ea4000800007f */
[----:B--2---:R-:W-:Y:S05]  /*10860*/  @!P0 BRA `(.L_x_272) ;  /* 0xfffffffc00f08947 */ /* 0x004fea000383ffff */
[----:B------:R-:W-:Y:S05]  /*10870*/  BRA `(.L_x_366) ;  /* 0xffffffc800007947 */ /* 0x000fea000383ffff */
.L_x_273:
[----:B-1----:R1:W2:Y:S02]  /*10880*/  SYNCS.PHASECHK.TRANS64.TRYWAIT P0, [R6+URZ], R5 ;  /* 0x00000005060075a7 */ /* 0x0022a4000800017f */
[----:B--2---:R-:W-:Y:S05]  /*10890*/  @!P0 NANOSLEEP.SYNCS 0x989680 ;  /* 0x009896800000895d */ /* 0x004fea0003900000 */
[----:B------:R-:W2:Y:S02]  /*108a0*/  @!P0 SYNCS.PHASECHK.TRANS64 P0, [R6+URZ], R5 ;  /* 0x00000005060085a7 */ /* 0x000ea4000800007f */
[----:B--2---:R-:W-:Y:S05]  /*108b0*/  @!P0 BRA `(.L_x_273) ;  /* 0xfffffffc00f08947 */ /* 0x004fea000383ffff */
[----:B------:R-:W-:Y:S05]  /*108c0*/  BRA `(.L_x_367) ;  /* 0xffffffc800107947 */ /* 0x000fea000383ffff */
.L_x_274:
[----:B-1----:R1:W2:Y:S02]  /*108d0*/  SYNCS.PHASECHK.TRANS64.TRYWAIT P0, [R9+URZ], R4 ;  /* 0x00000004090075a7 */ /* 0x0022a4000800017f */
[----:B--2---:R-:W-:Y:S05]  /*108e0*/  @!P0 NANOSLEEP.SYNCS 0x989680 ;  /* 0x009896800000895d */ /* 0x004fea0003900000 */
[----:B------:R-:W2:Y:S02]  /*108f0*/  @!P0 SYNCS.PHASECHK.TRANS64 P0, [R9+URZ], R4 ;  /* 0x00000004090085a7 */ /* 0x000ea4000800007f */
[----:B--2---:R-:W-:Y:S05]  /*10900*/  @!P0 BRA `(.L_x_274) ;  /* 0xfffffffc00f08947 */ /* 0x004fea000383ffff */
[----:B------:R-:W-:Y:S05]  /*10910*/  BRA `(.L_x_368) ;  /* 0xffffffc800207947 */ /* 0x000fea000383ffff */
.L_x_275:
[----:B-1----:R1:W2:Y:S02]  /*10920*/  SYNCS.PHASECHK.TRANS64.TRYWAIT P0, [R6+URZ], R5 ;  /* 0x00000005060075a7 */ /* 0x0022a4000800017f */
[----:B--2---:R-:W-:Y:S05]  /*10930*/  @!P0 NANOSLEEP.SYNCS 0x989680 ;  /* 0x009896800000895d */ /* 0x004fea0003900000 */
[----:B------:R-:W2:Y:S02]  /*10940*/  @!P0 SYNCS.PHASECHK.TRANS64 P0, [R6+URZ], R5 ;  /* 0x00000005060085a7 */ /* 0x000ea4000800007f */
[----:B--2---:R-:W-:Y:S05]  /*10950*/  @!P0 BRA `(.L_x_275) ;  /* 0xfffffffc00f08947 */ /* 0x004fea000383ffff */
[----:B------:R-:W-:Y:S05]  /*10960*/  BRA `(.L_x_369) ;  /* 0xffffffc800307947 */ /* 0x000fea000383ffff */
.L_x_276:
[----:B-1----:R1:W2:Y:S02]  /*10970*/  SYNCS.PHASECHK.TRANS64.TRYWAIT P0, [R9+URZ], R4 ;  /* 0x00000004090075a7 */ /* 0x0022a4000800017f */
[----:B--2---:R-:W-:Y:S05]  /*10980*/  @!P0 NANOSLEEP.SYNCS 0x989680 ;  /* 0x009896800000895d */ /* 0x004fea0003900000 */
[----:B------:R-:W2:Y:S02]  /*10990*/  @!P0 SYNCS.PHASECHK.TRANS64 P0, [R9+URZ], R4 ;  /* 0x00000004090085a7 */ /* 0x000ea4000800007f */
[----:B--2---:R-:W-:Y:S05]  /*109a0*/  @!P0 BRA `(.L_x_276) ;  /* 0xfffffffc00f08947 */ /* 0x004fea000383ffff */
[----:B------:R-:W-:Y:S05]  /*109b0*/  BRA `(.L_x_370) ;  /* 0xffffffc800407947 */ /* 0x000fea000383ffff */
.L_x_277:
[----:B-1----:R1:W2:Y:S02]  /*109c0*/  SYNCS.PHASECHK.TRANS64.TRYWAIT P0, [R6+URZ], R5 ;  /* 0x00000005060075a7 */ /* 0x0022a4000800017f */
[----:B--2---:R-:W-:Y:S05]  /*109d0*/  @!P0 NANOSLEEP.SYNCS 0x989680 ;  /* 0x009896800000895d */ /* 0x004fea0003900000 */
[----:B------:R-:W2:Y:S02]  /*109e0*/  @!P0 SYNCS.PHASECHK.TRANS64 P0, [R6+URZ], R5 ;  /* 0x00000005060085a7 */ /* 0x000ea4000800007f */
[----:B--2---:R-:W-:Y:S05]  /*109f0*/  @!P0 BRA `(.L_x_277) ;  /* 0xfffffffc00f08947 */ /* 0x004fea000383ffff */
[----:B------:R-:W-:Y:S05]  /*10a00*/  BRA `(.L_x_371) ;  /* 0xffffffc800507947 */ /* 0x000fea000383ffff */
.L_x_278:
[----:B-1----:R1:W2:Y:S02]  /*10a10*/  SYNCS.PHASECHK.TRANS64.TRYWAIT P0, [R9+URZ], R4 ;  /* 0x00000004090075a7 */ /* 0x0022a4000800017f */
[----:B--2---:R-:W-:Y:S05]  /*10a20*/  @!P0 NANOSLEEP.SYNCS 0x989680 ;  /* 0x009896800000895d */ /* 0x004fea0003900000 */
[----:B------:R-:W2:Y:S02]  /*10a30*/  @!P0 SYNCS.PHASECHK.TRANS64 P0, [R9+URZ], R4 ;  /* 0x00000004090085a7 */ /* 0x000ea4000800007f */
[----:B--2---:R-:W-:Y:S05]  /*10a40*/  @!P0 BRA `(.L_x_278) ;  /* 0xfffffffc00f08947 */ /* 0x004fea000383ffff */
[----:B------:R-:W-:Y:S05]  /*10a50*/  BRA `(.L_x_372) ;  /* 0xffffffc800607947 */ /* 0x000fea000383ffff */
.L_x_279:
[----:B-1----:R1:W2:Y:S02]  /*10a60*/  SYNCS.PHASECHK.TRANS64.TRYWAIT P0, [R6+URZ], R5 ;  /* 0x00000005060075a7 */ /* 0x0022a4000800017f */
[----:B--2---:R-:W-:Y:S05]  /*10a70*/  @!P0 NANOSLEEP.SYNCS 0x989680 ;  /* 0x009896800000895d */ /* 0x004fea0003900000 */
[----:B------:R-:W2:Y:S02]  /*10a80*/  @!P0 SYNCS.PHASECHK.TRANS64 P0, [R6+URZ], R5 ;  /* 0x00000005060085a7 */ /* 0x000ea4000800007f */
[----:B--2---:R-:W-:Y:S05]  /*10a90*/  @!P0 BRA `(.L_x_279) ;  /* 0xfffffffc00f08947 */ /* 0x004fea000383ffff */
[----:B------:R-:W-:Y:S05]  /*10aa0*/  BRA `(.L_x_373) ;  /* 0xffffffc800687947 */ /* 0x000fea000383ffff */
.L_x_297:
[----:B-1----:R-:W-:-:S04]  /*10ab0*/  IMAD.U32 R3, RZ, RZ, UR31 ;  /* 0x0000001fff037e24 */ /* 0x002fc8000f8e00ff */
[----:B------:R1:W3:Y:S03]  /*10ac0*/  SYNCS.PHASECHK.TRANS64.TRYWAIT P2, [R3+URZ+0x31440], R0 ;  /* 0x03144000030075a7 */ /* 0x0002e6000804017f */
[----:B---3--:R-:W-:Y:S05]  /*10ad0*/  @!P2 NANOSLEEP.SYNCS 0x989680 ;  /* 0x009896800000a95d */ /* 0x008fea0003900000 */
[----:B------:R-:W3:Y:S02]  /*10ae0*/  @!P2 SYNCS.PHASECHK.TRANS64 P2, [R3+URZ+0x31440], R0 ;  /* 0x031440000300a5a7 */ /* 0x000ee4000804007f */
[----:B---3--:R-:W-:Y:S05]  /*10af0*/  @!P2 BRA `(.L_x_297) ;  /* 0xfffffffc00eca947 */ /* 0x008fea000383ffff */
[----:B------:R-:W-:Y:S05]  /*10b00*/  BRA `(.L_x_374) ;  /* 0xffffffe400a07947 */ /* 0x000fea000383ffff */
.L_x_303:
[----:B-1----:R-:W-:-:S04]  /*10b10*/  IMAD.U32 R3, RZ, RZ, UR4 ;  /* 0x00000004ff037e24 */ /* 0x002fc8000f8e00ff */
[----:B------:R1:W2:Y:S03]  /*10b20*/  SYNCS.PHASECHK.TRANS64.TRYWAIT P1, [R3+URZ+0x31440], R0 ;  /* 0x03144000030075a7 */ /* 0x0002a6000802017f */
[----:B--2---:R-:W-:Y:S05]  /*10b30*/  @!P1 NANOSLEEP.SYNCS 0x989680 ;  /* 0x009896800000995d */ /* 0x004fea0003900000 */
[----:B------:R-:W2:Y:S02]  /*10b40*/  @!P1 SYNCS.PHASECHK.TRANS64 P1, [R3+URZ+0x31440], R0 ;  /* 0x03144000030095a7 */ /* 0x000ea4000802007f */
[----:B--2---:R-:W-:Y:S05]  /*10b50*/  @!P1 BRA `(.L_x_303) ;  /* 0xfffffffc00ec9947 */ /* 0x004fea000383ffff */
[----:B------:R-:W-:Y:S05]  /*10b60*/  BRA `(.L_x_375) ;  /* 0xffffffe800087947 */ /* 0x000fea000383ffff */
.L_x_305:
[----:B-1----:R-:W-:-:S04]  /*10b70*/  IMAD.U32 R3, RZ, RZ, UR5 ;  /* 0x00000005ff037e24 */ /* 0x002fc8000f8e00ff */
[----:B------:R1:W2:Y:S03]  /*10b80*/  SYNCS.PHASECHK.TRANS64.TRYWAIT P1, [R3+URZ+0x31440], R0 ;  /* 0x03144000030075a7 */ /* 0x0002a6000802017f */
[----:B--2---:R-:W-:Y:S05]  /*10b90*/  @!P1 NANOSLEEP.SYNCS 0x989680 ;  /* 0x009896800000995d */ /* 0x004fea0003900000 */
[----:B------:R-:W2:Y:S02]  /*10ba0*/  @!P1 SYNCS.PHASECHK.TRANS64 P1, [R3+URZ+0x31440], R0 ;  /* 0x03144000030095a7 */ /* 0x000ea4000802007f */
[----:B--2---:R-:W-:Y:S05]  /*10bb0*/  @!P1 BRA `(.L_x_305) ;  /* 0xfffffffc00ec9947 */ /* 0x004fea000383ffff */
[----:B------:R-:W-:Y:S05]  /*10bc0*/  BRA `(.L_x_376) ;  /* 0xffffffe800207947 */ /* 0x000fea000383ffff */
.L_x_307:
[----:B-1----:R-:W-:-:S04]  /*10bd0*/  IMAD.U32 R3, RZ, RZ, UR5 ;  /* 0x00000005ff037e24 */ /* 0x002fc8000f8e00ff */
[----:B------:R1:W2:Y:S03]  /*10be0*/  SYNCS.PHASECHK.TRANS64.TRYWAIT P1, [R3+URZ+0x31440], R0 ;  /* 0x03144000030075a7 */ /* 0x0002a6000802017f */
[----:B--2---:R-:W-:Y:S05]  /*10bf0*/  @!P1 NANOSLEEP.SYNCS 0x989680 ;  /* 0x009896800000995d */ /* 0x004fea0003900000 */
[----:B------:R-:W2:Y:S02]  /*10c00*/  @!P1 SYNCS.PHASECHK.TRANS64 P1, [R3+URZ+0x31440], R0 ;  /* 0x03144000030095a7 */ /* 0x000ea4000802007f */
[----:B--2---:R-:W-:Y:S05]  /*10c10*/  @!P1 BRA `(.L_x_307) ;  /* 0xfffffffc00ec9947 */ /* 0x004fea000383ffff */
[----:B------:R-:W-:Y:S05]  /*10c20*/  BRA `(.L_x_377) ;  /* 0xffffffe800387947 */ /* 0x000fea000383ffff */
.L_x_309:
[----:B-1----:R-:W-:-:S04]  /*10c30*/  IMAD.U32 R3, RZ, RZ, UR5 ;  /* 0x00000005ff037e24 */ /* 0x002fc8000f8e00ff */
[----:B------:R1:W2:Y:S03]  /*10c40*/  SYNCS.PHASECHK.TRANS64.TRYWAIT P1, [R3+URZ+0x31440], R0 ;  /* 0x03144000030075a7 */ /* 0x0002a6000802017f */
[----:B--2---:R-:W-:Y:S05]  /*10c50*/  @!P1 NANOSLEEP.SYNCS 0x989680 ;  /* 0x009896800000995d */ /* 0x004fea0003900000 */
[----:B------:R-:W2:Y:S02]  /*10c60*/  @!P1 SYNCS.PHASECHK.TRANS64 P1, [R3+URZ+0x31440], R0 ;  /* 0x03144000030095a7 */ /* 0x000ea4000802007f */
[----:B--2---:R-:W-:Y:S05]  /*10c70*/  @!P1 BRA `(.L_x_309) ;  /* 0xfffffffc00ec9947 */ /* 0x004fea000383ffff */
[----:B------:R-:W-:Y:S05]  /*10c80*/  BRA `(.L_x_378) ;  /* 0xffffffe800507947 */ /* 0x000fea000383ffff */
.L_x_311:
[----:B-1----:R-:W-:-:S04]  /*10c90*/  IMAD.U32 R3, RZ, RZ, UR5 ;  /* 0x00000005ff037e24 */ /* 0x002fc8000f8e00ff */
[----:B------:R1:W2:Y:S03]  /*10ca0*/  SYNCS.PHASECHK.TRANS64.TRYWAIT P1, [R3+URZ+0x31440], R0 ;  /* 0x03144000030075a7 */ /* 0x0002a6000802017f */
[----:B--2---:R-:W-:Y:S05]  /*10cb0*/  @!P1 NANOSLEEP.SYNCS 0x989680 ;  /* 0x009896800000995d */ /* 0x004fea0003900000 */
[----:B------:R-:W2:Y:S02]  /*10cc0*/  @!P1 SYNCS.PHASECHK.TRANS64 P1, [R3+URZ+0x31440], R0 ;  /* 0x03144000030095a7 */ /* 0x000ea4000802007f */
[----:B--2---:R-:W-:Y:S05]  /*10cd0*/  @!P1 BRA `(.L_x_311) ;  /* 0xfffffffc00ec9947 */ /* 0x004fea000383ffff */
[----:B------:R-:W-:Y:S05]  /*10ce0*/  BRA `(.L_x_379) ;  /* 0xffffffe800687947 */ /* 0x000fea000383ffff */
.L_x_313:
[----:B-1----:R-:W-:-:S04]  /*10cf0*/  IMAD.U32 R3, RZ, RZ, UR5 ;  /* 0x00000005ff037e24 */ /* 0x002fc8000f8e00ff */
[----:B------:R1:W2:Y:S03]  /*10d00*/  SYNCS.PHASECHK.TRANS64.TRYWAIT P1, [R3+URZ+0x31440], R0 ;  /* 0x03144000030075a7 */ /* 0x0002a6000802017f */
[----:B--2---:R-:W-:Y:S05]  /*10d10*/  @!P1 NANOSLEEP.SYNCS 0x989680 ;  /* 0x009896800000995d */ /* 0x004fea0003900000 */
[----:B------:R-:W2:Y:S02]  /*10d20*/  @!P1 SYNCS.PHASECHK.TRANS64 P1, [R3+URZ+0x31440], R0 ;  /* 0x03144000030095a7 */ /* 0x000ea4000802007f */
[----:B--2---:R-:W-:Y:S05]  /*10d30*/  @!P1 BRA `(.L_x_313) ;  /* 0xfffffffc00ec9947 */ /* 0x004fea000383ffff */
[----:B------:R-:W-:Y:S05]  /*10d40*/  BRA `(.L_x_380) ;  /* 0xffffffe800807947 */ /* 0x000fea000383ffff */
.L_x_315:
[----:B-1----:R-:W-:-:S04]  /*10d50*/  IMAD.U32 R3, RZ, RZ, UR5 ;  /* 0x00000005ff037e24 */ /* 0x002fc8000f8e00ff */
[----:B------:R1:W2:Y:S03]  /*10d60*/  SYNCS.PHASECHK.TRANS64.TRYWAIT P1, [R3+URZ+0x31440], R0 ;  /* 0x03144000030075a7 */ /* 0x0002a6000802017f */
[----:B--2---:R-:W-:Y:S05]  /*10d70*/  @!P1 NANOSLEEP.SYNCS 0x989680 ;  /* 0x009896800000995d */ /* 0x004fea0003900000 */
[----:B------:R-:W2:Y:S02]  /*10d80*/  @!P1 SYNCS.PHASECHK.TRANS64 P1, [R3+URZ+0x31440], R0 ;  /* 0x03144000030095a7 */ /* 0x000ea4000802007f */
[----:B--2---:R-:W-:Y:S05]  /*10d90*/  @!P1 BRA `(.L_x_315) ;  /* 0xfffffffc00ec9947 */ /* 0x004fea000383ffff */
[----:B------:R-:W-:Y:S05]  /*10da0*/  BRA `(.L_x_381) ;  /* 0xffffffe800987947 */ /* 0x000fea000383ffff */
        .weak           $__internal_0_$__cuda_sm20_div_u64
        .type           $__internal_0_$__cuda_sm20_div_u64,@function
        .size           $__internal_0_$__cuda_sm20_div_u64,(.L_x_294 - $__internal_0_$__cuda_sm20_div_u64)
$__internal_0_$__cuda_sm20_div_u64:
[----:B------:R-:W-:Y:S01]  /*10db0*/  UMOV UR12, UR16 ;  /* 0x00000010000c7c82 */ /* 0x000fe20008000000 */
[----:B------:R-:W-:Y:S02]  /*10dc0*/  UMOV UR13, UR19 ;  /* 0x00000013000d7c82 */ /* 0x000fe40008000000 */
[----:B------:R-:W1:Y:S08]  /*10dd0*/  I2F.U64.RP R0, UR12 ;  /* 0x0000000c00007d12 */ /* 0x000e700008309000 */
[----:B-1----:R-:W1:Y:S02]  /*10de0*/  MUFU.RCP R0, R0 ;  /* 0x0000000000007308 */ /* 0x002e640000001000 */
[----:B-1----:R-:W-:-:S06]  /*10df0*/  VIADD R6, R0, 0x1ffffffe ;  /* 0x1ffffffe00067836 */ /* 0x002fcc0000000000 */
[----:B------:R-:W1:Y:S02]  /*10e00*/  F2I.U64.TRUNC R6, R6 ;  /* 0x0000000600067311 */ /* 0x000e64000020d800 */
[----:B-1----:R-:W-:Y:S01]  /*10e10*/  R2UR UR12, R6 ;  /* 0x00000000060c72ca */ /* 0x002fe200000e0000 */
[----:B------:R-:W-:Y:S01]  /*10e20*/  IMAD.MOV.U32 R6, RZ, RZ, R11 ;  /* 0x000000ffff067224 */ /* 0x000fe200078e000b */
[----:B------:R-:W-:Y:S01]  /*10e30*/  R2UR UR13, R7 ;  /* 0x00000000070d72ca */ /* 0x000fe200000e0000 */
[----:B------:R-:W-:-:S10]  /*10e40*/  IMAD.MOV.U32 R7, RZ, RZ, 0x0 ;  /* 0x00000000ff077424 */ /* 0x000fd400078e00ff */
[----:B------:R-:W-:-:S04]  /*10e50*/  UIMAD.WIDE.U32 UR20, UR12, UR16, URZ ;  /* 0x000000100c1472a5 */ /* 0x000fc8000f8e003f */
[----:B------:R-:W-:Y:S02]  /*10e60*/  UIMAD UR21, UR12, UR19, UR21 ;  /* 0x000000130c1572a4 */ /* 0x000fe4000f8e0215 */
[----:B------:R-:W-:Y:S02]  /*10e70*/  UIADD3 UR25, UP1, URZ, -UR20, URZ ;  /* 0x800000143f197290 */ /* 0x000fe4000ff3e03f */
[----:B------:R-:W-:Y:S02]  /*10e80*/  UIMAD UR24, UR13, UR16, UR21 ;  /* 0x000000100d1872a4 */ /* 0x000fe4000f8e0215 */
[----:B------:R-:W-:Y:S02]  /*10e90*/  UIMAD.WIDE.U32 UR20, UR12, UR25, URZ ;  /* 0x000000190c1472a5 */ /* 0x000fe4000f8e003f */
[----:B------:R-:W-:-:S05]  /*10ea0*/  UIADD3.X UR27, URZ, ~UR24, URZ, UP1, !UPT ;  /* 0x800000183f1b7290 */ /* 0x000fca0008ffe43f */
[----:B------:R-:W-:Y:S01]  /*10eb0*/  UMOV UR20, UR21 ;  /* 0x0000001500147c82 */ /* 0x000fe20008000000 */
[----:B------:R-:W-:Y:S02]  /*10ec0*/  UMOV UR21, UR12 ;  /* 0x0000000c00157c82 */ /* 0x000fe40008000000 */
[----:B------:R-:W-:-:S04]  /*10ed0*/  UIMAD.WIDE.U32 UR20, UP1, UR12, UR27, UR20 ;  /* 0x0000001b0c1472a5 */ /* 0x000fc8000f820014 */
[----:B------:R-:W-:Y:S02]  /*10ee0*/  UIMAD.WIDE.U32 UR20, UP3, UR13, UR25, UR20 ;  /* 0x000000190d1472a5 */ /* 0x000fe4000f860014 */
[----:B------:R-:W-:Y:S02]  /*10ef0*/  UIMAD.WIDE.U32 UR24, UR13, UR27, URZ ;  /* 0x0000001b0d1872a5 */ /* 0x000fe4000f8e003f */
[----:B------:R-:W-:Y:S02]  /*10f00*/  UIMAD UR27, UR13, UR27, URZ ;  /* 0x0000001b0d1b72a4 */ /* 0x000fe4000f8e023f */
[----:B------:R-:W-:Y:S02]  /*10f10*/  UIADD3.X UR20, UR25, UR13, URZ, UP1, !UPT ;  /* 0x0000000d19147290 */ /* 0x000fe40008ffe43f */
[----:B------:R-:W-:-:S04]  /*10f20*/  UIADD3 UR21, UP4, UR27, UR21, URZ ;  /* 0x000000151b157290 */ /* 0x000fc8000ff9e03f */
[----:B------:R-:W-:Y:S02]  /*10f30*/  UIMAD.WIDE.U32 UR12, UR21, UR16, URZ ;  /* 0x00000010150c72a5 */ /* 0x000fe4000f8e003f */
[----:B------:R-:W-:Y:S02]  /*10f40*/  UIADD3.X UR24, URZ, URZ, UR20, UP4, UP3 ;  /* 0x0000003f3f187290 */ /* 0x000fe4000a7e6414 */
[----:B------:R-:W-:Y:S02]  /*10f50*/  UIADD3 UR12, UP1, URZ, -UR12, URZ ;  /* 0x8000000c3f0c7290 */ /* 0x000fe4000ff3e03f */
[----:B------:R-:W-:Y:S02]  /*10f60*/  UIMAD UR13, UR21, UR19, UR13 ;  /* 0x00000013150d72a4 */ /* 0x000fe4000f8e020d */
[----:B------:R-:W-:Y:S02]  /*10f70*/  UIMAD.WIDE.U32 UR28, UR21, UR12, URZ ;  /* 0x0000000c151c72a5 */ /* 0x000fe4000f8e003f */
[----:B------:R-:W-:-:S04]  /*10f80*/  UIMAD UR13, UR24, UR16, UR13 ;  /* 0x00000010180d72a4 */ /* 0x000fc8000f8e020d */
[----:B------:R-:W-:Y:S01]  /*10f90*/  UIADD3.X UR13, URZ, ~UR13, URZ, UP1, !UPT ;  /* 0x8000000d3f0d7290 */ /* 0x000fe20008ffe43f */
[----:B------:R-:W-:-:S03]  /*10fa0*/  UMOV UR20, UR29 ;  /* 0x0000001d00147c82 */ /* 0x000fc60008000000 */
[----:B------:R-:W-:Y:S02]  /*10fb0*/  UIMAD.WIDE.U32 UR20, UP1, UR21, UR13, UR20 ;  /* 0x0000000d151472a5 */ /* 0x000fe4000f820014 */
[----:B------:R-:W-:Y:S02]  /*10fc0*/  UIMAD UR25, UR24, UR13, URZ ;  /* 0x0000000d181972a4 */ /* 0x000fe4000f8e023f */
[----:B------:R-:W-:Y:S02]  /*10fd0*/  UIMAD.WIDE.U32 UR20, UP3, UR24, UR12, UR20 ;  /* 0x0000000c181472a5 */ /* 0x000fe4000f860014 */
[----:B------:R-:W-:Y:S02]  /*10fe0*/  UIMAD.WIDE.U32 UR12, UR24, UR13, URZ ;  /* 0x0000000d180c72a5 */ /* 0x000fe4000f8e003f */
[----:B------:R-:W-:Y:S02]  /*10ff0*/  UIADD3 UR25, UP4, UR25, UR21, URZ ;  /* 0x0000001519197290 */ /* 0x000fe4000ff9e03f */
[----:B------:R-:W-:-:S02]  /*11000*/  UIADD3.X UR24, UR13, UR24, URZ, UP1, !UPT ;  /* 0x000000180d187290 */ /* 0x000fc40008ffe43f */
[----:B------:R-:W-:Y:S01]  /*11010*/  UIMAD.WIDE.U32 UR20, UR25, UR17, URZ ;  /* 0x00000011191472a5 */ /* 0x000fe2000f8e003f */
[----:B------:R-:W-:Y:S01]  /*11020*/  UMOV UR13, URZ ;  /* 0x0000003f000d7c82 */ /* 0x000fe20008000000 */
[----:B------:R-:W-:-:S05]  /*11030*/  UIADD3.X UR24, URZ, URZ, UR24, UP4, UP3 ;  /* 0x0000003f3f187290 */ /* 0x000fca000a7e6418 */
[----:B------:R-:W-:Y:S01]  /*11040*/  UMOV UR12, UR21 ;  /* 0x00000015000c7c82 */ /* 0x000fe20008000000 */
[----:B------:R-:W-:Y:S02]  /*11050*/  UIMAD.WIDE.U32 UR20, UR24, UR18, URZ ;  /* 0x00000012181472a5 */ /* 0x000fe4000f8e003f */
[----:B------:R-:W-:-:S04]  /*11060*/  UIMAD.WIDE.U32 UR12, UR25, UR18, UR12 ;  /* 0x00000012190c72a5 */ /* 0x000fc8000f8e000c */
[----:B------:R-:W-:Y:S02]  /*11070*/  UIMAD.WIDE.U32 UR12, UP1, UR24, UR17, UR12 ;  /* 0x00000011180c72a5 */ /* 0x000fe4000f82000c */
[----:B------:R-:W-:Y:S02]  /*11080*/  UIMAD UR24, UR24, UR18, URZ ;  /* 0x00000012181872a4 */ /* 0x000fe4000f8e023f */
[----:B------:R-:W-:Y:S02]  /*11090*/  UIADD3.X UR20, UR21, URZ, URZ, UP1, !UPT ;  /* 0x0000003f15147290 */ /* 0x000fe40008ffe43f */
[----:B------:R-:W-:-:S04]  /*110a0*/  UIADD3 UR24, UP3, UR24, UR13, URZ ;  /* 0x0000000d18187290 */ /* 0x000fc8000ff7e03f */
[----:B------:R-:W-:Y:S02]  /*110b0*/  UIMAD.WIDE.U32 UR12, UR24, UR16, URZ ;  /* 0x00000010180c72a5 */ /* 0x000fe4000f8e003f */
[----:B------:R-:W-:Y:S02]  /*110c0*/  UIADD3.X UR20, URZ, UR20, URZ, UP3, !UPT ;  /* 0x000000143f147290 */ /* 0x000fe40009ffe43f */
[----:B------:R-:W-:Y:S02]  /*110d0*/  UIMAD UR13, UR24, UR19, UR13 ;  /* 0x00000013180d72a4 */ /* 0x000fe4000f8e020d */
[----:B------:R-:W-:Y:S02]  /*110e0*/  UIADD3 UR21, UP3, -UR12, UR17, URZ ;  /* 0x000000110c157290 */ /* 0x000fe4000ff7e13f */
[----:B------:R-:W-:Y:S02]  /*110f0*/  UIMAD UR13, UR20, UR16, UR13 ;  /* 0x00000010140d72a4 */ /* 0x000fe4000f8e020d */
[----:B------:R-:W-:-:S02]  /*11100*/  UISETP.GE.U32.AND UP1, UPT, UR21, UR16, UPT ;  /* 0x000000101500728c */ /* 0x000fc4000bf26070 */
[----:B------:R-:W-:Y:S02]  /*11110*/  UIADD3.X UR20, ~UR13, UR18, URZ, UP3, !UPT ;  /* 0x000000120d147290 */ /* 0x000fe40009ffe53f */
[----:B------:R-:W-:Y:S02]  /*11120*/  UIADD3 UR13, UP3, -UR16, UR21, URZ ;  /* 0x00000015100d7290 */ /* 0x000fe4000ff7e13f */
[----:B------:R-:W-:Y:S02]  /*11130*/  UISETP.GE.U32.AND.EX UP1, UPT, UR20, UR19, UPT, UP1 ;  /* 0x000000131400728c */ /* 0x000fe4000bf26110 */
[----:B------:R-:W-:Y:S02]  /*11140*/  UIADD3 UR12, UR24, 0x1, URZ ;  /* 0x00000001180c7890 */ /* 0x000fe4000fffe03f */
[----:B------:R-:W-:Y:S02]  /*11150*/  UIADD3.X UR18, ~UR19, UR20, URZ, UP3, !UPT ;  /* 0x0000001413127290 */ /* 0x000fe40009ffe53f */
[----:B------:R-:W-:-:S02]  /*11160*/  USEL UR13, UR13, UR21, UP1 ;  /* 0x000000150d0d7287 */ /* 0x000fc40008800000 */
[----:B------:R-:W-:Y:S02]  /*11170*/  USEL UR18, UR18, UR20, UP1 ;  /* 0x0000001412127287 */ /* 0x000fe40008800000 */
[----:B------:R-:W-:Y:S02]  /*11180*/  USEL UR24, UR12, UR24, UP1 ;  /* 0x000000180c187287 */ /* 0x000fe40008800000 */
[----:B------:R-:W-:Y:S02]  /*11190*/  UISETP.GE.U32.AND UP1, UPT, UR13, UR16, UPT ;  /* 0x000000100d00728c */ /* 0x000fe4000bf26070 */
[----:B------:R-:W-:Y:S02]  /*111a0*/  UISETP.NE.U32.AND UP3, UPT, UR16, URZ, UPT ;  /* 0x0000003f1000728c */ /* 0x000fe4000bf65070 */
[----:B------:R-:W-:Y:S02]  /*111b0*/  UIADD3 UR12, UR24, 0x1, URZ ;  /* 0x00000001180c7890 */ /* 0x000fe4000fffe03f */
[----:B------:R-:W-:-:S02]  /*111c0*/  UISETP.GE.U32.AND.EX UP1, UPT, UR18, UR19, UPT, UP1 ;  /* 0x000000131200728c */ /* 0x000fc4000bf26110 */
[----:B------:R-:W-:Y:S02]  /*111d0*/  UISETP.NE.AND.EX UP3, UPT, UR19, URZ, UPT, UP3 ;  /* 0x0000003f1300728c */ /* 0x000fe4000bf65330 */
[----:B------:R-:W-:-:S04]  /*111e0*/  USEL UR12, UR12, UR24, UP1 ;  /* 0x000000180c0c7287 */ /* 0x000fc80008800000 */
[----:B------:R-:W-:Y:S01]  /*111f0*/  USEL UR12, UR12, 0xffffffff, UP3 ;  /* 0xffffffff0c0c7887 */ /* 0x000fe20009800000 */
[----:B------:R-:W-:Y:S11]  /*11200*/  RET.REL.NODEC R6 `(_ZN7cutlass13device_kernelINS_4gemm6kernel13GemmUniversalINS1_17GroupProblemShapeIN4cute5tupleIJiiiEEEEENS1_10collective13CollectiveMmaINS1_49MainloopSm90ArrayTmaGmmaWarpSpecializedMixedInputILi30ENS6_IJNS5_1CILi1EEESD_SD_EEENS1_43KernelPtrArrayTmaWarpSpecializedCooperativeEEENS6_IJNSC_ILi128EEENSC_ILi16EEENSC_ILi64EEEEEENS6_IJNS_15integer_subbyteILi4ELb1EEENS_10bfloat16_tEEEEPNS6_IJlSD_NSC_ILi0EEEEEESN_SR_NS5_8TiledMMAINS5_8MMA_AtomIJNS5_4SM904GMMA27MMA_64x16x16_F32BF16BF16_RSILNSV_5MajorE0ELSX_0ELNSV_7ScaleInE1ELSY_1EEEEEENS5_6LayoutINS6_IJNSC_ILi2EEESD_SD_EEENS6_IJSD_SP_SP_EEEEENS6_IJNS5_10UnderscoreES16_S16_EEEEENS5_13SM90_TMA_LOADENS5_14ComposedLayoutINS5_7SwizzleILi1ELi4ELi3EEENS5_18smem_ptr_flag_bitsILi4EEENS11_INS6_IJNSC_ILi8EEESJ_EEENS6_IJSJ_SD_EEEEEEENS5_9Copy_AtomIJNS5_39AutoVectorizingCopyWithAssumedAlignmentILi128EEESM_EEENS5_8identityES19_NS1A_INS1B_ILi3ELi4ELi3EEENS1D_ILi16EEES1I_EEvS1O_EENS_8epilogue10collective18CollectiveEpilogueINS1T_30Sm90PtrArrayTmaWarpSpecializedILi2ELi1ELi8ELb1ELb0ELi2EEEJSK_NS6_IJSH_SI_EEENS_6half_tEPNS6_IJSD_lSP_EEES1Z_S21_NS1T_6fusion15FusionCallbacksIS1X_NS22_17LinearCombinationIS1Z_fS1Z_fLNS_15FloatRoundStyleE2EEESK_S1Y_JEEES19_NS1A_IS1P_S1Q_NS11_INS6_IJSJ_S1F_EEENS6_IJSD_SJ_EEEEEEENS5_17SM75_U16x8_LDSM_TENS5_14SM90_TMA_STOREES2B_NS5_17SM90_U16x8_STSM_TENS1K_IJNS5_17SM90_U32x4_STSM_NES1Z_EEEvEEEvvEEEEvNT_6ParamsE) ;  /* 0xfffffeec067c7950 */ /* 0x000ff60003c3ffff */
.L_x_294:
        /* <DEDUP_REMOVED lines=18> */
[----:B------:R-:W-:Y:S02]  /*11330*/  UIMAD.WIDE.U32 UR30, UP1, UR26, UR47, UR28 ;  /* 0x0000002f1a1e72a5 */ /* 0x000fe4000f82001c */
[----:B------:R-:W-:Y:S02]  /*11340*/  UIMAD.WIDE.U32 UR28, UR27, UR47, URZ ;  /* 0x0000002f1b1c72a5 */ /* 0x000fe4000f8e003f */
[----:B------:R-:W-:Y:S02]  /*11350*/  UIMAD.WIDE.U32 UR30, UP3, UR27, UR46, UR30 ;  /* 0x0000002e1b1e72a5 */ /* 0x000fe4000f86001e */
[----:B------:R-:W-:Y:S02]  /*11360*/  UIMAD UR47, UR27, UR47, URZ ;  /* 0x0000002f1b2f72a4 */ /* 0x000fe4000f8e023f */
[----:B------:R-:W-:-:S02]  /*11370*/  UIADD3.X UR46, UR29, UR27, URZ, UP1, !UPT ;  /* 0x0000001b1d2e7290 */ /* 0x000fc40008ffe43f */
[----:B------:R-:W-:-:S04]  /*11380*/  UIADD3 UR31, UP4, UR47, UR31, URZ ;  /* 0x0000001f2f1f7290 */ /* 0x000fc8000ff9e03f */
[----:B------:R-:W-:Y:S02]  /*11390*/  UIMAD.WIDE.U32 UR26, UR31, UR36, URZ ;  /* 0x000000241f1a72a5 */ /* 0x000fe4000f8e003f */
[----:B------:R-:W-:Y:S02]  /*113a0*/  UIADD3.X UR46, URZ, URZ, UR46, UP4, UP3 ;  /* 0x0000003f3f2e7290 */ /* 0x000fe4000a7e642e */
[----:B------:R-:W-:Y:S02]  /*113b0*/  UIMAD UR27, UR31, UR39, UR27 ;  /* 0x000000271f1b72a4 */ /* 0x000fe4000f8e021b */
[----:B------:R-:W-:Y:S02]  /*113c0*/  UIADD3 UR47, UP1, URZ, -UR26, URZ ;  /* 0x8000001a3f2f7290 */ /* 0x000fe4000ff3e03f */
[----:B------:R-:W-:Y:S02]  /*113d0*/  UIMAD UR28, UR46, UR36, UR27 ;  /* 0x000000242e1c72a4 */ /* 0x000fe4000f8e021b */
[----:B------:R-:W-:-:S02]  /*113e0*/  UIMAD.WIDE.U32 UR26, UR31, UR47, URZ ;  /* 0x0000002f1f1a72a5 */ /* 0x000fc4000f8e003f */
[----:B------:R-:W-:-:S05]  /*113f0*/  UIADD3.X UR48, URZ, ~UR28, URZ, UP1, !UPT ;  /* 0x8000001c3f307290 */ /* 0x000fca0008ffe43f */
[----:B------:R-:W-:Y:S01]  /*11400*/  UMOV UR30, UR27 ;  /* 0x0000001b001e7c82 */ /* 0x000fe20008000000 */
[----:B------:R-:W-:Y:S02]  /*11410*/  UIMAD.WIDE.U32 UR26, UR46, UR48, URZ ;  /* 0x000000302e1a72a5 */ /* 0x000fe4000f8e003f */
[----:B------:R-:W-:Y:S02]  /*11420*/  UIMAD.WIDE.U32 UR28, UP1, UR31, UR48, UR30 ;  /* 0x000000301f1c72a5 */ /* 0x000fe4000f82001e */
[----:B------:R-:W-:Y:S02]  /*11430*/  UIMAD UR30, UR46, UR48, URZ ;  /* 0x000000302e1e72a4 */ /* 0x000fe4000f8e023f */
[----:B------:R-:W-:Y:S02]  /*11440*/  UIMAD.WIDE.U32 UR28, UP3, UR46, UR47, UR28 ;  /* 0x0000002f2e1c72a5 */ /* 0x000fe4000f86001c */
[----:B------:R-:W-:Y:S02]  /*11450*/  UIADD3.X UR46, UR27, UR46, URZ, UP1, !UPT ;  /* 0x0000002e1b2e7290 */ /* 0x000fe40008ffe43f */
[----:B------:R-:W-:Y:S01]  /*11460*/  UIADD3 UR30, UP4, UR30, UR29, URZ ;  /* 0x0000001d1e1e7290 */ /* 0x000fe2000ff9e03f */
[----:B------:R-:W-:-:S03]  /*11470*/  UMOV UR27, URZ ;  /* 0x0000003f001b7c82 */ /* 0x000fc60008000000 */
[----:B------:R-:W-:Y:S02]  /*11480*/  UIMAD.WIDE.U32 UR28, UR30, UR37, URZ ;  /* 0x000000251e1c72a5 */ /* 0x000fe4000f8e003f */
[----:B------:R-:W-:-:S05]  /*11490*/  UIADD3.X UR46, URZ, URZ, UR46, UP4, UP3 ;  /* 0x0000003f3f2e7290 */ /* 0x000fca000a7e642e */
[----:B------:R-:W-:Y:S01]  /*114a0*/  UMOV UR26, UR29 ;  /* 0x0000001d001a7c82 */ /* 0x000fe20008000000 */
[----:B------:R-:W-:Y:S02]  /*114b0*/  UIMAD.WIDE.U32 UR28, UR46, UR38, URZ ;  /* 0x000000262e1c72a5 */ /* 0x000fe4000f8e003f */
[----:B------:R-:W-:Y:S02]  /*114c0*/  UIMAD.WIDE.U32 UR26, UR30, UR38, UR26 ;  /* 0x000000261e1a72a5 */ /* 0x000fe4000f8e001a */
[----:B------:R-:W-:Y:S02]  /*114d0*/  UIMAD UR30, UR46, UR38, URZ ;  /* 0x000000262e1e72a4 */ /* 0x000fe4000f8e023f */
[----:B------:R-:W-:-:S04]  /*114e0*/  UIMAD.WIDE.U32 UR26, UP1, UR46, UR37, UR26 ;  /* 0x000000252e1a72a5 */ /* 0x000fc8000f82001a */
[----:B------:R-:W-:Y:S02]  /*114f0*/  UIADD3 UR30, UP3, UR30, UR27, URZ ;  /* 0x0000001b1e1e7290 */ /* 0x000fe4000ff7e03f */
[----:B------:R-:W-:Y:S02]  /*11500*/  UIADD3.X UR28, UR29, URZ, URZ, UP1, !UPT ;  /* 0x0000003f1d1c7290 */ /* 0x000fe40008ffe43f */
[----:B------:R-:W-:Y:S02]  /*11510*/  UIMAD.WIDE.U32 UR26, UR30, UR36, URZ ;  /* 0x000000241e1a72a5 */ /* 0x000fe4000f8e003f */
[----:B------:R-:W-:Y:S02]  /*11520*/  UIADD3.X UR28, URZ, UR28, URZ, UP3, !UPT ;  /* 0x0000001c3f1c7290 */ /* 0x000fe40009ffe43f */
[----:B------:R-:W-:Y:S02]  /*11530*/  UIMAD UR27, UR30, UR39, UR27 ;  /* 0x000000271e1b72a4 */ /* 0x000fe4000f8e021b */
[----:B------:R-:W-:-:S02]  /*11540*/  UIADD3 UR29, UP3, -UR26, UR37, URZ ;  /* 0x000000251a1d7290 */ /* 0x000fc4000ff7e13f */
[----:B------:R-:W-:Y:S02]  /*11550*/  UIMAD UR27, UR28, UR36, UR27 ;  /* 0x000000241c1b72a4 */ /* 0x000fe4000f8e021b */
[----:B------:R-:W-:Y:S02]  /*11560*/  UISETP.GE.U32.AND UP1, UPT, UR29, UR36, UPT ;  /* 0x000000241d00728c */ /* 0x000fe4000bf26070 */
[----:B------:R-:W-:Y:S02]  /*11570*/  UIADD3.X UR38, ~UR27, UR38, URZ, UP3, !UPT ;  /* 0x000000261b267290 */ /* 0x000fe40009ffe53f */
[----:B------:R-:W-:Y:S02]  /*11580*/  UIADD3 UR27, UP3, -UR36, UR29, URZ ;  /* 0x0000001d241b7290 */ /* 0x000fe4000ff7e13f */
[----:B------:R-:W-:Y:S02]  /*11590*/  UISETP.GE.U32.AND.EX UP1, UPT, UR38, UR39, UPT, UP1 ;  /* 0x000000272600728c */ /* 0x000fe4000bf26110 */
[----:B------:R-:W-:-:S02]  /*115a0*/  UIADD3 UR26, UR30, 0x1, URZ ;  /* 0x000000011e1a7890 */ /* 0x000fc4000fffe03f */
[----:B------:R-:W-:Y:S02]  /*115b0*/  UIADD3.X UR28, ~UR39, UR38, URZ, UP3, !UPT ;  /* 0x00000026271c7290 */ /* 0x000fe40009ffe53f */
[----:B------:R-:W-:Y:S02]  /*115c0*/  USEL UR27, UR27, UR29, UP1 ;  /* 0x0000001d1b1b7287 */ /* 0x000fe40008800000 */
[----:B------:R-:W-:Y:S02]  /*115d0*/  USEL UR28, UR28, UR38, UP1 ;  /* 0x000000261c1c7287 */ /* 0x000fe40008800000 */
[----:B------:R-:W-:Y:S02]  /*115e0*/  USEL UR30, UR26, UR30, UP1 ;  /* 0x0000001e1a1e7287 */ /* 0x000fe40008800000 */
[----:B------:R-:W-:Y:S02]  /*115f0*/  UISETP.GE.U32.AND UP1, UPT, UR27, UR36, UPT ;  /* 0x000000241b00728c */ /* 0x000fe4000bf26070 */
[----:B------:R-:W-:-:S02]  /*11600*/  UISETP.NE.U32.AND UP3, UPT, UR36, URZ, UPT ;  /* 0x0000003f2400728c */ /* 0x000fc4000bf65070 */
[----:B------:R-:W-:Y:S02]  /*11610*/  UIADD3 UR26, UR30, 0x1, URZ ;  /* 0x000000011e1a7890 */ /* 0x000fe4000fffe03f */
[----:B------:R-:W-:Y:S02]  /*11620*/  UISETP.GE.U32.AND.EX UP1, UPT, UR28, UR39, UPT, UP1 ;  /* 0x000000271c00728c */ /* 0x000fe4000bf26110 */
[----:B------:R-:W-:Y:S02]  /*11630*/  UISETP.NE.AND.EX UP3, UPT, UR39, URZ, UPT, UP3 ;  /* 0x0000003f2700728c */ /* 0x000fe4000bf65330 */
[----:B------:R-:W-:-:S04]  /*11640*/  USEL UR26, UR26, UR30, UP1 ;  /* 0x0000001e1a1a7287 */ /* 0x000fc80008800000 */
[----:B------:R-:W-:Y:S01]  /*11650*/  USEL UR27, UR26, 0xffffffff, UP3 ;  /* 0xffffffff1a1b7887 */ /* 0x000fe20009800000 */
[----:B------:R-:W-:Y:S11]  /*11660*/  RET.REL.NODEC R2 `(_ZN7cutlass13device_kernelINS_4gemm6kernel13GemmUniversalINS1_17GroupProblemShapeIN4cute5tupleIJiiiEEEEENS1_10collective13CollectiveMmaINS1_49MainloopSm90ArrayTmaGmmaWarpSpecializedMixedInputILi30ENS6_IJNS5_1CILi1EEESD_SD_EEENS1_43KernelPtrArrayTmaWarpSpecializedCooperativeEEENS6_IJNSC_ILi128EEENSC_ILi16EEENSC_ILi64EEEEEENS6_IJNS_15integer_subbyteILi4ELb1EEENS_10bfloat16_tEEEEPNS6_IJlSD_NSC_ILi0EEEEEESN_SR_NS5_8TiledMMAINS5_8MMA_AtomIJNS5_4SM904GMMA27MMA_64x16x16_F32BF16BF16_RSILNSV_5MajorE0ELSX_0ELNSV_7ScaleInE1ELSY_1EEEEEENS5_6LayoutINS6_IJNSC_ILi2EEESD_SD_EEENS6_IJSD_SP_SP_EEEEENS6_IJNS5_10UnderscoreES16_S16_EEEEENS5_13SM90_TMA_LOADENS5_14ComposedLayoutINS5_7SwizzleILi1ELi4ELi3EEENS5_18smem_ptr_flag_bitsILi4EEENS11_INS6_IJNSC_ILi8EEESJ_EEENS6_IJSJ_SD_EEEEEEENS5_9Copy_AtomIJNS5_39AutoVectorizingCopyWithAssumedAlignmentILi128EEESM_EEENS5_8identityES19_NS1A_INS1B_ILi3ELi4ELi3EEENS1D_ILi16EEES1I_EEvS1O_EENS_8epilogue10collective18CollectiveEpilogueINS1T_30Sm90PtrArrayTmaWarpSpecializedILi2ELi1ELi8ELb1ELb0ELi2EEEJSK_NS6_IJSH_SI_EEENS_6half_tEPNS6_IJSD_lSP_EEES1Z_S21_NS1T_6fusion15FusionCallbacksIS1X_NS22_17LinearCombinationIS1Z_fS1Z_fLNS_15FloatRoundStyleE2EEESK_S1Y_JEEES19_NS1A_IS1P_S1Q_NS11_INS6_IJSJ_S1F_EEENS6_IJSD_SJ_EEEEEEENS5_17SM75_U16x8_LDSM_TENS5_14SM90_TMA_STOREES2B_NS5_17SM90_U16x8_STSM_TENS1K_IJNS5_17SM90_U32x4_STSM_NES1Z_EEEvEEEvvEEEEvNT_6ParamsE) ;  /* 0xfffffee802647950 */ /* 0x000ff60003c3ffff */
.L_x_382:
        /* <DEDUP_REMOVED lines=9> */
.L_x_1401:


//--------------------- .text._ZN7cutlass13device_kernelINS_4gemm6kernel13GemmUniversalINS1_17GroupProblemShapeIN4cute5tupleIJiiiEEEEENS1_10collective13CollectiveMmaINS1_49MainloopSm90ArrayTmaGmmaWarpSpecializedMixedInputILi30ENS6_IJNS5_1CILi1EEESD_SD_EEENS1_43KernelPtrArrayTmaWarpSpecializedCooperativeEEENS6_IJNSC_ILi128EEENSC_ILi16EEENSC_ILi64EEEEEENS6_IJNS_15integer_subbyteILi4ELb1EEENS_10bfloat16_tEEEEPNS5_6LayoutINS6_IJNS6_IJNS6_IJNS6_IJNSC_ILi8EEENSC_ILi2EEEEEESD_EEEiEEENS6_IJNS6_IJNS6_IJSR_NSC_ILi4EEESR_EEESD_EEEiEEENS6_IJSD_SD_EEEEEENS6_IJNS6_IJNS6_IJNS6_IJNSC_ILi32EEESD_EEENSC_ILi0EEEEEENSC_ILi256EEEEEENS6_IJNS6_IJNS6_IJSV_SQ_SR_EEES13_EEEiEEENS6_IJS13_S13_EEEEEEEESN_PNS6_IJlSD_S13_EEENS5_8TiledMMAINS5_8MMA_AtomIJNS5_4SM904GMMA27MMA_64x16x16_F32BF16BF16_RSILNS1J_5MajorE0ELS1L_0ELNS1J_7ScaleInE1ELS1M_1EEEEEENSP_INS6_IJSR_SD_SD_EEENS6_IJSD_S13_S13_EEEEENS6_IJNS5_10UnderscoreES1S_S1S_EEEEENS5_13SM90_TMA_LOADENS5_14ComposedLayoutINS5_7SwizzleILi1ELi4ELi3EEENS5_18smem_ptr_flag_bitsILi4EEENSP_INS6_IJSQ_SJ_EEENS6_IJSJ_SD_EEEEEEENS5_9Copy_AtomIJNS5_39AutoVectorizingCopyWithAssumedAlignmentILi128EEESM_EEENS5_8identityES1V_NS1W_INS1X_ILi3ELi4ELi3EEENS1Z_ILi16EEES23_EEvS29_EENS_8epilogue10collective18CollectiveEpilogueINS2E_30Sm90PtrArrayTmaWarpSpecializedILi2ELi1ELi8ELb1ELb0ELi2EEEJSK_NS6_IJSH_SI_EEENS_6half_tEPNS6_IJSD_lS13_EEES2K_S2M_NS2E_6fusion15FusionCallbacksIS2I_NS2N_17LinearCombinationIS2K_fS2K_fLNS_15FloatRoundStyleE2EEESK_S2J_JEEES1V_NS1W_IS2A_S2B_NSP_INS6_IJSJ_SQ_EEENS6_IJSD_SJ_EEEEEEENS5_17SM75_U16x8_LDSM_TENS5_14SM90_TMA_STOREES2W_NS5_17SM90_U16x8_STSM_TENS25_IJNS5_17SM90_U32x4_STSM_NES2K_EEEvEEEvvEEEEvNT_6ParamsE --------------------------
	.section	.text._ZN7cutlass13device_kernelINS_4gemm6kernel13GemmUniversalINS1_17GroupProblemShapeIN4cute5tupleIJiiiEEEEENS1_10collective13CollectiveMmaINS1_49MainloopSm90ArrayTmaGmmaWarpSpecializedMixedInputILi30ENS6_IJNS5_1CILi1EEESD_SD_EEENS1_43KernelPtrArrayTmaWarpSpecializedCooperativeEEENS6_IJNSC_ILi128EEENSC_ILi16EEENSC_ILi64EEEEEENS6_IJNS_15integer_subbyteILi4ELb1EEENS_10bfloat16_tEEEEPNS5_6LayoutINS6_IJNS6_IJNS6_IJNS6_IJNSC_ILi8EEENSC_ILi2EEEEEESD_EEEiEEENS6_IJNS6_IJNS6_IJSR_NSC_ILi4EEESR_EEESD_EEEiEEENS6_IJSD_SD_EEEEEENS6_IJNS6_IJNS6_IJNS6_IJNSC_ILi32EEESD_EEENSC_ILi0EEEEEENSC_ILi256EEEEEENS6_IJNS6_IJNS6_IJSV_SQ_SR_EEES13_EEEiEEENS6_IJS13_S13_EEEEEEEESN_PNS6_IJlSD_S13_EEENS5_8TiledMMAINS5_8MMA_AtomIJNS5_4SM904GMMA27MMA_64x16x16_F32BF16BF16_RSILNS1J_5MajorE0ELS1L_0ELNS1J_7ScaleInE1ELS1M_1EEEEEENSP_INS6_IJSR_SD_SD_EEENS6_IJSD_S13_S13_EEEEENS6_IJNS5_10UnderscoreES1S_S1S_EEEEENS5_13SM90_TMA_LOADENS5_14ComposedLayoutINS5_7SwizzleILi1ELi4ELi3EEENS5_18smem_ptr_flag_bitsILi4EEENSP_INS6_IJSQ_SJ_EEENS6_IJSJ_SD_EEEEEEENS5_9Copy_AtomIJNS5_39AutoVectorizingCopyWithAssumedAlignmentILi128EEESM_EEENS5_8identityES1V_NS1W_INS1X_ILi3ELi4ELi3EEENS1Z_ILi16EEES23_EEvS29_EENS_8epilogue10collective18CollectiveEpilogueINS2E_30Sm90PtrArrayTmaWarpSpecializedILi2ELi1ELi8ELb1ELb0ELi2EEEJSK_NS6_IJSH_SI_EEENS_6half_tEPNS6_IJSD_lS13_EEES2K_S2M_NS2E_6fusion15FusionCallbacksIS2I_NS2N_17LinearCombinationIS2K_fS2K_fLNS_15FloatRoundStyleE2EEESK_S2J_JEEES1V_NS1W_IS2A_S2B_NSP_INS6_IJSJ_SQ_EEENS6_IJSD_SJ_EEEEEEENS5_17SM75_U16x8_LDSM_TENS5_14SM90_TMA_STOREES2W_NS5_17SM90_U16x8_STSM_TENS25_IJNS5_17SM90_U32x4_STSM_NES2K_EEEvEEEvvEEEEvNT_6ParamsE,"ax",@progbits
	.align	128
.text._ZN7cutlass13device_kernelINS_4gemm6kernel13GemmUniversalINS1_17GroupProblemShapeIN4cute5tupleIJiiiEEEEENS1_10collective13CollectiveMmaINS1_49MainloopSm90ArrayTmaGmmaWarpSpecializedMixedInputILi30ENS6_IJNS5_1CILi1EEESD_SD_EEENS1_43KernelPtrArrayTmaWarpSpecializedCooperativeEEENS6_IJNSC_ILi128EEENSC_ILi16EEENSC_ILi64EEEEEENS6_IJNS_15integer_subbyteILi4ELb1EEENS_10bfloat16_tEEEEPNS5_6LayoutINS6_IJNS6_IJNS6_IJNS6_IJNSC_ILi8EEENSC_ILi2EEEEEESD_EEEiEEENS6_IJNS6_IJNS6_IJSR_NSC_ILi4EEESR_EEESD_EEEiEEENS6_IJSD_SD_EEEEEENS6_IJNS6_IJNS6_IJNS6_IJNSC_ILi32EEESD_EEENSC_ILi0EEEEEENSC_ILi256EEEEEENS6_IJNS6_IJNS6_IJSV_SQ_SR_EEES13_EEEiEEENS6_IJS13_S13_EEEEEEEESN_PNS6_IJlSD_S13_EEENS5_8TiledMMAINS5_8MMA_AtomIJNS5_4SM904GMMA27MMA_64x16x16_F32BF16BF16_RSILNS1J_5MajorE0ELS1L_0ELNS1J_7ScaleInE1ELS1M_1EEEEEENSP_INS6_IJSR_SD_SD_EEENS6_IJSD_S13_S13_EEEEENS6_IJNS5_10UnderscoreES1S_S1S_EEEEENS5_13SM90_TMA_LOADENS5_14ComposedLayoutINS5_7SwizzleILi1ELi4ELi3EEENS5_18smem_ptr_flag_bitsILi4EEENSP_INS6_IJSQ_SJ_EEENS6_IJSJ_SD_EEEEEEENS5_9Copy_AtomIJNS5_39AutoVectorizingCopyWithAssumedAlignmentILi128EEESM_EEENS5_8identityES1V_NS1W_INS1X_ILi3ELi4ELi3EEENS1Z_ILi16EEES23_EEvS29_EENS_8epilogue10collective18CollectiveEpilogueINS2E_30Sm90PtrArrayTmaWarpSpecializedILi2ELi1ELi8ELb1ELb0ELi2EEEJSK_NS6_IJSH_SI_EEENS_6half_tEPNS6_IJSD_lS13_EEES2K_S2M_NS2E_6fusion15FusionCallbacksIS2I_NS2N_17LinearCombinationIS2K_fS2K_fLNS_15FloatRoundStyleE2EEESK_S2J_JEEES1V_NS1W_IS2A_S2B_NSP_INS6_IJSJ_SQ_EEENS6_IJSD_SJ_EEEEEEENS5_17SM75_U16x8_LDSM_TENS5_14SM90_TMA_STOREES2W_NS5_17SM90_U16x8_STSM_TENS25_IJNS5_17SM90_U32x4_STSM_NES2K_EEEvEEEvvEEEEvNT_6ParamsE:
        .type           _ZN7cutlass13device_kernelINS_4gemm6kernel13GemmUniversalINS1_17GroupProblemShapeIN4cute5tupleIJiiiEEEEENS1_10collective13CollectiveMmaINS1_49MainloopSm90ArrayTmaGmmaWarpSpecializedMixedInputILi30ENS6_IJNS5_1CILi1EEESD_SD_EEENS1_43KernelPtrArrayTmaWarpSpecializedCooperativeEEENS6_IJNSC_ILi128EEENSC_ILi16EEENSC_ILi64EEEEEENS6_IJNS_15integer_subbyteILi4ELb1EEENS_10bfloat16_tEEEEPNS5_6LayoutINS6_IJNS6_IJNS6_IJNS6_IJNSC_ILi8EEENSC_ILi2EEEEEESD_EEEiEEENS6_IJNS6_IJNS6_IJSR_NSC_ILi4EEESR_EEESD_EEEiEEENS6_IJSD_SD_EEEEEENS6_IJNS6_IJNS6_IJNS6_IJNSC_ILi32EEESD_EEENSC_ILi0EEEEEENSC_ILi256EEEEEENS6_IJNS6_IJNS6_IJSV_SQ_SR_EEES13_EEEiEEENS6_IJS13_S13_EEEEEEEESN_PNS6_IJlSD_S13_EEENS5_8TiledMMAINS5_8MMA_AtomIJNS5_4SM904GMMA27MMA_64x16x16_F32BF16BF16_RSILNS1J_5MajorE0ELS1L_0ELNS1J_7ScaleInE1ELS1M_1EEEEEENSP_INS6_IJSR_SD_SD_EEENS6_IJSD_S13_S13_EEEEENS6_IJNS5_10UnderscoreES1S_S1S_EEEEENS5_13SM90_TMA_LOADENS5_14ComposedLayoutINS5_7SwizzleILi1ELi4ELi3EEENS5_18smem_ptr_flag_bitsILi4EEENSP_INS6_IJSQ_SJ_EEENS6_IJSJ_SD_EEEEEEENS5_9Copy_AtomIJNS5_39AutoVectorizingCopyWithAssumedAlignmentILi128EEESM_EEENS5_8identityES1V_NS1W_INS1X_ILi3ELi4ELi3EEENS1Z_ILi16EEES23_EEvS29_EENS_8epilogue10collective18CollectiveEpilogueINS2E_30Sm90PtrArrayTmaWarpSpecializedILi2ELi1ELi8ELb1ELb0ELi2EEEJSK_NS6_IJSH_SI_EEENS_6half_tEPNS6_IJSD_lS13_EEES2K_S2M_NS2E_6fusion15FusionCallbacksIS2I_NS2N_17LinearCombinationIS2K_fS2K_fLNS_15FloatRoundStyleE2EEESK_S2J_JEEES1V_NS1W_IS2A_S2B_NSP_INS6_IJSJ_SQ_EEENS6_IJSD_SJ_EEEEEEENS5_17SM75_U16x8_LDSM_TENS5_14SM90_TMA_STOREES2W_NS5_17SM90_U16x8_STSM_TENS25_IJNS5_17SM90_U32x4_STSM_NES2K_EEEvEEEvvEEEEvNT_6ParamsE,@function
        .size           _ZN7cutlass13device_kernelINS_4gemm6kernel13GemmUniversalINS1_17GroupProblemShapeIN4cute5tupleIJiiiEEEEENS1_10collective13CollectiveMmaINS1_49MainloopSm90ArrayTmaGmmaWarpSpecializedMixedInputILi30ENS6_IJNS5_1CILi1EEESD_SD_EEENS1_43KernelPtrArrayTmaWarpSpecializedCooperativeEEENS6_IJNSC_ILi128EEENSC_ILi16EEENSC_ILi64EEEEEENS6_IJNS_15integer_subbyteILi4ELb1EEENS_10bfloat16_tEEEEPNS5_6LayoutINS6_IJNS6_IJNS6_IJNS6_IJNSC_ILi8EEENSC_ILi2EEEEEESD_EEEiEEENS6_IJNS6_IJNS6_IJSR_NSC_ILi4EEESR_EEESD_EEEiEEENS6_IJSD_SD_EEEEEENS6_IJNS6_IJNS6_IJNS6_IJNSC_ILi32EEESD_EEENSC_ILi0EEEEEENSC_ILi256EEEEEENS6_IJNS6_IJNS6_IJSV_SQ_SR_EEES13_EEEiEEENS6_IJS13_S13_EEEEEEEESN_PNS6_IJlSD_S13_EEENS5_8TiledMMAINS5_8MMA_AtomIJNS5_4SM904GMMA27MMA_64x16x16_F32BF16BF16_RSILNS1J_5MajorE0ELS1L_0ELNS1J_7ScaleInE1ELS1M_1EEEEEENSP_INS6_IJSR_SD_SD_EEENS6_IJSD_S13_S13_EEEEENS6_IJNS5_10UnderscoreES1S_S1S_EEEEENS5_13SM90_TMA_LOADENS5_14ComposedLayoutINS5_7SwizzleILi1ELi4ELi3EEENS5_18smem_ptr_flag_bitsILi4EEENSP_INS6_IJSQ_SJ_EEENS6_IJSJ_SD_EEEEEEENS5_9Copy_AtomIJNS5_39AutoVectorizingCopyWithAssumedAlignmentILi128EEESM_EEENS5_8identityES1V_NS1W_INS1X_ILi3ELi4ELi3EEENS1Z_ILi16EEES23_EEvS29_EENS_8epilogue10collective18CollectiveEpilogueINS2E_30Sm90PtrArrayTmaWarpSpecializedILi2ELi1ELi8ELb1ELb0ELi2EEEJSK_NS6_IJSH_SI_EEENS_6half_tEPNS6_IJSD_lS13_EEES2K_S2M_NS2E_6fusion15FusionCallbacksIS2I_NS2N_17LinearCombinationIS2K_fS2K_fLNS_15FloatRoundStyleE2EEESK_S2J_JEEES1V_NS1W_IS2A_S2B_NSP_INS6_IJSJ_SQ_EEENS6_IJSD_SJ_EEEEEEENS5_17SM75_U16x8_LDSM_TENS5_14SM90_TMA_STOREES2W_NS5_17SM90_U16x8_STSM_TENS25_IJNS5_17SM90_U32x4_STSM_NES2K_EEEvEEEvvEEEEvNT_6ParamsE,(.L_x_1403 - _ZN7cutlass13device_kernelINS_4gemm6kernel13GemmUniversalINS1_17GroupProblemShapeIN4cute5tupleIJiiiEEEEENS1_10collective13CollectiveMmaINS1_49MainloopSm90ArrayTmaGmmaWarpSpecializedMixedInputILi30ENS6_IJNS5_1CILi1EEESD_SD_EEENS1_43KernelPtrArrayTmaWarpSpecializedCooperativeEEENS6_IJNSC_ILi128EEENSC_ILi16EEENSC_ILi64EEEEEENS6_IJNS_15integer_subbyteILi4ELb1EEENS_10bfloat16_tEEEEPNS5_6LayoutINS6_IJNS6_IJNS6_IJNS6_IJNSC_ILi8EEENSC_ILi2EEEEEESD_EEEiEEENS6_IJNS6_IJNS6_IJSR_NSC_ILi4EEESR_EEESD_EEEiEEENS6_IJSD_SD_EEEEEENS6_IJNS6_IJNS6_IJNS6_IJNSC_ILi32EEESD_EEENSC_ILi0EEEEEENSC_ILi256EEEEEENS6_IJNS6_IJNS6_IJSV_SQ_SR_EEES13_EEEiEEENS6_IJS13_S13_EEEEEEEESN_PNS6_IJlSD_S13_EEENS5_8TiledMMAINS5_8MMA_AtomIJNS5_4SM904GMMA27MMA_64x16x16_F32BF16BF16_RSILNS1J_5MajorE0ELS1L_0ELNS1J_7ScaleInE1ELS1M_1EEEEEENSP_INS6_IJSR_SD_SD_EEENS6_IJSD_S13_S13_EEEEENS6_IJNS5_10UnderscoreES1S_S1S_EEEEENS5_13SM90_TMA_LOADENS5_14ComposedLayoutINS5_7SwizzleILi1ELi4ELi3EEENS5_18smem_ptr_flag_bitsILi4EEENSP_INS6_IJSQ_SJ_EEENS6_IJSJ_SD_EEEEEEENS5_9Copy_AtomIJNS5_39AutoVectorizingCopyWithAssumedAlignmentILi128EEESM_EEENS5_8identityES1V_NS1W_INS1X_ILi3ELi4ELi3EEENS1Z_ILi16EEES23_EEvS29_EENS_8epilogue10collective18CollectiveEpilogueINS2E_30Sm90PtrArrayTmaWarpSpecializedILi2ELi1ELi8ELb1ELb0ELi2EEEJSK_NS6_IJSH_SI_EEENS_6half_tEPNS6_IJSD_lS13_EEES2K_S2M_NS2E_6fusion15FusionCallbacksIS2I_NS2N_17LinearCombinationIS2K_fS2K_fLNS_15FloatRoundStyleE2EEESK_S2J_JEEES1V_NS1W_IS2A_S2B_NSP_INS6_IJSJ_SQ_EEENS6_IJSD_SJ_EEEEEEENS5_17SM75_U16x8_LDSM_TENS5_14SM90_TMA_STOREES2W_NS5_17SM90_U16x8_STSM_TENS25_IJNS5_17SM90_U32x4_STSM_NES2K_EEEvEEEvvEEEEvNT_6ParamsE)
        .other          _ZN7cutlass13device_kernelINS_4gemm6kernel13GemmUniversalINS1_17GroupProblemShapeIN4cute5tupleIJiiiEEEEENS1_10collective13CollectiveMmaINS1_49MainloopSm90ArrayTmaGmmaWarpSpecializedMixedInputILi30ENS6_IJNS5_1CILi1EEESD_SD_EEENS1_43KernelPtrArrayTmaWarpSpecializedCooperativeEEENS6_IJNSC_ILi128EEENSC_ILi16EEENSC_ILi64EEEEEENS6_IJNS_15integer_subbyteILi4ELb1EEENS_10bfloat16_tEEEEPNS5_6LayoutINS6_IJNS6_IJNS6_IJNS6_IJNSC_ILi8EEENSC_ILi2EEEEEESD_EEEiEEENS6_IJNS6_IJNS6_IJSR_NSC_ILi4EEESR_EEESD_EEEiEEENS6_IJSD_SD_EEEEEENS6_IJNS6_IJNS6_IJNS6_IJNSC_ILi32EEESD_EEENSC_ILi0EEEEEENSC_ILi256EEEEEENS6_IJNS6_IJNS6_IJSV_SQ_SR_EEES13_EEEiEEENS6_IJS13_S13_EEEEEEEESN_PNS6_IJlSD_S13_EEENS5_8TiledMMAINS5_8MMA_AtomIJNS5_4SM904GMMA27MMA_64x16x16_F32BF16BF16_RSILNS1J_5MajorE0ELS1L_0ELNS1J_7ScaleInE1ELS1M_1EEEEEENSP_INS6_IJSR_SD_SD_EEENS6_IJSD_S13_S13_EEEEENS6_IJNS5_10UnderscoreES1S_S1S_EEEEENS5_13SM90_TMA_LOADENS5_14ComposedLayoutINS5_7SwizzleILi1ELi4ELi3EEENS5_18smem_ptr_flag_bitsILi4EEENSP_INS6_IJSQ_SJ_EEENS6_IJSJ_SD_EEEEEEENS5_9Copy_AtomIJNS5_39AutoVectorizingCopyWithAssumedAlignmentILi128EEESM_EEENS5_8identityES1V_NS1W_INS1X_ILi3ELi4ELi3EEENS1Z_ILi16EEES23_EEvS29_EENS_8epilogue10collective18CollectiveEpilogueINS2E_30Sm90PtrArrayTmaWarpSpecializedILi2ELi1ELi8ELb1ELb0ELi2EEEJSK_NS6_IJSH_SI_EEENS_6half_tEPNS6_IJSD_lS13_EEES2K_S2M_NS2E_6fusion15FusionCallbacksIS2I_NS2N_17LinearCombinationIS2K_fS2K_fLNS_15FloatRoundStyleE2EEESK_S2J_JEEES1V_NS1W_IS2A_S2B_NSP_INS6_IJSJ_SQ_EEENS6_IJSD_SJ_EEEEEEENS5_17SM75_U16x8_LDSM_TENS5_14SM90_TMA_STOREES2W_NS5_17SM90_U16x8_STSM_TENS25_IJNS5_17SM90_U32x4_STSM_NES2K_EEEvEEEvvEEEEvNT_6ParamsE,@"STO_CUDA_ENTRY STV_DEFAULT"
_ZN7cutlass13device_kernelINS_4gemm6kernel13GemmUniversalINS1_17GroupProblemShapeIN4cute5tupleIJiiiEEEEENS1_10collective13CollectiveMmaINS1_49MainloopSm90ArrayTmaGmmaWarpSpecializedMixedInputILi30ENS6_IJNS5_1CILi1EEESD_SD_EEENS1_43KernelPtrArrayTmaWarpSpecializedCooperativeEEENS6_IJNSC_ILi128EEENSC_ILi16EEENSC_ILi64EEEEEENS6_IJNS_15integer_subbyteILi4ELb1EEENS_10bfloat16_tEEEEPNS5_6LayoutINS6_IJNS6_IJNS6_IJNS6_IJNSC_ILi8EEENSC_ILi2EEEEEESD_EEEiEEENS6_IJNS6_IJNS6_IJSR_NSC_ILi4EEESR_EEESD_EEEiEEENS6_IJSD_SD_EEEEEENS6_IJNS6_IJNS6_IJNS6_IJNSC_ILi32EEESD_EEENSC_ILi0EEEEEENSC_ILi256EEEEEENS6_IJNS6_IJNS6_IJSV_SQ_SR_EEES13_EEEiEEENS6_IJS13_S13_EEEEEEEESN_PNS6_IJlSD_S13_EEENS5_8TiledMMAINS5_8MMA_AtomIJNS5_4SM904GMMA27MMA_64x16x16_F32BF16BF16_RSILNS1J_5MajorE0ELS1L_0ELNS1J_7ScaleInE1ELS1M_1EEEEEENSP_INS6_IJSR_SD_SD_EEENS6_IJSD_S13_S13_EEEEENS6_IJNS5_10UnderscoreES1S_S1S_EEEEENS5_13SM90_TMA_LOADENS5_14ComposedLayoutINS5_7SwizzleILi1ELi4ELi3EEENS5_18smem_ptr_flag_bitsILi4EEENSP_INS6_IJSQ_SJ_EEENS6_IJSJ_SD_EEEEEEENS5_9Copy_AtomIJNS5_39AutoVectorizingCopyWithAssumedAlignmentILi128EEESM_EEENS5_8identityES1V_NS1W_INS1X_ILi3ELi4ELi3EEENS1Z_ILi16EEES23_EEvS29_EENS_8epilogue10collective18CollectiveEpilogueINS2E_30Sm90PtrArrayTmaWarpSpecializedILi2ELi1ELi8ELb1ELb0ELi2EEEJSK_NS6_IJSH_SI_EEENS_6half_tEPNS6_IJSD_lS13_EEES2K_S2M_NS2E_6fusion15FusionCallbacksIS2I_NS2N_17LinearCombinationIS2K_fS2K_fLNS_15FloatRoundStyleE2EEESK_S2J_JEEES1V_NS1W_IS2A_S2B_NSP_INS6_IJSJ_SQ_EEENS6_IJSD_SJ_EEEEEEENS5_17SM75_U16x8_LDSM_TENS5_14SM90_TMA_STOREES2W_NS5_17SM90_U16x8_STSM_TENS25_IJNS5_17SM90_U32x4_STSM_NES2K_EEEvEEEvvEEEEvNT_6ParamsE:
        /* <DEDUP_REMOVED lines=71> */
.L_x_383:
[----:B------:R-:W-:Y:S01]  /*0470*/  ULDC UR10, c[0x0][0xbb4] ;  /* 0x0002ed00000a7ab9 */ /* 0x000fe20000000800 */
[----:B------:R-:W-:Y:S01]  /*0480*/  ULDC UR11, c[0x0][0xb84] ;  /* 0x0002e100000b7ab9 */ /* 0x000fe20000000800 */
[----:B------:R-:W-:Y:S01]  /*0490*/  ULDC UR4, c[0x0][0xbb8] ;  /* 0x0002ee0000047ab9 */ /* 0x000fe20000000800 */
[----:B------:R-:W-:Y:S01]  /*04a0*/  USHF.L.U32 UR10, UR10, UR11, URZ ;  /* 0x0000000b0a0a7299 */ /* 0x000fe2000800063f */
[----:B------:R-:W-:Y:S01]  /*04b0*/  SHF.R.U32.HI R6, RZ, 0x5, R7 ;  /* 0x00000005ff067819 */ /* 0x000fe20000011607 */
        /* <DEDUP_REMOVED lines=14> */
[----:B------:R-:W-:Y:S02]  /*05a0*/  UISETP.NE.AND UP4, UPT, UR11, URZ, UPT ;  /* 0x0000003f0b00728c */ /* 0x000fe4000bf85270 */
[----:B------:R-:W-:Y:S02]  /*05b0*/  ULOP3.LUT UR35, URZ, UR11, URZ, 0x33, !UPT ;  /* 0x0000000b3f237292 */ /* 0x000fe4000f8e333f */
        /* <DEDUP_REMOVED lines=21> */
[----:B------:R-:W-:Y:S02]  /*0710*/  IMAD.MOV R4, RZ, RZ, -R4 ;  /* 0x000000ffff047224 */ /* 0x000fe400078e0a04 */
        /* <DEDUP_REMOVED lines=13> */
[----:B------:R-:W-:-:S04]  /*07f0*/  UIMAD.WIDE.U32 UR4, UR17, UR25, URZ ;  /* 0x00000019110472a5 */ /* 0x000fc8000f8e003f */
[----:B------:R-:W-:Y:S01]  /*0800*/  UIMAD UR5, UR5, UR32, UR25 ;  /* 0x00000020050572a4 */ /* 0x000fe2000f8e0219 */
[----:B------:R-:W2:Y:S01]  /*0810*/  SHFL.IDX PT, R0, R0, RZ, 0x1f ;  /* 0x00001fff00007589 */ /* 0x000ea200000e0000 */
[----:B------:R-:W-:Y:S02]  /*0820*/  UMOV UR19, UR27 ;  /* 0x0000001b00137c82 */ /* 0x000fe40008000000 */
[----:B------:R-:W-:Y:S02]  /*0830*/  UIMAD.WIDE.U32 UR6, UR19, UR34, URZ ;  /* 0x00000022130672a5 */ /* 0x000fe4000f8e003f */
[----:B------:R-:W-:Y:S02]  /*0840*/  UISETP.GT.U32.AND UP1, UPT, UR28, UR5, UPT ;  /* 0x000000051c00728c */ /* 0x000fe4000bf24070 */
[----:B------:R-:W-:Y:S02]  /*0850*/  UIMAD UR7, UR7, UR33, UR34 ;  /* 0x00000021070772a4 */ /* 0x000fe4000f8e0222 */
[----:B------:R-:W-:Y:S01]  /*0860*/  ULOP3.LUT UR34, URZ, UR10, URZ, 0x33, !UPT ;  /* 0x0000000a3f227292 */ /* 0x000fe2000f8e333f */
        /* <DEDUP_REMOVED lines=64> */
.L_x_385:
[----:B-1----:R-:W-:Y:S05]  /*0c70*/  BSYNC B0 ;  /* 0x0000000000007941 */ /* 0x002fea0003800000 */
.L_x_384:
        /* <DEDUP_REMOVED lines=85> */
.L_x_387:
[----:B-1----:R-:W-:Y:S05]  /*11d0*/  BSYNC B0 ;  /* 0x0000000000007941 */ /* 0x002fea0003800000 */
.L_x_386:
[----:B------:R-:W1:Y:S01]  /*11e0*/  SHFL.IDX PT, R0, R6, RZ, 0x1f ;  /* 0x00001fff06007589 */ /* 0x000e6200000e0000 */
[----:B------:R-:W-:Y:S01]  /*11f0*/  UISETP.EQ.AND UP1, UPT, UR53, 0x2, !UP1 ;  /* 0x000000023500788c */ /* 0x000fe2000cf22270 */
[----:B------:R-:W-:-:S03]  /*1200*/  NOP ;  /* 0x0000000000007918 */ /* 0x000fc60000000000 */
[----:B------:R-:W-:-:S04]  /*1210*/  USEL UR4, URZ, 0x1, !UP1 ;  /* 0x000000013f047887 */ /* 0x000fc8000c800000 */
[----:B------:R-:W-:-:S06]  /*1220*/  USEL UR4, UR4, 0x2, UP5 ;  /* 0x0000000204047887 */ /* 0x000fcc000a800000 */
[----:B------:R-:W-:Y:S01]  /*1230*/  IMAD.U32 R2, RZ, RZ, UR4 ;  /* 0x00000004ff027e24 */ /* 0x000fe2000f8e00ff */
        /* <DEDUP_REMOVED lines=20> */
.L_x_388:
        /* <DEDUP_REMOVED lines=44> */
[----:B-----5:R-:W-:Y:S02]  /*1640*/  IMAD.MOV.U32 R13, RZ, RZ, R10 ;  /* 0x000000ffff0d7224 */ /* 0x020fe400078e000a */
[----:B------:R-:W-:Y:S01]  /*1650*/  IMAD.MOV.U32 R14, RZ, RZ, R11 ;  /* 0x000000ffff0e7224 */ /* 0x000fe200078e000b */
        /* <DEDUP_REMOVED lines=8> */
[----:B-1----:R-:W-:-:S05]  /*16e0*/  @!P0 IMAD.WIDE R8, R3, 0xc, R8 ;  /* 0x0000000c03088825 */ /* 0x002fca00078e0208 */
[----:B------:R1:W5:Y:S04]  /*16f0*/  @!P0 LDG.E R10, desc[UR50][R8.64] ;  /* 0x00000032080a8981 */ /* 0x000368000c1e1900 */
[----:B------:R1:W5:Y:S01]  /*1700*/  @!P0 LDG.E R11, desc[UR50][R8.64+0x4] ;  /* 0x00000432080b8981 */ /* 0x000362000c1e1900 */
[----:B------:R-:W-:Y:S01]  /*1710*/  ISETP.GE.AND P0, PT, R0, UR16, PT ;  /* 0x0000001000007c0c */ /* 0x000fe2000bf06270 */
[----:B------:R-:W-:Y:S01]  /*1720*/  UIADD3.X UR13, UR13, -0x1, URZ, UP5, !UPT ;  /* 0xffffffff0d0d7890 */ /* 0x000fe2000affe43f */
[----:B------:R-:W-:Y:S01]  /*1730*/  IMAD.MOV.U32 R7, RZ, RZ, RZ ;  /* 0x000000ffff077224 */ /* 0x000fe200078e00ff */
[----:B------:R-:W-:Y:S01]  /*1740*/  UIADD3 UR4, UR10, -0x1, URZ ;  /* 0xffffffff0a047890 */ /* 0x000fe2000fffe03f */
[----:B------:R-:W-:Y:S01]  /*1750*/  IMAD.MOV.U32 R3, RZ, RZ, RZ ;  /* 0x000000ffff037224 */ /* 0x000fe200078e00ff */
[----:B------:R-:W-:Y:S01]  /*1760*/  UIADD3 UR5, UR11, -0x1, URZ ;  /* 0xffffffff0b057890 */ /* 0x000fe2000fffe03f */
[----:B------:R-:W-:-:S02]  /*1770*/  IMAD.MOV.U32 R20, RZ, RZ, 0x7fffffff ;  /* 0x7fffffffff147424 */ /* 0x000fc400078e00ff */
[----:B------:R-:W-:-:S05]  /*1780*/  IMAD.MOV.U32 R19, RZ, RZ, RZ ;  /* 0x000000ffff137224 */ /* 0x000fca00078e00ff */
[----:B-1----:R-:W-:Y:S05]  /*1790*/  @P0 BRA `(.L_x_392) ;  /* 0x0000000400080947 */ /* 0x002fea0003800000 */
[----:B------:R-:W-:Y:S02]  /*17a0*/  PLOP3.LUT P3, PT, PT, PT, UP0, 0x40, 0x0 ;  /* 0x000000000000781c */ /* 0x000fe40003f6e808 */
[C---:B------:R-:W-:Y:S02]  /*17b0*/  IADD3 R16, P2, R14.reuse, UR14, RZ ;  /* 0x0000000e0e107c10 */ /* 0x040fe4000ff5e0ff */
[C---:B------:R-:W-:Y:S02]  /*17c0*/  IADD3 R18, P0, R13.reuse, UR12, RZ ;  /* 0x0000000c0d127c10 */ /* 0x040fe4000ff1e0ff */
        /* <DEDUP_REMOVED lines=15> */
.L_x_393:
        /* <DEDUP_REMOVED lines=13> */
.L_x_394:
        /* <DEDUP_REMOVED lines=35> */
.L_x_392:
[----:B------:R-:W-:Y:S05]  /*1bc0*/  BSYNC B0 ;  /* 0x0000000000007941 */ /* 0x000fea0003800000 */
.L_x_391:
        /* <DEDUP_REMOVED lines=47> */
.L_x_400:
[C---:B------:R-:W-:Y:S02]  /*1ec0*/  VIADD R3, R0.reuse, 0x40 ;  /* 0x0000004000037836 */ /* 0x040fe40000000000 */
[----:B------:R-:W-:Y:S02]  /*1ed0*/  VIADD R0, R0, 0x20 ;  /* 0x0000002000007836 */ /* 0x000fe40000000000 */
[----:B-----5:R-:W-:Y:S01]  /*1ee0*/  IMAD.MOV.U32 R13, RZ, RZ, R10 ;  /* 0x000000ffff0d7224 */ /* 0x020fe200078e000a */
[----:B------:R-:W-:Y:S01]  /*1ef0*/  ISETP.GE.AND P0, PT, R3, UR16, PT ;  /* 0x0000001003007c0c */ /* 0x000fe2000bf06270 */
[----:B------:R-:W-:-:S12]  /*1f00*/  IMAD.MOV.U32 R14, RZ, RZ, R11 ;  /* 0x000000ffff0e7224 */ /* 0x000fd800078e000b */
[----:B------:R-:W1:Y:S01]  /*1f10*/  @!P0 LDC.64 R8, c[0x0][0xb98] ;  /* 0x0002e600ff088b82 */ /* 0x000e620000000a00 */
[----:B------:R-:W-:Y:S01]  /*1f20*/  @!P0 VIADD R3, R0, 0x20 ;  /* 0x0000002000038836 */ /* 0x000fe20000000000 */
[----:B------:R2:W3:Y:S01]  /*1f30*/  SHFL.IDX PT, R7, R16, 0x1f, 0x1f ;  /* 0x03e01f0010077f89 */ /* 0x0004e200000e0000 */
[----:B------:R-:W-:Y:S02]  /*1f40*/  BSSY B0, `(.L_x_396) ;  /* 0x0000064000007945 */ /* 0x000fe40003800000 */
[----:B-1----:R-:W-:-:S05]  /*1f50*/  @!P0 IMAD.WIDE R8, R3, 0xc, R8 ;  /* 0x0000000c03088825 */ /* 0x002fca00078e0208 */
[----:B------:R2:W5:Y:S04]  /*1f60*/  @!P0 LDG.E R10, desc[UR50][R8.64] ;  /* 0x00000032080a8981 */ /* 0x000568000c1e1900 */
[----:B------:R2:W5:Y:S01]  /*1f70*/  @!P0 LDG.E R11, desc[UR50][R8.64+0x4] ;  /* 0x00000432080b8981 */ /* 0x000562000c1e1900 */
[----:B------:R-:W-:Y:S01]  /*1f80*/  ISETP.GE.AND P0, PT, R0, UR16, PT ;  /* 0x0000001000007c0c */ /* 0x000fe2000bf06270 */
[----:B------:R-:W-:Y:S02]  /*1f90*/  IMAD.MOV.U32 R20, RZ, RZ, 0x7fffffff ;  /* 0x7fffffffff147424 */ /* 0x000fe400078e00ff */
[----:B------:R2:W1:Y:S01]  /*1fa0*/  SHFL.IDX PT, R3, R18, 0x1f, 0x1f ;  /* 0x03e01f0012037f89 */ /* 0x00046200000e0000 */
[----:B------:R-:W-:-:S09]  /*1fb0*/  IMAD.MOV.U32 R19, RZ, RZ, RZ ;  /* 0x000000ffff137224 */ /* 0x000fd200078e00ff */
        /* <DEDUP_REMOVED lines=24> */
.L_x_398:
        /* <DEDUP_REMOVED lines=12> */
.L_x_399:
[----:B------:R-:W-:Y:S01]  /*2200*/  SHF.R.U64 R13, R13, UR22, R16 ;  /* 0x000000160d0d7c19 */ /* 0x000fe20008001210 */
[----:B------:R-:W-:Y:S01]  /*2210*/  IMAD.MOV.U32 R8, RZ, RZ, R20 ;  /* 0x000000ffff087224 */ /* 0x000fe200078e0014 */
[----:B------:R-:W-:Y:S01]  /*2220*/  IABS R4, UR11 ;  /* 0x0000000b00047c13 */ /* 0x000fe20008000000 */
[----:B------:R-:W-:Y:S01]  /*2230*/  IMAD.MOV.U32 R5, RZ, RZ, R23 ;  /* 0x000000ffff057224 */ /* 0x000fe200078e0017 */
[----:B------:R-:W-:Y:S01]  /*2240*/  IABS R16, UR10 ;  /* 0x0000000a00107c13 */ /* 0x000fe20008000000 */
[----:B------:R-:W-:Y:S01]  /*2250*/  VIADD R13, R13, UR5 ;  /* 0x000000050d0d7c36 */ /* 0x000fe20008000000 */
[----:B------:R-:W-:Y:S01]  /*2260*/  SHF.R.U64 R17, R17, UR17, R18 ;  /* 0x0000001111117c19 */ /* 0x000fe20008001212 */
[----:B------:R-:W-:Y:S01]  /*2270*/  IMAD.MOV R14, RZ, RZ, -R4 ;  /* 0x000000ffff0e7224 */ /* 0x000fe200078e0a04 */
[----:B------:R-:W-:Y:S01]  /*2280*/  IABS R19, UR10 ;  /* 0x0000000a00137c13 */ /* 0x000fe20008000000 */
[----:B------:R-:W-:Y:S01]  /*2290*/  IMAD R8, R8, R21, RZ ;  /* 0x0000001508087224 */ /* 0x000fe200078e02ff */
[----:B------:R-:W-:Y:S01]  /*22a0*/  IABS R9, R13 ;  /* 0x0000000d00097213 */ /* 0x000fe20000000000 */
[----:B------:R-:W-:-:S04]  /*22b0*/  IMAD.MOV.U32 R4, RZ, RZ, RZ ;  /* 0x000000ffff047224 */ /* 0x000fc800078e00ff */
[----:B------:R-:W-:-:S04]  /*22c0*/  IMAD.HI.U32 R4, R23, R8, R4 ;  /* 0x0000000817047227 */ /* 0x000fc800078e0004 */
[----:B------:R-:W-:Y:S02]  /*22d0*/  IMAD.MOV.U32 R5, RZ, RZ, R9 ;  /* 0x000000ffff057224 */ /* 0x000fe400078e0009 */
[----:B------:R-:W2:Y:S01]  /*22e0*/  I2F.RP R9, R16 ;  /* 0x0000001000097306 */ /* 0x000ea20000209400 */
[----:B------:R-:W-:Y:S02]  /*22f0*/  IMAD.MOV.U32 R8, RZ, RZ, R14 ;  /* 0x000000ffff087224 */ /* 0x000fe400078e000e */
[----:B------:R-:W-:-:S04]  /*2300*/  IMAD.HI.U32 R4, R4, R5, RZ ;  /* 0x0000000504047227 */ /* 0x000fc800078e00ff */
[----:B------:R-:W-:Y:S02]  /*2310*/  IMAD R8, R4, R8, R5 ;  /* 0x0000000804087224 */ /* 0x000fe400078e0205 */
[----:B------:R-:W-:-:S03]  /*2320*/  VIADD R14, R17, UR4 ;  /* 0x00000004110e7c36 */ /* 0x000fc60008000000 */
[----:B------:R-:W-:Y:S02]  /*2330*/  ISETP.GT.U32.AND P0, PT, R21, R8, PT ;  /* 0x000000081500720c */ /* 0x000fe40003f04070 */
[----:B------:R-:W-:Y:S01]  /*2340*/  IABS R17, R14 ;  /* 0x0000000e00117213 */ /* 0x000fe20000000000 */
[----:B--2---:R-:W2:Y:S10]  /*2350*/  MUFU.RCP R9, R9 ;  /* 0x0000000900097308 */ /* 0x004eb40000001000 */
[----:B------:R-:W-:-:S02]  /*2360*/  @!P0 IMAD.IADD R8, R8, 0x1, -R21 ;  /* 0x0000000108088824 */ /* 0x000fc400078e0a15 */
        /* <DEDUP_REMOVED lines=33> */
.L_x_397:
[----:B------:R-:W-:Y:S05]  /*2580*/  BSYNC B0 ;  /* 0x0000000000007941 */ /* 0x000fea0003800000 */
.L_x_396:
        /* <DEDUP_REMOVED lines=30> */
[----:B------:R-:W-:-:S05]  /*2770*/  IADD3 R16, P0, R8, R7, RZ ;  /* 0x0000000708107210 */ /* 0x000fca0007f1e0ff */
[----:B-1----:R-:W-:Y:S01]  /*2780*/  IMAD.X R18, R14, 0x1, R3, P0 ;  /* 0x000000010e127824 */ /* 0x002fe200000e0603 */
[----:B------:R-:W-:-:S04]  /*2790*/  ISETP.GT.U32.AND P0, PT, R16, UR9, PT ;  /* 0x0000000910007c0c */ /* 0x000fc8000bf04070 */
[----:B------:R-:W-:-:S13]  /*27a0*/  ISETP.GT.U32.AND.EX P0, PT, R18, UR8, PT, P0 ;  /* 0x0000000812007c0c */ /* 0x000fda000bf04100 */
[----:B------:R-:W-:-:S04]  /*27b0*/  VOTE.ANY R13, PT, P0 ;  /* 0x00000000000d7806 */ /* 0x000fc800000e0100 */
[----:B------:R-:W-:-:S13]  /*27c0*/  ISETP.NE.AND P0, PT, R13, RZ, PT ;  /* 0x000000ff0d00720c */ /* 0x000fda0003f05270 */
[----:B------:R-:W-:Y:S05]  /*27d0*/  @!P0 BRA `(.L_x_400) ;  /* 0xfffffff400b88947 */ /* 0x000fea000383ffff */
[----:B------:R-:W-:Y:S02]  /*27e0*/  IMAD.MOV.U32 R16, RZ, RZ, R8 ;  /* 0x000000ffff107224 */ /* 0x000fe400078e0008 */
[----:B------:R-:W-:-:S07]  /*27f0*/  IMAD.MOV.U32 R18, RZ, RZ, R14 ;  /* 0x000000ffff127224 */ /* 0x000fce00078e000e */
.L_x_395:
        /* <DEDUP_REMOVED lines=22> */
.L_x_390:
        /* <DEDUP_REMOVED lines=32> */
[----:B-----5:R-:W-:Y:S05]  /*2b60*/  CALL.REL.NOINC `($__internal_1_$__cuda_sm20_div_u64) ;  /* 0x000000d400187944 */ /* 0x020fea0003c00000 */
[----:B------:R-:W-:-:S04]  /*2b70*/  UIADD3 UR13, -UR12, URZ, URZ ;  /* 0x0000003f0c0d7290 */ /* 0x000fc8000fffe13f */
[----:B------:R-:W-:Y:S01]  /*2b80*/  UIMAD UR17, UR16, UR13, UR17 ;  /* 0x0000000d101172a4 */ /* 0x000fe2000f8e0211 */
[----:B------:R-:W-:Y:S11]  /*2b90*/  BRA `(.L_x_402) ;  /* 0x0000000000587947 */ /* 0x000ff60003800000 */
.L_x_401:
        /* <DEDUP_REMOVED lines=22> */
.L_x_402:
        /* <DEDUP_REMOVED lines=24> */
.L_x_389:
        /* <DEDUP_REMOVED lines=17> */
.L_x_404:
        /* <DEDUP_REMOVED lines=19> */
[----:B------:R-:W3:Y:S01]  /*30c0*/  LDC.64 R8, c[0x0][0x990] ;  /* 0x00026400ff087b82 */ /* 0x000ee20000000a00 */
[----:B-1----:R-:W-:-:S04]  /*30d0*/  ULEA UR5, UR6, UR5, 0x18 ;  /* 0x0000000506057291 */ /* 0x002fc8000f8ec03f */
[----:B------:R-:W-:Y:S02]  /*30e0*/  UIADD3 UR6, UR5, 0x80, URZ ;  /* 0x0000008005067890 */ /* 0x000fe4000fffe03f */
[----:B------:R-:W-:Y:S01]  /*30f0*/  @!UP0 UIADD3 UR6, UR5, URZ, URZ ;  /* 0x0000003f05068290 */ /* 0x000fe2000fffe03f */
[----:B-----5:R-:W3:Y:S08]  /*3100*/  LDC.64 R10, c[0x0][0x998] ;  /* 0x00026600ff0a7b82 */ /* 0x020ef00000000a00 */
        /* <DEDUP_REMOVED lines=20> */
.L_x_407:
[----:B------:R-:W-:Y:S05]  /*3250*/  BSYNC B0 ;  /* 0x0000000000007941 */ /* 0x000fea0003800000 */
.L_x_406:
[----:B------:R-:W-:Y:S01]  /*3260*/  UISETP.NE.AND UP0, UPT, UR25, 0x1, UPT ;  /* 0x000000011900788c */ /* 0x000fe2000bf05270 */
[----:B------:R-:W-:Y:S01]  /*3270*/  NOP ;  /* 0x0000000000007918 */ /* 0x000fe20000000000 */
[----:B------:R-:W-:Y:S01]  /*3280*/  ULDC UR5, c[0x0][0xb04] ;  /* 0x0002c10000057ab9 */ /* 0x000fe20000000800 */
[----:B------:R-:W-:Y:S01]  /*3290*/  ULDC.64 UR36, c[0x0][0xa80] ;  /* 0x0002a00000247ab9 */ /* 0x000fe20000000a00 */
[----:B------:R-:W-:-:S04]  /*32a0*/  USEL UR5, UR5, URZ, UP0 ;  /* 0x0000003f05057287 */ /* 0x000fc80008000000 */
[----:B------:R-:W-:-:S04]  /*32b0*/  UIADD3 UR5, UR4, UR5, URZ ;  /* 0x0000000504057290 */ /* 0x000fc8000fffe03f */
[----:B------:R-:W-:-:S12]  /*32c0*/  UIMAD.WIDE UR36, UR5, 0x80, UR36 ;  /* 0x00000080052478a5 */ /* 0x000fd8000f8e0224 */
.L_x_405:
[----:B------:R-:W-:-:S13]  /*32d0*/  ISETP.NE.AND P0, PT, RZ, UR53, PT ;  /* 0x00000035ff007c0c */ /* 0x000fda000bf05270 */
[----:B------:R-:W-:Y:S05]  /*32e0*/  @P0 BRA `(.L_x_408) ;  /* 0x0000000400200947 */ /* 0x000fea0003800000 */
[----:B------:R-:W-:Y:S01]  /*32f0*/  ELECT P0, URZ, PT ;  /* 0x00000000003f782f */ /* 0x000fe20003800000 */
[----:B------:R-:W-:-:S12]  /*3300*/  BSSY B0, `(.L_x_409) ;  /* 0x0000031000007945 */ /* 0x000fd80003800000 */
[----:B------:R-:W-:Y:S05]  /*3310*/  @!P0 BRA `(.L_x_410) ;  /* 0x0000000000bc8947 */ /* 0x000fea0003800000 */
[----:B--2---:R-:W-:Y:S01]  /*3320*/  IMAD.U32 R5, RZ, RZ, UR58 ;  /* 0x0000003aff057e24 */ /* 0x004fe2000f8e00ff */
[----:B------:R-:W-:Y:S01]  /*3330*/  ULDC.64 UR4, c[0x0][0xaa0] ;  /* 0x0002a80000047ab9 */ /* 0x000fe20000000a00 */
[----:B------:R-:W-:-:S03]  /*3340*/  IMAD.SHL.U32 R4, R18, 0x8, RZ ;  /* 0x0000000812047824 */ /* 0x000fc600078e00ff */
        /* <DEDUP_REMOVED lines=10> */
[----:B-----5:R-:W-:Y:S01]  /*33f0*/  CS2R R10, SRZ ;  /* 0x00000000000a7805 */ /* 0x020fe2000001ff00 */
[----:B------:R-:W-:Y:S02]  /*3400*/  UMOV UR4, 0x400 ;  /* 0x0000040000047882 */ /* 0x000fe40000000000 */
        /* <DEDUP_REMOVED lines=12> */
[----:B------:R-:W-:-:S04]  /*34d0*/  LOP3.LUT R13, R13, 0x1fffffff, RZ, 0xc0, !PT ;  /* 0x1fffffff0d0d7812 */ /* 0x000fc800078ec0ff */
[----:B------:R-:W-:Y:S01]  /*34e0*/  SHF.R.U32.HI R7, RZ, 0x4, R13 ;  /* 0x00000004ff077819 */ /* 0x000fe2000001160d */
[----:B---3--:R-:W-:Y:S03]  /*34f0*/  STS.64 [UR5+0x31a00], R4 ;  /* 0x031a0004ff007988 */ /* 0x008fe60008000a05 */
[----:B-1----:R-:W-:-:S05]  /*3500*/  LOP3.LUT R8, R8, 0xf, R7, 0xb8, !PT ;  /* 0x0000000f08087812 */ /* 0x002fca00078eb807 */
[----:B------:R1:W-:Y:S04]  /*3510*/  STS [UR5+0x31a1c], R8 ;  /* 0x031a1c08ff007988 */ /* 0x0003e80008000805 */
[----:B------:R-:W2:Y:S01]  /*3520*/  LDS R7, [UR5+0x31a1c] ;  /* 0x031a1c05ff077984 */ /* 0x000ea20008000800 */
[----:B-1----:R-:W-:Y:S01]  /*3530*/  VIADD R8, R3, 0xffffffff ;  /* 0xffffffff03087836 */ /* 0x002fe20000000000 */
[----:B--2---:R-:W-:-:S05]  /*3540*/  LOP3.LUT R7, R7, 0xf0, RZ, 0xb8, !PT ;  /* 0x000000f007077812 */ /* 0x004fca00078eb8ff */
[----:B------:R-:W-:Y:S04]  /*3550*/  STS [UR5+0x31a1c], R7 ;  /* 0x031a1c07ff007988 */ /* 0x000fe80008000805 */
[----:B------:R-:W1:Y:S02]  /*3560*/  LDS R9, [UR5+0x31a1c] ;  /* 0x031a1c05ff097984 */ /* 0x000e640008000800 */
[----:B-1----:R-:W-:Y:S01]  /*3570*/  LOP3.LUT R15, R9, 0xf00, RZ, 0xb8, !PT ;  /* 0x00000f00090f7812 */ /* 0x002fe200078eb8ff */
[----:B------:R-:W-:Y:S01]  /*3580*/  VIADD R9, R0, 0xffffffff ;  /* 0xffffffff00097836 */ /* 0x000fe20000000000 */
[----:B------:R-:W-:-:S03]  /*3590*/  LOP3.LUT R0, R6, 0xfffffffe, RZ, 0xc0, !PT ;  /* 0xfffffffe06007812 */ /* 0x000fc600078ec0ff */
[----:B------:R-:W-:Y:S01]  /*35a0*/  STS.64 [UR5+0x31a18], R14 ;  /* 0x031a180eff007988 */ /* 0x000fe20008000a05 */
[----:B------:R-:W-:-:S03]  /*35b0*/  SHF.R.U64 R0, R0, 0x4, R13 ;  /* 0x0000000400007819 */ /* 0x000fc6000000120d */
[----:B------:R-:W1:Y:S04]  /*35c0*/  LDS R12, [UR5+0x31a1c] ;  /* 0x031a1c05ff0c7984 */ /* 0x000e680008000800 */
[----:B------:R3:W-:Y:S04]  /*35d0*/  STS.128 [UR5+0x31a20], R8 ;  /* 0x031a2008ff007988 */ /* 0x0007e80008000c05 */
[----:B------:R3:W-:Y:S01]  /*35e0*/  STS [UR5+0x31a0c], R0 ;  /* 0x031a0c00ff007988 */ /* 0x0007e20008000805 */
[----:B-1----:R-:W-:-:S05]  /*35f0*/  LOP3.LUT R12, R12, 0xf000, RZ, 0xb8, !PT ;  /* 0x0000f0000c0c7812 */ /* 0x002fca00078eb8ff */
[----:B------:R3:W-:Y:S02]  /*3600*/  STS [UR5+0x31a1c], R12 ;  /* 0x031a1c0cff007988 */ /* 0x0007e40008000805 */
.L_x_410:
[----:B------:R-:W-:Y:S05]  /*3610*/  BSYNC B0 ;  /* 0x0000000000007941 */ /* 0x000fea0003800000 */
.L_x_409:
[----:B------:R-:W-:Y:S01]  /*3620*/  ELECT P0, URZ, PT ;  /* 0x00000000003f782f */ /* 0x000fe20003800000 */
[----:B------:R-:W-:Y:S01]  /*3630*/  NOP ;  /* 0x0000000000007918 */ /* 0x000fe20000000000 */
[----:B------:R-:W-:Y:S11]  /*3640*/  BSSY B0, `(.L_x_411) ;  /* 0x0000004000007945 */ /* 0x000ff60003800000 */
[----:B------:R-:W-:Y:S05]  /*3650*/  @!P0 BRA `(.L_x_412) ;  /* 0x0000000000088947 */ /* 0x000fea0003800000 */
[----:B------:R0:W-:Y:S01]  /*3660*/  UTMACMDFLUSH ;  /* 0x00000000000079b7 */ /* 0x0001e20000000000 */
[----:B------:R-:W-:-:S04]  /*3670*/  DEPBAR.LE SB0, 0x0 ;  /* 0x000080000000791a */ /* 0x000fc80000000000 */
.L_x_412:
[----:B------:R-:W-:Y:S05]  /*3680*/  BSYNC B0 ;  /* 0x0000000000007941 */ /* 0x000fea0003800000 */
.L_x_411:
[----:B------:R-:W1:Y:S01]  /*3690*/  S2UR UR5, SR_CgaCtaId ;  /* 0x00000000000579c3 */ /* 0x000e620000008800 */
[----:B---3-5:R-:W3:Y:S01]  /*36a0*/  S2R R0, SR_LANEID ;  /* 0x0000000000007919 */ /* 0x028ee20000000000 */
[----:B------:R-:W-:Y:S01]  /*36b0*/  UISETP.NE.AND UP0, UPT, UR25, 0x1, UPT ;  /* 0x000000011900788c */ /* 0x000fe2000bf05270 */
[----:B------:R-:W-:Y:S02]  /*36c0*/  UMOV UR4, 0x400 ;  /* 0x0000040000047882 */ /* 0x000fe40000000000 */
[----:B-1----:R-:W-:-:S04]  /*36d0*/  ULEA UR4, UR5, UR4, 0x18 ;  /* 0x0000000405047291 */ /* 0x002fc8000f8ec03f */
[----:B------:R-:W-:-:S04]  /*36e0*/  UIADD3 UR5, UR4, 0x80, URZ ;  /* 0x0000008004057890 */ /* 0x000fc8000fffe03f */
[----:B------:R-:W-:Y:S01]  /*36f0*/  @!UP0 UIADD3 UR5, UR4, URZ, URZ ;  /* 0x0000003f04058290 */ /* 0x000fe2000fffe03f */
[----:B---3--:R-:W-:-:S05]  /*3700*/  IMAD.SHL.U32 R0, R0, 0x4, RZ ;  /* 0x0000000400007824 */ /* 0x008fca00078e00ff */
[----:B------:R-:W-:Y:S01]  /*3710*/  IMAD.U32 R3, RZ, RZ, UR5 ;  /* 0x00000005ff037e24 */ /* 0x000fe2000f8e00ff */
[----:B--2---:R-:W-:-:S04]  /*3720*/  IADD3 R4, P0, R0, UR36, RZ ;  /* 0x0000002400047c10 */ /* 0x004fc8000ff1e0ff */
[----:B------:R-:W-:Y:S01]  /*3730*/  IADD3 R3, R0, 0x31a00, R3 ;  /* 0x00031a0000037810 */ /* 0x000fe20007ffe003 */
[----:B------:R-:W-:-:S05]  /*3740*/  IMAD.X R5, RZ, RZ, UR37, P0 ;  /* 0x00000025ff057e24 */ /* 0x000fca00080e06ff */
[----:B------:R-:W1:Y:S04]  /*3750*/  LDS R3, [R3] ;  /* 0x0000000003037984 */ /* 0x000e680000000800 */
[----:B-1----:R1:W5:Y:S02]  /*3760*/  ATOMG.E.EXCH.STRONG.GPU PT, RZ, [R4], R3 ;  /* 0x0000000304ff73a8 */ /* 0x00236400041ee100 */
.L_x_408:
[----:B-1---5:R-:W1:Y:S01]  /*3770*/  S2R R3, SR_TID.X ;  /* 0x0000000000037919 */ /* 0x022e620000002100 */
[----:B------:R-:W3:Y:S01]  /*3780*/  S2UR UR59, SR_CgaCtaId ;  /* 0x00000000003b79c3 */ /* 0x000ee20000008800 */
[----:B------:R-:W-:Y:S01]  /*3790*/  UISETP.NE.AND UP0, UPT, UR25, 0x1, UPT ;  /* 0x000000011900788c */ /* 0x000fe2000bf05270 */
[----:B------:R-:W-:Y:S01]  /*37a0*/  R2UR UR4, R2 ;  /* 0x00000000020472ca */ /* 0x000fe200000e0000 */
[----:B------:R-:W-:Y:S01]  /*37b0*/  UMOV UR43, 0x400 ;  /* 0x00000400002b7882 */ /* 0x000fe20000000000 */
[----:B--2---:R-:W-:Y:S01]  /*37c0*/  IMAD.MOV.U32 R38, RZ, RZ, 0x1 ;  /* 0x00000001ff267424 */ /* 0x004fe200078e00ff */
[----:B------:R-:W-:Y:S01]  /*37d0*/  ULOP3.LUT UR42, UR45, 0x1, URZ, 0xfc, !UPT ;  /* 0x000000012d2a7892 */ /* 0x000fe2000f8efc3f */
[----:B------:R-:W-:Y:S01]  /*37e0*/  IMAD.MOV.U32 R47, RZ, RZ, 0x1 ;  /* 0x00000001ff2f7424 */ /* 0x000fe200078e00ff */
[----:B------:R-:W-:Y:S01]  /*37f0*/  ULOP3.LUT UR54, UR61, 0x1, URZ, 0xfc, !UPT ;  /* 0x000000013d367892 */ /* 0x000fe2000f8efc3f */
[----:B------:R-:W-:Y:S01]  /*3800*/  IMAD.MOV.U32 R48, RZ, RZ, RZ ;  /* 0x000000ffff307224 */ /* 0x000fe200078e00ff */
[----:B------:R-:W-:Y:S01]  /*3810*/  UMOV UR38, URZ ;  /* 0x0000003f00267c82 */ /* 0x000fe20008000000 */
[----:B------:R-:W-:Y:S01]  /*3820*/  UMOV UR39, URZ ;  /* 0x0000003f00277c82 */ /* 0x000fe20008000000 */
[----:B------:R-:W-:Y:S01]  /*3830*/  UMOV UR40, URZ ;  /* 0x0000003f00287c82 */ /* 0x000fe20008000000 */
[----:B------:R-:W-:Y:S01]  /*3840*/  UMOV UR52, URZ ;  /* 0x0000003f00347c82 */ /* 0x000fe20008000000 */
[----:B------:R-:W-:-:S02]  /*3850*/  UMOV UR41, URZ ;  /* 0x0000003f00297c82 */ /* 0x000fc40008000000 */
[----:B------:R-:W-:Y:S02]  /*3860*/  ULOP3.LUT UR55, UR4, 0x1, URZ, 0xfc, !UPT ;  /* 0x0000000104377892 */ /* 0x000fe4000f8efc3f */
[----:B---3--:R-:W-:-:S04]  /*3870*/  ULEA UR43, UR59, UR43, 0x18 ;  /* 0x0000002b3b2b7291 */ /* 0x008fc8000f8ec03f */
        /* <DEDUP_REMOVED lines=14> */
[----:B------:R-:W-:-:S02]  /*3960*/  SHF.R.S32.HI R7, RZ, 0x5, R6 ;  /* 0x00000005ff077819 */ /* 0x000fc40000011406 */
[----:B------:R-:W-:Y:S01]  /*3970*/  LOP3.LUT R11, R8, 0x40, RZ, 0xc0, !PT ;  /* 0x00000040080b7812 */ /* 0x000fe200078ec0ff */
[----:B------:R-:W-:Y:S01]  /*3980*/  IMAD.IADD R5, R0, 0x1, -R5 ;  /* 0x0000000100057824 */ /* 0x000fe200078e0a05 */
[-C--:B------:R-:W-:Y:S01]  /*3990*/  LEA.HI R10, R3, R0.reuse, RZ, 0x3 ;  /* 0x00000000030a7211 */ /* 0x080fe200078f18ff */
[----:B------:R-:W-:Y:S01]  /*39a0*/  IMAD.SHL.U32 R8, R7, 0x10, RZ ;  /* 0x0000001007087824 */ /* 0x000fe200078e00ff */
[----:B------:R-:W-:Y:S02]  /*39b0*/  LEA.HI R14, R3, R0, RZ, 0x4 ;  /* 0x00000000030e7211 */ /* 0x000fe400078f20ff */
[----:B------:R-:W-:Y:S02]  /*39c0*/  SHF.R.S32.HI R6, RZ, 0x1f, R5 ;  /* 0x0000001fff067819 */ /* 0x000fe40000011405 */
[----:B------:R-:W-:Y:S02]  /*39d0*/  LOP3.LUT R13, R11, 0x30, R8, 0xf8, !PT ;  /* 0x000000300b0d7812 */ /* 0x000fe400078ef808 */
[----:B------:R-:W-:-:S02]  /*39e0*/  LEA.HI R7, R6, R5, RZ, 0x2 ;  /* 0x0000000506077211 */ /* 0x000fc400078f10ff */
[----:B------:R-:W-:Y:S02]  /*39f0*/  SHF.R.S32.HI R3, RZ, 0x7, R4 ;  /* 0x00000007ff037819 */ /* 0x000fe40000011404 */
[----:B------:R-:W-:Y:S02]  /*3a00*/  LOP3.LUT R8, R7, 0x1ffffffc, RZ, 0xc0, !PT ;  /* 0x1ffffffc07087812 */ /* 0x000fe400078ec0ff */
[----:B------:R-:W-:Y:S02]  /*3a10*/  SHF.R.S32.HI R9, RZ, 0x1, R9 ;  /* 0x00000001ff097819 */ /* 0x000fe40000011409 */
[----:B------:R-:W-:Y:S01]  /*3a20*/  LOP3.LUT R13, R13, 0x8, R10, 0xf8, !PT ;  /* 0x000000080d0d7812 */ /* 0x000fe200078ef80a */
[----:B------:R-:W-:Y:S01]  /*3a30*/  IMAD.IADD R8, R5, 0x1, -R8 ;  /* 0x0000000105087824 */ /* 0x000fe200078e0a08 */
[----:B------:R-:W-:Y:S01]  /*3a40*/  LEA.HI R6, R6, R5, RZ, 0x5 ;  /* 0x0000000506067211 */ /* 0x000fe200078f28ff */
[----:B------:R-:W-:Y:S01]  /*3a50*/  IMAD.SHL.U32 R9, R9, 0x80, RZ ;  /* 0x0000008009097824 */ /* 0x000fe200078e00ff */
[----:B------:R-:W-:-:S02]  /*3a60*/  LEA.HI R4, R4, R3, RZ, 0x1 ;  /* 0x0000000304047211 */ /* 0x000fc400078f08ff */
[--C-:B------:R-:W-:Y:S02]  /*3a70*/  SHF.R.S32.HI R5, RZ, 0x2, R7.reuse ;  /* 0x00000002ff057819 */ /* 0x100fe40000011407 */
[----:B------:R-:W-:Y:S02]  /*3a80*/  SHF.R.S32.HI R10, RZ, 0x1f, R7 ;  /* 0x0000001fff0a7819 */ /* 0x000fe40000011407 */
[----:B------:R-:W-:Y:S02]  /*3a90*/  LOP3.LUT R4, R4, 0xfffffffe, RZ, 0xc0, !PT ;  /* 0xfffffffe04047812 */ /* 0x000fe400078ec0ff */
[----:B------:R-:W-:Y:S02]  /*3aa0*/  LEA.HI R10, R10, R5, RZ, 0x3 ;  /* 0x000000050a0a7211 */ /* 0x000fe400078f18ff */
[----:B------:R-:W-:Y:S01]  /*3ab0*/  SHF.R.S32.HI R7, RZ, 0x5, R6 ;  /* 0x00000005ff077819 */ /* 0x000fe20000011406 */
[----:B------:R-:W-:Y:S01]  /*3ac0*/  IMAD.IADD R4, R3, 0x1, -R4 ;  /* 0x0000000103047824 */ /* 0x000fe200078e0a04 */
[----:B------:R-:W-:-:S02]  /*3ad0*/  SHF.R.S32.HI R15, RZ, 0x4, R14 ;  /* 0x00000004ff0f7819 */ /* 0x000fc4000001140e */
[----:B------:R-:W-:Y:S01]  /*3ae0*/  LOP3.LUT R12, R9, 0x180, RZ, 0xc0, !PT ;  /* 0x00000180090c7812 */ /* 0x000fe200078ec0ff */
[----:B------:R-:W-:Y:S01]  /*3af0*/  IMAD R9, R7, 0x20, R8 ;  /* 0x0000002007097824 */ /* 0x000fe200078e0208 */
[----:B------:R-:W-:Y:S02]  /*3b00*/  LOP3.LUT R10, R10, 0xfffffff8, RZ, 0xc0, !PT ;  /* 0xfffffff80a0a7812 */ /* 0x000fe400078ec0ff */
[----:B------:R-:W-:Y:S01]  /*3b10*/  LEA.HI R14, R14, R15, RZ, 0x1 ;  /* 0x0000000f0e0e7211 */ /* 0x000fe200078f08ff */
[----:B------:R-:W-:Y:S01]  /*3b20*/  IMAD R9, R4, 0x80, R9 ;  /* 0x0000008004097824 */ /* 0x000fe200078e0209 */
[----:B------:R-:W-:Y:S01]  /*3b30*/  LOP3.LUT R11, R12, R11, RZ, 0xfc, !PT ;  /* 0x0000000b0c0b7212 */ /* 0x000fe200078efcff */
[----:B------:R-:W-:Y:S01]  /*3b40*/  IMAD.IADD R10, R5, 0x1, -R10 ;  /* 0x00000001050a7824 */ /* 0x000fe200078e0a0a */
[----:B------:R-:W-:Y:S02]  /*3b50*/  LOP3.LUT R14, R14, 0x7ffffe, RZ, 0xc0, !PT ;  /* 0x007ffffe0e0e7812 */ /* 0x000fe400078ec0ff */
[----:B------:R-:W-:Y:S01]  /*3b60*/  SHF.R.U32.HI R11, RZ, 0x3, R11 ;  /* 0x00000003ff0b7819 */ /* 0x000fe2000001160b */
[----:B------:R-:W-:-:S02]  /*3b70*/  IMAD R9, R10, 0x4, R9 ;  /* 0x000000040a097824 */ /* 0x000fc400078e0209 */
[----:B------:R-:W-:Y:S01]  /*3b80*/  IMAD.IADD R14, R15, 0x1, -R14 ;  /* 0x000000010f0e7824 */ /* 0x000fe200078e0a0e */
[----:B------:R-:W-:Y:S01]  /*3b90*/  LOP3.LUT R11, R11, R13, R12, 0x1e, !PT ;  /* 0x0000000d0b0b7212 */ /* 0x000fe200078e1e0c */
[----:B------:R-:W-:Y:S02]  /*3ba0*/  IMAD.SHL.U32 R36, R9, 0x8, RZ ;  /* 0x0000000809247824 */ /* 0x000fe400078e00ff */
[----:B------:R-:W-:Y:S02]  /*3bb0*/  IMAD R14, R3, 0x2, R14 ;  /* 0x00000002030e7824 */ /* 0x000fe400078e020e */
[----:B------:R-:W-:Y:S01]  /*3bc0*/  IMAD R23, R7, 0x10, R10 ;  /* 0x0000001007177824 */ /* 0x000fe200078e020a */
[----:B------:R-:W-:Y:S01]  /*3bd0*/  SHF.R.S32.HI R3, RZ, 0x1f, R36 ;  /* 0x0000001fff037819 */ /* 0x000fe20000011424 */
[----:B------:R-:W-:Y:S02]  /*3be0*/  IMAD.U32 R22, R14, 0x200, R11 ;  /* 0x000002000e167824 */ /* 0x000fe400078e000b */
[----:B------:R-:W-:Y:S01]  /*3bf0*/  IMAD R23, R4, 0x40, R23 ;  /* 0x0000004004177824 */ /* 0x000fe200078e0217 */
[----:B------:R-:W-:-:S07]  /*3c00*/  SHF.R.U64 R36, R36, 0x1, R3 ;  /* 0x0000000124247819 */ /* 0x000fce0000001203 */
.L_x_471:
[----:B-12---:R-:W1:Y:S02]  /*3c10*/  LDC.64 R4, c[0x0][0x290] ;  /* 0x0000a400ff047b82 */ /* 0x006e640000000a00 */
[----:B-1----:R-:W-:-:S06]  /*3c20*/  IMAD.WIDE R4, R18, 0xc, R4 ;  /* 0x0000000c12047825 */ /* 0x002fcc00078e0204 */
[----:B------:R-:W2:Y:S01]  /*3c30*/  LDG.E R4, desc[UR50][R4.64+0x8] ;  /* 0x0000083204047981 */ /* 0x000ea2000c1e1900 */
[----:B------:R-:W-:Y:S01]  /*3c40*/  UISETP.NE.AND UP0, UPT, UR42, 0x3, UPT ;  /* 0x000000032a00788c */ /* 0x000fe2000bf05270 */
        /* <DEDUP_REMOVED lines=8> */
[----:B---345:R-:W-:Y:S11]  /*3cd0*/  @P0 BRA `(.L_x_413) ;  /* 0x0000000000040947 */ /* 0x038ff60003800000 */
[----:B------:R-:W-:Y:S01]  /*3ce0*/  BPT.TRAP 0x1 ;  /* 0x000000040000795c */ /* 0x000fe20000300000 */
.L_x_413:
[----:B------:R-:W-:Y:S01]  /*3cf0*/  UISETP.NE.AND UP0, UPT, UR42, 0x3, UPT ;  /* 0x000000032a00788c */ /* 0x000fe2000bf05270 */
[----:B------:R-:W-:Y:S01]  /*3d00*/  IMAD.U32 R0, RZ, RZ, UR39 ;  /* 0x00000027ff007e24 */ /* 0x000fe2000f8e00ff */
[----:B------:R-:W-:-:S04]  /*3d10*/  ULEA UR4, UR40, UR43, 0x3 ;  /* 0x0000002b28047291 */ /* 0x000fc8000f8e183f */
[----:B------:R-:W-:Y:S02]  /*3d20*/  PLOP3.LUT P1, PT, PT, PT, UP0, 0x40, 0x0 ;  /* 0x000000000000781c */ /* 0x000fe40003f2e808 */
[----:B------:R-:W-:-:S04]  /*3d30*/  SHF.L.U32 R0, R0, 0x1f, RZ ;  /* 0x0000001f00007819 */ /* 0x000fc800000006ff */
[----:B------:R1:W2:Y:S07]  /*3d40*/  SYNCS.PHASECHK.TRANS64.TRYWAIT P0, [UR4+0x31480], R0 ;  /* 0x03148000ff0075a7 */ /* 0x0002ae0008000144 */
[----:B------:R-:W-:Y:S05]  /*3d50*/  @P1 BRA `(.L_x_414) ;  /* 0x0000000000041947 */ /* 0x000fea0003800000 */
[----:B------:R-:W-:Y:S01]  /*3d60*/  BPT.TRAP 0x1 ;  /* 0x000000040000795c */ /* 0x000fe20000300000 */
.L_x_414:
[----:B--2---:R-:W-:Y:S05]  /*3d70*/  @P0 BRA `(.L_x_415) ;  /* 0x0000000000080947 */ /* 0x004fea0003800000 */
[----:B------:R-:W2:Y:S02]  /*3d80*/  SYNCS.PHASECHK.TRANS64.TRYWAIT P0, [UR4+0x31480], R0 ;  /* 0x03148000ff0075a7 */ /* 0x000ea40008000144 */
[----:B--2---:R-:W-:Y:S05]  /*3d90*/  @!P0 BRA `(.L_x_416) ;  /* 0x000000ac00788947 */ /* 0x004fea0003800000 */
.L_x_415:
[----:B------:R-:W-:Y:S02]  /*3da0*/  UIADD3 UR4, UR40, 0x1, URZ ;  /* 0x0000000128047890 */ /* 0x000fe4000fffe03f */
[----:B------:R-:W-:Y:S02]  /*3db0*/  UISETP.NE.AND UP1, UPT, UR42, 0x3, UPT ;  /* 0x000000032a00788c */ /* 0x000fe4000bf25270 */
[----:B------:R-:W-:-:S04]  /*3dc0*/  UISETP.NE.AND UP0, UPT, UR4, 0x1e, UPT ;  /* 0x0000001e0400788c */ /* 0x000fc8000bf05270 */
[----:B------:R-:W-:Y:S01]  /*3dd0*/  PLOP3.LUT P0, PT, PT, PT, UP1, 0x40, 0x0 ;  /* 0x000000000000781c */ /* 0x000fe20003f0e818 */
[----:B------:R-:W-:Y:S02]  /*3de0*/  USEL UR5, URZ, 0x1, UP0 ;  /* 0x000000013f057887 */ /* 0x000fe40008000000 */
[----:B------:R-:W-:Y:S02]  /*3df0*/  USEL UR4, UR4, URZ, UP0 ;  /* 0x0000003f04047287 */ /* 0x000fe40008000000 */
[----:B------:R-:W-:-:S04]  /*3e00*/  ULOP3.LUT UR5, UR39, UR5, URZ, 0x3c, !UPT ;  /* 0x0000000527057292 */ /* 0x000fc8000f8e3c3f */
[----:B------:R-:W-:Y:S02]  /*3e10*/  IMAD.U32 R44, RZ, RZ, UR4 ;  /* 0x00000004ff2c7e24 */ /* 0x000fe4000f8e00ff */
[----:B------:R-:W-:Y:S02]  /*3e20*/  IMAD.U32 R40, RZ, RZ, UR5 ;  /* 0x00000005ff287e24 */ /* 0x000fe4000f8e00ff */
[----:B------:R-:W-:Y:S05]  /*3e30*/  @P0 BRA `(.L_x_417) ;  /* 0x0000000000040947 */ /* 0x000fea0003800000 */
[----:B------:R-:W-:Y:S01]  /*3e40*/  BPT.TRAP 0x1 ;  /* 0x000000040000795c */ /* 0x000fe20000300000 */
.L_x_417:
[----:B------:R-:W-:Y:S01]  /*3e50*/  LEA R43, R44, UR43, 0x3 ;  /* 0x0000002b2c2b7c11 */ /* 0x000fe2000f8e18ff */
[----:B------:R-:W-:Y:S01]  /*3e60*/  USHF.L.U32 UR57, UR40, 0xf, URZ ;  /* 0x0000000f28397899 */ /* 0x000fe2000800063f */
[----:B------:R-:W-:Y:S01]  /*3e70*/  SHF.L.U32 R4, R40, 0x1f, RZ ;  /* 0x0000001f28047819 */ /* 0x000fe200000006ff */
[----:B-12---:R-:W-:Y:S02]  /*3e80*/  IMAD.U32 R0, RZ, RZ, UR40 ;  /* 0x00000028ff007e24 */ /* 0x006fe4000f8e00ff */
[----:B------:R-:W-:Y:S01]  /*3e90*/  UIADD3 UR4, UR57, 0x2000, URZ ;  /* 0x0000200039047890 */ /* 0x000fe2000fffe03f */
[----:B------:R-:W1:Y:S01]  /*3ea0*/  SYNCS.PHASECHK.TRANS64.TRYWAIT P0, [R43+URZ+0x31480], R4 ;  /* 0x031480042b0075a7 */ /* 0x000e62000800017f */
[----:B------:R-:W-:Y:S02]  /*3eb0*/  IMAD R0, R0, 0x80, R23 ;  /* 0x0000008000007824 */ /* 0x000fe400078e0217 */
[----:B------:R-:W-:Y:S01]  /*3ec0*/  IMAD.U32 R5, RZ, RZ, UR57 ;  /* 0x00000039ff057e24 */ /* 0x000fe2000f8e00ff */
[----:B------:R-:W-:-:S02]  /*3ed0*/  ULOP3.LUT UP0, URZ, UR4, 0x4, URZ, 0xc0, !UPT ;  /* 0x00000004043f7892 */ /* 0x000fc4000f80c03f */
[----:B------:R-:W-:Y:S02]  /*3ee0*/  LEA R0, R0, UR43, 0x1 ;  /* 0x0000002b00007c11 */ /* 0x000fe4000f8e08ff */
[----:B------:R-:W-:-:S03]  /*3ef0*/  SHF.R.U64 R5, R5, 0x3, RZ ;  /* 0x0000000305057819 */ /* 0x000fc600000012ff */
[----:B------:R-:W-:Y:S01]  /*3f00*/  LDS.U16 R19, [R0+0x2d000] ;  /* 0x02d0000000137984 */ /* 0x000fe20000000400 */
[----:B------:R-:W-:-:S03]  /*3f10*/  IADD3 R42, R5, UR43, R36 ;  /* 0x0000002b052a7c10 */ /* 0x000fc6000fffe024 */
[----:B------:R-:W2:Y:S04]  /*3f20*/  LDS.U16 R3, [R0+0x2d010] ;  /* 0x02d0100000037984 */ /* 0x000ea80000000400 */
[----:B------:R3:W4:Y:S01]  /*3f30*/  LDS R25, [R42] ;  /* 0x000000002a197984 */ /* 0x0007220000000800 */
[----:B-1----:R-:W-:Y:S02]  /*3f40*/  P2R R49, PR, RZ, 0x1 ;  /* 0x00000001ff317803 */ /* 0x002fe40000000000 */
[----:B------:R-:W-:Y:S02]  /*3f50*/  PLOP3.LUT P0, PT, PT, PT, UP0, 0x80, 0x0 ;  /* 0x000000000000781c */ /* 0x000fe40003f0f008 */
[----:B--2---:R-:W-:-:S11]  /*3f60*/  PRMT R19, R19, 0x5410, R3 ;  /* 0x0000541013137816 */ /* 0x004fd60000000003 */
[----:B---3--:R-:W-:Y:S05]  /*3f70*/  @!P0 BRA `(.L_x_418) ;  /* 0x0000000000408947 */ /* 0x008fea0003800000 */
        /* <DEDUP_REMOVED lines=15> */
[----:B--2-4-:R-:W-:Y:S05]  /*4070*/  CALL.ABS.NOINC R14 ;  /* 0x000000000e007343 */ /* 0x014fea0003c00000 */
.L_x_418:
[----:B------:R1:W2:Y:S01]  /*4080*/  LDS R45, [R42+0x400] ;  /* 0x000400002a2d7984 */ /* 0x0002a20000000800 */
[----:B------:R-:W-:Y:S01]  /*4090*/  IMAD.MOV.U32 R6, RZ, RZ, 0x43084308 ;  /* 0x43084308ff067424 */ /* 0x000fe200078e00ff */
[--C-:B----4-:R-:W-:Y:S01]  /*40a0*/  SHF.R.U32.HI R3, RZ, 0x4, R25.reuse ;  /* 0x00000004ff037819 */ /* 0x110fe20000011619 */
[----:B------:R-:W-:Y:S05]  /*40b0*/  WARPSYNC.ALL ;  /* 0x0000000000007948 */ /* 0x000fea0003800000 */
[--C-:B------:R-:W-:Y:S02]  /*40c0*/  SHF.R.U32.HI R4, RZ, 0x8, R25.reuse ;  /* 0x00000008ff047819 */ /* 0x100fe40000011619 */
[----:B------:R-:W-:-:S02]  /*40d0*/  SHF.R.U32.HI R5, RZ, 0xc, R25 ;  /* 0x0000000cff057819 */ /* 0x000fc40000011619 */
[--C-:B------:R-:W-:Y:S02]  /*40e0*/  LOP3.LUT R0, R25, 0xf000f, R6.reuse, 0x6a, !PT ;  /* 0x000f000f19007812 */ /* 0x100fe400078e6a06 */
[--C-:B------:R-:W-:Y:S02]  /*40f0*/  LOP3.LUT R3, R3, 0xf000f, R6.reuse, 0x6a, !PT ;  /* 0x000f000f03037812 */ /* 0x100fe400078e6a06 */
[--C-:B------:R-:W-:Y:S01]  /*4100*/  LOP3.LUT R4, R4, 0xf000f, R6.reuse, 0x6a, !PT ;  /* 0x000f000f04047812 */ /* 0x100fe200078e6a06 */
[----:B------:R-:W-:Y:S01]  /*4110*/  HADD2.BF16_V2 R0, R0, -136, -136 ;  /* 0xc308c30800007430 */ /* 0x000fe20000200000 */
[----:B------:R-:W-:Y:S01]  /*4120*/  LOP3.LUT R5, R5, 0xf000f, R6, 0x6a, !PT ;  /* 0x000f000f05057812 */ /* 0x000fe200078e6a06 */
[----:B------:R-:W-:Y:S02]  /*4130*/  HADD2.BF16_V2 R3, R3, -136, -136 ;  /* 0xc308c30803037430 */ /* 0x000fe40000200000 */
[----:B------:R-:W-:Y:S02]  /*4140*/  HADD2.BF16_V2 R4, R4, -136, -136 ;  /* 0xc308c30804047430 */ /* 0x000fe40000200000 */
[----:B------:R-:W-:-:S02]  /*4150*/  HADD2.BF16_V2 R5, R5, -136, -136 ;  /* 0xc308c30805057430 */ /* 0x000fc40000200000 */
[-C--:B------:R-:W-:Y:S02]  /*4160*/  HMUL2.BF16_V2 R32, R0, R19.reuse.H0_H0 ;  /* 0x2000001300207232 */ /* 0x080fe40000200000 */
[-C--:B------:R-:W-:Y:S02]  /*4170*/  HMUL2.BF16_V2 R33, R3, R19.reuse.H1_H1 ;  /* 0x3000001303217232 */ /* 0x080fe40000200000 */
[-C--:B------:R-:W-:Y:S02]  /*4180*/  HMUL2.BF16_V2 R34, R4, R19.reuse.H0_H0 ;  /* 0x2000001304227232 */ /* 0x080fe40000200000 */
[----:B------:R-:W-:Y:S01]  /*4190*/  HMUL2.BF16_V2 R35, R5, R19.H1_H1 ;  /* 0x3000001305237232 */ /* 0x000fe20000200000 */
[----:B------:R-:W-:-:S03]  /*41a0*/  UIADD3 UR4, UR43, 0x1e000, URZ ;  /* 0x0001e0002b047890 */ /* 0x000fc6000fffe03f */
[----:B------:R-:W-:Y:S01]  /*41b0*/  WARPGROUP.ARRIVE ;  /* 0x00000000000079c5 */ /* 0x000fe20000000000 */
[----:B------:R-:W-:Y:S01]  /*41c0*/  UMOV UR7, 0x40000040 ;  /* 0x4000004000077882 */ /* 0x000fe20000000000 */
[----:B------:R-:W-:-:S04]  /*41d0*/  USHF.R.U32.HI UR4, URZ, 0x4, UR4 ;  /* 0x000000043f047899 */ /* 0x000fc80008011604 */
[----:B------:R-:W-:-:S04]  /*41e0*/  ULOP3.LUT UR4, UR4, 0x3fff, URZ, 0xc0, !UPT ;  /* 0x00003fff04047892 */ /* 0x000fc8000f8ec03f */
[----:B------:R-:W-:Y:S02]  /*41f0*/  ULOP3.LUT UR47, UR4, 0x10000, URZ, 0xfc, !UPT ;  /* 0x00010000042f7892 */ /* 0x000fe4000f8efc3f */
[----:B------:R-:W-:Y:S02]  /*4200*/  UIADD3 UR4, UR57, 0x4000, URZ ;  /* 0x0000400039047890 */ /* 0x000fe4000fffe03f */
[----:B------:R-:W-:Y:S02]  /*4210*/  ULEA UR49, UR40, UR47, 0x7 ;  /* 0x0000002f28317291 */ /* 0x000fe4000f8e383f */
[----:B------:R-:W-:-:S05]  /*4220*/  ULOP3.LUT UP0, URZ, UR4, 0x4, URZ, 0xc0, !UPT ;  /* 0x00000004043f7892 */ /* 0x000fca000f80c03f */
[----:B------:R-:W-:Y:S01]  /*4230*/  UMOV UR6, UR49 ;  /* 0x0000003100067c82 */ /* 0x000fe20008000000 */
[----:B------:R-:W-:Y:S01]  /*4240*/  PLOP3.LUT P0, PT, PT, PT, UP0, 0x80, 0x0 ;  /* 0x000000000000781c */ /* 0x000fe20003f0f008 */
[----:B------:R-:W-:Y:S03]  /*4250*/  HGMMA.64x16x16.F32.BF16 R24, R32, gdesc[UR4], RZ, !UPT, gsb0 ;  /* 0x0020000420187df0 */ /* 0x000fe6000c0018ff */
[----:B------:R-:W-:-:S09]  /*4260*/  WARPGROUP.DEPBAR.LE gsb0, 0x0 ;  /* 0x00008000000079c5 */ /* 0x000fd20000010000 */
[----:B-12---:R-:W-:Y:S05]  /*4270*/  @!P0 BRA `(.L_x_419) ;  /* 0x0000000000408947 */ /* 0x006fea0003800000 */
        /* <DEDUP_REMOVED lines=16> */
.L_x_419:
[----:B------:R-:W-:Y:S01]  /*4380*/  IMAD.MOV.U32 R6, RZ, RZ, 0x43084308 ;  /* 0x43084308ff067424 */ /* 0x000fe200078e00ff */
[--C-:B------:R-:W-:Y:S01]  /*4390*/  SHF.R.U32.HI R3, RZ, 0x4, R45.reuse ;  /* 0x00000004ff037819 */ /* 0x100fe2000001162d */
[----:B------:R-:W-:Y:S05]  /*43a0*/  WARPSYNC.ALL ;  /* 0x0000000000007948 */ /* 0x000fea0003800000 */
[--C-:B------:R-:W-:Y:S01]  /*43b0*/  SHF.R.U32.HI R4, RZ, 0x8, R45.reuse ;  /* 0x00000008ff047819 */ /* 0x100fe2000001162d */
[----:B------:R-:W-:Y:S01]  /*43c0*/  UIADD3 UR6, UR49, 0x2, URZ ;  /* 0x0000000231067890 */ /* 0x000fe2000fffe03f */
[----:B------:R-:W-:Y:S01]  /*43d0*/  SHF.R.U32.HI R5, RZ, 0xc, R45 ;  /* 0x0000000cff057819 */ /* 0x000fe2000001162d */
[----:B------:R-:W-:Y:S01]  /*43e0*/  UMOV UR7, 0x40000040 ;  /* 0x4000004000077882 */ /* 0x000fe20000000000 */
[--C-:B------:R-:W-:Y:S01]  /*43f0*/  LOP3.LUT R0, R45, 0xf000f, R6.reuse, 0x6a, !PT ;  /* 0x000f000f2d007812 */ /* 0x100fe200078e6a06 */
[----:B------:R-:W-:Y:S01]  /*4400*/  UIADD3 UR4, UR57, 0x6000, URZ ;  /* 0x0000600039047890 */ /* 0x000fe2000fffe03f */
[----:B------:R-:W-:-:S02]  /*4410*/  LOP3.LUT R3, R3, 0xf000f, R6, 0x6a, !PT ;  /* 0x000f000f03037812 */ /* 0x000fc400078e6a06 */
[--C-:B------:R-:W-:Y:S01]  /*4420*/  LOP3.LUT R4, R4, 0xf000f, R6.reuse, 0x6a, !PT ;  /* 0x000f000f04047812 */ /* 0x100fe200078e6a06 */
[----:B------:R-:W-:Y:S01]  /*4430*/  HADD2.BF16_V2 R0, R0, -136, -136 ;  /* 0xc308c30800007430 */ /* 0x000fe20000200000 */
[----:B------:R-:W-:Y:S01]  /*4440*/  LOP3.LUT R5, R5, 0xf000f, R6, 0x6a, !PT ;  /* 0x000f000f05057812 */ /* 0x000fe200078e6a06 */
[----:B------:R-:W-:Y:S01]  /*4450*/  HADD2.BF16_V2 R3, R3, -136, -136 ;  /* 0xc308c30803037430 */ /* 0x000fe20000200000 */
[----:B------:R-:W-:Y:S01]  /*4460*/  ULOP3.LUT UP0, URZ, UR4, 0x4, URZ, 0xc0, !UPT ;  /* 0x00000004043f7892 */ /* 0x000fe2000f80c03f */
[----:B------:R-:W-:Y:S02]  /*4470*/  HADD2.BF16_V2 R4, R4, -136, -136 ;  /* 0xc308c30804047430 */ /* 0x000fe40000200000 */
[----:B------:R-:W-:Y:S02]  /*4480*/  HADD2.BF16_V2 R5, R5, -136, -136 ;  /* 0xc308c30805057430 */ /* 0x000fe40000200000 */
[-C--:B------:R-:W-:Y:S01]  /*4490*/  HMUL2.BF16_V2 R52, R0, R19.reuse.H0_H0 ;  /* 0x2000001300347232 */ /* 0x080fe20000200000 */
[----:B------:R-:W-:Y:S01]  /*44a0*/  PLOP3.LUT P0, PT, PT, PT, UP0, 0x80, 0x0 ;  /* 0x000000000000781c */ /* 0x000fe20003f0f008 */
[----:B------:R-:W-:-:S02]  /*44b0*/  HMUL2.BF16_V2 R53, R3, R19.H1_H1 ;  /* 0x3000001303357232 */ /* 0x000fc40000200000 */
[-C--:B------:R-:W-:Y:S02]  /*44c0*/  HMUL2.BF16_V2 R54, R4, R19.reuse.H0_H0 ;  /* 0x2000001304367232 */ /* 0x080fe40000200000 */
[----:B------:R-:W-:-:S04]  /*44d0*/  HMUL2.BF16_V2 R55, R5, R19.H1_H1 ;  /* 0x3000001305377232 */ /* 0x000fc80000200000 */
[----:B------:R-:W-:-:S06]  /*44e0*/  WARPGROUP.ARRIVE ;  /* 0x00000000000079c5 */ /* 0x000fcc0000000000 */
[----:B------:R-:W-:Y:S03]  /*44f0*/  HGMMA.64x16x16.F32.BF16 R24, R52, gdesc[UR4], R24, gsb0 ;  /* 0x0020000434187df0 */ /* 0x000fe60008001818 */
[----:B------:R-:W-:Y:S02]  /*4500*/  WARPGROUP.DEPBAR.LE gsb0, 0x0 ;  /* 0x00008000000079c5 */ /* 0x000fe40000010000 */
[----:B------:R1:W2:Y:S01]  /*4510*/  LDS R46, [R42+0x800] ;  /* 0x000800002a2e7984 */ /* 0x0002a20000000800 */
[----:B------:R-:W-:Y:S05]  /*4520*/  @!P0 BRA `(.L_x_420) ;  /* 0x0000000000408947 */ /* 0x000fea0003800000 */
[----:B------:R-:W-:Y:S01]  /*4530*/  MOV R0, 0x120 ;  /* 0x0000012000007802 */ /* 0x000fe20000000f00 */
[----:B------:R-:W-:Y:S01]  /*4540*/  ULDC.64 UR4, c[0x4][0x100] ;  /* 0x0100400000047ab9 */ /* 0x000fe20000000a00 */
[----:B------:R-:W-:Y:S01]  /*4550*/  ULDC.64 UR6, c[0x4][0x58] ;  /* 0x0100160000067ab9 */ /* 0x000fe20000000a00 */
[----:B------:R-:W-:Y:S01]  /*4560*/  IMAD.U32 R4, RZ, RZ, UR4 ;  /* 0x00000004ff047e24 */ /* 0x000fe2000f8e00ff */
[----:B------:R3:W4:Y:S01]  /*4570*/  LDC.64 R14, c[0x4][R0] ;  /* 0x01000000000e7b82 */ /* 0x0007220000000a00 */
        /* <DEDUP_REMOVED lines=8> */
[----:B---3--:R-:W-:-:S07]  /*4600*/  IMAD.MOV.U32 R13, RZ, RZ, RZ ;  /* 0x000000ffff0d7224 */ /* 0x008fce00078e00ff */
[----:B------:R-:W-:-:S07]  /*4610*/  LEPC R20, `(.L_x_420) ;  /* 0x000000001014794e */ /* 0x000fce0000000000 */
[----:B-12-4-:R-:W-:Y:S05]  /*4620*/  CALL.ABS.NOINC R14 ;  /* 0x000000000e007343 */ /* 0x016fea0003c00000 */
.L_x_420:
[----:B------:R-:W3:Y:S01]  /*4630*/  LDS R0, [R42+0xc00] ;  /* 0x000c00002a007984 */ /* 0x000ee20000000800 */
[----:B------:R-:W-:Y:S01]  /*4640*/  IMAD.MOV.U32 R7, RZ, RZ, 0x43084308 ;  /* 0x43084308ff077424 */ /* 0x000fe200078e00ff */
[--C-:B--2---:R-:W-:Y:S01]  /*4650*/  SHF.R.U32.HI R4, RZ, 0x4, R46.reuse ;  /* 0x00000004ff047819 */ /* 0x104fe2000001162e */
        /* <DEDUP_REMOVED lines=18> */
[--C-:B---3--:R-:W-:Y:S01]  /*4780*/  SHF.R.U32.HI R3, RZ, 0x4, R0.reuse ;  /* 0x00000004ff037819 */ /* 0x108fe20000011600 */
[----:B------:R-:W-:Y:S01]  /*4790*/  UISETP.GE.AND UP0, UPT, UR48, 0x41, UPT ;  /* 0x000000413000788c */ /* 0x000fe2000bf06270 */
[--C-:B------:R-:W-:Y:S02]  /*47a0*/  SHF.R.U32.HI R4, RZ, 0x8, R0.reuse ;  /* 0x00000008ff047819 */ /* 0x100fe40000011600 */
[----:B------:R-:W-:Y:S01]  /*47b0*/  SHF.R.U32.HI R5, RZ, 0xc, R0 ;  /* 0x0000000cff057819 */ /* 0x000fe20000011600 */
[----:B------:R-:W-:Y:S01]  /*47c0*/  HGMMA.64x16x16.F32.BF16 R24, R52, gdesc[UR4], R24, gsb0 ;  /* 0x0020000434187df0 */ /* 0x000fe20008001818 */
[--C-:B------:R-:W-:Y:S01]  /*47d0*/  LOP3.LUT R0, R0, 0xf000f, R7.reuse, 0x6a, !PT ;  /* 0x000f000f00007812 */ /* 0x100fe200078e6a07 */
[----:B------:R-:W-:Y:S01]  /*47e0*/  UIADD3 UR6, UR49, 0x6, URZ ;  /* 0x0000000631067890 */ /* 0x000fe2000fffe03f */
[--C-:B------:R-:W-:Y:S01]  /*47f0*/  LOP3.LUT R3, R3, 0xf000f, R7.reuse, 0x6a, !PT ;  /* 0x000f000f03037812 */ /* 0x100fe200078e6a07 */
[----:B------:R-:W-:Y:S01]  /*4800*/  UMOV UR7, 0x40000040 ;  /* 0x4000004000077882 */ /* 0x000fe20000000000 */
[--C-:B------:R-:W-:Y:S01]  /*4810*/  LOP3.LUT R4, R4, 0xf000f, R7.reuse, 0x6a, !PT ;  /* 0x000f000f04047812 */ /* 0x100fe200078e6a07 */
[----:B------:R-:W-:Y:S01]  /*4820*/  HADD2.BF16_V2 R0, R0, -136, -136 ;  /* 0xc308c30800007430 */ /* 0x000fe20000200000 */
[----:B------:R-:W-:Y:S01]  /*4830*/  LOP3.LUT R5, R5, 0xf000f, R7, 0x6a, !PT ;  /* 0x000f000f05057812 */ /* 0x000fe200078e6a07 */
[----:B------:R-:W-:Y:S01]  /*4840*/  HADD2.BF16_V2 R3, R3, -136, -136 ;  /* 0xc308c30803037430 */ /* 0x000fe20000200000 */
[----:B------:R-:W-:Y:S01]  /*4850*/  PLOP3.LUT P0, PT, PT, PT, UP0, 0x80, 0x0 ;  /* 0x000000000000781c */ /* 0x000fe20003f0f008 */
[----:B------:R-:W-:Y:S01]  /*4860*/  HADD2.BF16_V2 R4, R4, -136, -136 ;  /* 0xc308c30804047430 */ /* 0x000fe20000200000 */
[----:B------:R-:W-:Y:S01]  /*4870*/  UIADD3 UR49, UR46, -0x1, URZ ;  /* 0xffffffff2e317890 */ /* 0x000fe2000fffe03f */
[----:B------:R-:W-:Y:S01]  /*4880*/  HADD2.BF16_V2 R5, R5, -136, -136 ;  /* 0xc308c30805057430 */ /* 0x000fe20000200000 */
[----:B------:R-:W-:-:S02]  /*4890*/  WARPGROUP.DEPBAR.LE gsb0, 0x0 ;  /* 0x00008000000079c5 */ /* 0x000fc40000010000 */
[-C--:B------:R-:W-:Y:S02]  /*48a0*/  HMUL2.BF16_V2 R52, R0, R19.reuse.H0_H0 ;  /* 0x2000001300347232 */ /* 0x080fe40000200000 */
[-C--:B------:R-:W-:Y:S02]  /*48b0*/  HMUL2.BF16_V2 R53, R3, R19.reuse.H1_H1 ;  /* 0x3000001303357232 */ /* 0x080fe40000200000 */
[-C--:B------:R-:W-:Y:S02]  /*48c0*/  HMUL2.BF16_V2 R54, R4, R19.reuse.H0_H0 ;  /* 0x2000001304367232 */ /* 0x080fe40000200000 */
[----:B------:R-:W-:-:S04]  /*48d0*/  HMUL2.BF16_V2 R55, R5, R19.H1_H1 ;  /* 0x3000001305377232 */ /* 0x000fc80000200000 */
[----:B------:R-:W-:-:S06]  /*48e0*/  WARPGROUP.ARRIVE ;  /* 0x00000000000079c5 */ /* 0x000fcc0000000000 */
[----:B------:R-:W-:Y:S03]  /*48f0*/  HGMMA.64x16x16.F32.BF16 R24, R52, gdesc[UR4], R24, gsb0 ;  /* 0x0020000434187df0 */ /* 0x000fe60008001818 */
[----:B------:R-:W-:Y:S02]  /*4900*/  WARPGROUP.DEPBAR.LE gsb0, 0x0 ;  /* 0x00008000000079c5 */ /* 0x000fe40000010000 */
[----:B------:R-:W-:Y:S05]  /*4910*/  @!P0 BRA `(.L_x_421) ;  /* 0x0000000000ec8947 */ /* 0x000fea0003800000 */
[----:B------:R-:W-:-:S06]  /*4920*/  UISETP.NE.AND UP0, UPT, UR42, 0x3, UPT ;  /* 0x000000032a00788c */ /* 0x000fcc000bf05270 */
[----:B------:R-:W-:-:S13]  /*4930*/  PLOP3.LUT P0, PT, PT, PT, UP0, 0x40, 0x0 ;  /* 0x000000000000781c */ /* 0x000fda0003f0e808 */
[----:B------:R-:W-:Y:S05]  /*4940*/  @P0 BRA `(.L_x_422) ;  /* 0x0000000000040947 */ /* 0x000fea0003800000 */
[----:B------:R-:W-:Y:S01]  /*4950*/  BPT.TRAP 0x1 ;  /* 0x000000040000795c */ /* 0x000fe20000300000 */
.L_x_422:
[----:B------:R-:W-:Y:S01]  /*4960*/  ISETP.NE.AND P0, PT, R49, RZ, PT ;  /* 0x000000ff3100720c */ /* 0x000fe20003f05270 */
[C---:B------:R-:W-:Y:S02]  /*4970*/  IMAD R3, R44.reuse, 0x80, R23 ;  /* 0x000000802c037824 */ /* 0x040fe400078e0217 */
[----:B------:R-:W-:-:S03]  /*4980*/  IMAD.SHL.U32 R0, R44, 0x2000, RZ ;  /* 0x000020002c007824 */ /* 0x000fc600078e00ff */
[----:B------:R-:W-:Y:S01]  /*4990*/  LEA R6, R3, UR43, 0x1 ;  /* 0x0000002b03067c11 */ /* 0x000fe2000f8e08ff */
[----:B------:R-:W-:-:S06]  /*49a0*/  IMAD.WIDE R4, R0, 0x4, RZ ;  /* 0x0000000400047825 */ /* 0x000fcc00078e02ff */
[----:B------:R-:W-:Y:S05]  /*49b0*/  @P0 BRA `(.L_x_423) ;  /* 0x00000000000c0947 */ /* 0x000fea0003800000 */
[----:B------:R-:W-:-:S04]  /*49c0*/  SHF.L.U32 R8, R40, 0x1f, RZ ;  /* 0x0000001f28087819 */ /* 0x000fc800000006ff */
[----:B------:R-:W2:Y:S02]  /*49d0*/  SYNCS.PHASECHK.TRANS64.TRYWAIT P0, [R43+URZ+0x31480], R8 ;  /* 0x031480082b0075a7 */ /* 0x000ea4000800017f */
[----:B--2---:R-:W-:Y:S05]  /*49e0*/  @!P0 BRA `(.L_x_424) ;  /* 0x000000a0007c8947 */ /* 0x004fea0003800000 */
.L_x_423:
[----:B------:R-:W-:Y:S01]  /*49f0*/  SHF.R.U64 R3, R4, 0x3, R5 ;  /* 0x0000000304037819 */ /* 0x000fe20000001205 */
[----:B------:R-:W-:Y:S01]  /*4a00*/  LDS.U16 R19, [R6+0x2d000] ;  /* 0x02d0000006137984 */ /* 0x000fe20000000400 */
[----:B------:R-:W-:Y:S02]  /*4a10*/  VIADD R32, R0, 0x800 ;  /* 0x0000080000207836 */ /* 0x000fe40000000000 */
[----:B------:R-:W-:Y:S01]  /*4a20*/  IADD3 R3, R3, UR43, R36 ;  /* 0x0000002b03037c10 */ /* 0x000fe2000fffe024 */
[----:B------:R-:W3:Y:S01]  /*4a30*/  LDS.U16 R4, [R6+0x2d010] ;  /* 0x02d0100006047984 */ /* 0x000ee20000000400 */
[----:B------:R-:W-:-:S03]  /*4a40*/  IMAD.WIDE R32, R32, 0x4, RZ ;  /* 0x0000000420207825 */ /* 0x000fc600078e02ff */
[----:B------:R4:W1:Y:S01]  /*4a50*/  LDS R34, [R3] ;  /* 0x0000000003227984 */ /* 0x0008620000000800 */
[----:B------:R-:W-:Y:S02]  /*4a60*/  LOP3.LUT P0, RZ, R32, 0x4, RZ, 0xc0, !PT ;  /* 0x0000000420ff7812 */ /* 0x000fe4000780c0ff */
[----:B---3--:R-:W-:-:S11]  /*4a70*/  PRMT R19, R19, 0x5410, R4 ;  /* 0x0000541013137816 */ /* 0x008fd60000000004 */
[----:B----4-:R-:W-:Y:S05]  /*4a80*/  @!P0 BRA `(.L_x_425) ;  /* 0x0000000000408947 */ /* 0x010fea0003800000 */
        /* <DEDUP_REMOVED lines=11> */
[----:B--2---:R-:W-:Y:S02]  /*4b40*/  IMAD.MOV.U32 R8, RZ, RZ, 0x150 ;  /* 0x00000150ff087424 */ /* 0x004fe400078e00ff */
[----:B------:R-:W-:Y:S02]  /*4b50*/  IMAD.MOV.U32 R12, RZ, RZ, 0x1 ;  /* 0x00000001ff0c7424 */ /* 0x000fe400078e00ff */
[----:B---3--:R-:W-:-:S07]  /*4b60*/  IMAD.MOV.U32 R13, RZ, RZ, RZ ;  /* 0x000000ffff0d7224 */ /* 0x008fce00078e00ff */
[----:B------:R-:W-:-:S07]  /*4b70*/  LEPC R20, `(.L_x_425) ;  /* 0x000000001014794e */ /* 0x000fce0000000000 */
[----:B-1--4-:R-:W-:Y:S05]  /*4b80*/  CALL.ABS.NOINC R14 ;  /* 0x000000000e007343 */ /* 0x012fea0003c00000 */
.L_x_425:
[----:B------:R-:W-:Y:S01]  /*4b90*/  SHF.R.U64 R45, R32, 0x3, R33 ;  /* 0x00000003202d7819 */ /* 0x000fe20000001221 */
[----:B------:R-:W-:Y:S01]  /*4ba0*/  IMAD.MOV.U32 R6, RZ, RZ, 0x43084308 ;  /* 0x43084308ff067424 */ /* 0x000fe200078e00ff */
[----:B-1----:R-:W-:Y:S01]  /*4bb0*/  SHF.R.U32.HI R3, RZ, 0x4, R34 ;  /* 0x00000004ff037819 */ /* 0x002fe20000011622 */
[----:B------:R-:W-:Y:S05]  /*4bc0*/  WARPSYNC.ALL ;  /* 0x0000000000007948 */ /* 0x000fea0003800000 */
[----:B------:R-:W-:Y:S02]  /*4bd0*/  IADD3 R45, R45, UR43, R36 ;  /* 0x0000002b2d2d7c10 */ /* 0x000fe4000fffe024 */
[----:B------:R-:W-:-:S02]  /*4be0*/  SHF.R.U32.HI R4, RZ, 0x8, R34 ;  /* 0x00000008ff047819 */ /* 0x000fc40000011622 */
[----:B------:R-:W-:Y:S02]  /*4bf0*/  SHF.R.U32.HI R5, RZ, 0xc, R34 ;  /* 0x0000000cff057819 */ /* 0x000fe40000011622 */
[----:B------:R-:W3:Y:S01]  /*4c00*/  LDS R45, [R45] ;  /* 0x000000002d2d7984 */ /* 0x000ee20000000800 */
[--C-:B------:R-:W-:Y:S02]  /*4c10*/  LOP3.LUT R0, R34, 0xf000f, R6.reuse, 0x6a, !PT ;  /* 0x000f000f22007812 */ /* 0x100fe400078e6a06 */
[--C-:B------:R-:W-:Y:S02]  /*4c20*/  LOP3.LUT R3, R3, 0xf000f, R6.reuse, 0x6a, !PT ;  /* 0x000f000f03037812 */ /* 0x100fe400078e6a06 */
[--C-:B------:R-:W-:Y:S01]  /*4c30*/  LOP3.LUT R4, R4, 0xf000f, R6.reuse, 0x6a, !PT ;  /* 0x000f000f04047812 */ /* 0x100fe200078e6a06 */
[----:B------:R-:W-:Y:S01]  /*4c40*/  HADD2.BF16_V2 R32, R0, -136, -136 ;  /* 0xc308c30800207430 */ /* 0x000fe20000200000 */
[----:B------:R-:W-:Y:S01]  /*4c50*/  LOP3.LUT R5, R5, 0xf000f, R6, 0x6a, !PT ;  /* 0x000f000f05057812 */ /* 0x000fe200078e6a06 */
[----:B------:R-:W-:-:S02]  /*4c60*/  HADD2.BF16_V2 R33, R3, -136, -136 ;  /* 0xc308c30803217430 */ /* 0x000fc40000200000 */
[----:B------:R-:W-:Y:S02]  /*4c70*/  HADD2.BF16_V2 R34, R4, -136, -136 ;  /* 0xc308c30804227430 */ /* 0x000fe40000200000 */
[----:B------:R-:W-:Y:S02]  /*4c80*/  HADD2.BF16_V2 R35, R5, -136, -136 ;  /* 0xc308c30805237430 */ /* 0x000fe40000200000 */
[-C--:B------:R-:W-:Y:S02]  /*4c90*/  HMUL2.BF16_V2 R32, R32, R19.reuse.H0_H0 ;  /* 0x2000001320207232 */ /* 0x080fe40000200000 */
[-C--:B------:R-:W-:Y:S02]  /*4ca0*/  HMUL2.BF16_V2 R33, R33, R19.reuse.H1_H1 ;  /* 0x3000001321217232 */ /* 0x080fe40000200000 */
[-C--:B------:R-:W-:Y:S02]  /*4cb0*/  HMUL2.BF16_V2 R34, R34, R19.reuse.H0_H0 ;  /* 0x2000001322227232 */ /* 0x080fe40000200000 */
[----:B------:R-:W-:-:S07]  /*4cc0*/  HMUL2.BF16_V2 R35, R35, R19.H1_H1 ;  /* 0x3000001323237232 */ /* 0x000fce0000200000 */
.L_x_421:
[----:B------:R-:W-:-:S13]  /*4cd0*/  ISETP.NE.AND P0, PT, RZ, UR49, PT ;  /* 0x00000031ff007c0c */ /* 0x000fda000bf05270 */
[----:B------:R-:W-:Y:S05]  /*4ce0*/  @!P0 BRA `(.L_x_426) ;  /* 0x00000014006c8947 */ /* 0x000fea0003800000 */
[----:B------:R-:W-:-:S06]  /*4cf0*/  UISETP.GT.AND UP0, UPT, UR48, 0x80, UPT ;  /* 0x000000803000788c */ /* 0x000fcc000bf04270 */
[----:B------:R-:W-:-:S05]  /*4d00*/  PLOP3.LUT P0, PT, PT, PT, UP0, 0x80, 0x0 ;  /* 0x000000000000781c */ /* 0x000fca0003f0f008 */
[----:B------:R-:W-:-:S08]  /*4d10*/  @!UP0 UMOV UR48, UR40 ;  /* 0x0000002800308c82 */ /* 0x000fd00008000000 */
[C---:B-1----:R-:W-:Y:S02]  /*4d20*/  @!P0 IMAD.SHL.U32 R42, R44.reuse, 0x80, RZ ;  /* 0x000000802c2a8824 */ /* 0x042fe400078e00ff */
[----:B------:R-:W-:Y:S01]  /*4d30*/  @!P0 IMAD.SHL.U32 R49, R44, 0x2000, RZ ;  /* 0x000020002c318824 */ /* 0x000fe200078e00ff */
[----:B------:R-:W-:Y:S06]  /*4d40*/  @!P0 BRA `(.L_x_427) ;  /* 0x0000000c00348947 */ /* 0x000fec0003800000 */
[----:B------:R-:W-:Y:S01]  /*4d50*/  IMAD.U32 R46, RZ, RZ, UR49 ;  /* 0x00000031ff2e7e24 */ /* 0x000fe2000f8e00ff */
[----:B------:R-:W-:-:S06]  /*4d60*/  UMOV UR48, UR40 ;  /* 0x0000002800307c82 */ /* 0x000fcc0008000000 */
.L_x_438:
[----:B--2---:R-:W-:Y:S01]  /*4d70*/  IMAD.MOV.U32 R43, RZ, RZ, 0x40000040 ;  /* 0x40000040ff2b7424 */ /* 0x004fe200078e00ff */
[----:B------:R-:W-:Y:S01]  /*4d80*/  LEA R42, R44, UR47, 0x7 ;  /* 0x0000002f2c2a7c11 */ /* 0x000fe2000f8e38ff */
[----:B------:R-:W-:Y:S05]  /*4d90*/  YIELD ;  /* 0x0000000000007946 */ /* 0x000fea0003800000 */
[----:B------:R-:W-:Y:S05]  /*4da0*/  WARPSYNC.ALL ;  /* 0x0000000000007948 */ /* 0x000fea0003800000 */
[----:B------:R-:W-:Y:S01]  /*4db0*/  R2UR UR6, R42 ;  /* 0x000000002a0672ca */ /* 0x000fe200000e0000 */
[----:B------:R-:W-:Y:S01]  /*4dc0*/  WARPGROUP.ARRIVE ;  /* 0x00000000000079c5 */ /* 0x000fe20000000000 */
[----:B------:R-:W-:Y:S01]  /*4dd0*/  R2UR UR7, R43 ;  /* 0x000000002b0772ca */ /* 0x000fe200000e0000 */
[----:B------:R-:W-:Y:S01]  /*4de0*/  UISETP.NE.AND UP0, UPT, UR42, 0x3, UPT ;  /* 0x000000032a00788c */ /* 0x000fe2000bf05270 */
[----:B------:R-:W-:-:S05]  /*4df0*/  VIADD R0, R44, 0x1 ;  /* 0x000000012c007836 */ /* 0x000fca0000000000 */
[----:B------:R-:W-:Y:S02]  /*4e00*/  PLOP3.LUT P1, PT, PT, PT, UP0, 0x40, 0x0 ;  /* 0x000000000000781c */ /* 0x000fe40003f2e808 */
[----:B------:R-:W-:-:S04]  /*4e10*/  ISETP.NE.AND P0, PT, R0, 0x1e, PT ;  /* 0x0000001e0000780c */ /* 0x000fc80003f05270 */
[----:B------:R-:W-:Y:S01]  /*4e20*/  HGMMA.64x16x16.F32.BF16 R24, R32, gdesc[UR4], R24, gsb0 ;  /* 0x0020000420187df0 */ /* 0x000fe20008001818 */
[----:B------:R-:W-:-:S04]  /*4e30*/  SEL R3, RZ, 0x1, P0 ;  /* 0x00000001ff037807 */ /* 0x000fc80000000000 */
[----:B------:R-:W-:Y:S01]  /*4e40*/  LOP3.LUT R40, R40, R3, RZ, 0x3c, !PT ;  /* 0x0000000328287212 */ /* 0x000fe200078e3cff */
[----:B------:R-:W-:Y:S02]  /*4e50*/  WARPGROUP.DEPBAR.LE gsb0, 0x0 ;  /* 0x00008000000079c5 */ /* 0x000fe40000010000 */
[----:B------:R-:W-:Y:S01]  /*4e60*/  SEL R34, R0, RZ, P0 ;  /* 0x000000ff00227207 */ /* 0x000fe20000000000 */
[----:B-1----:R-:W-:Y:S06]  /*4e70*/  @P1 BRA `(.L_x_428) ;  /* 0x0000000000041947 */ /* 0x002fec0003800000 */
[----:B------:R-:W-:Y:S01]  /*4e80*/  BPT.TRAP 0x1 ;  /* 0x000000040000795c */ /* 0x000fe20000300000 */
.L_x_428:
[----:B------:R-:W-:Y:S01]  /*4e90*/  IMAD.MOV.U32 R10, RZ, RZ, 0x43084308 ;  /* 0x43084308ff0a7424 */ /* 0x000fe200078e00ff */
[--C-:B---3--:R-:W-:Y:S01]  /*4ea0*/  SHF.R.U32.HI R3, RZ, 0x4, R45.reuse ;  /* 0x00000004ff037819 */ /* 0x108fe2000001162d */
[----:B------:R-:W-:Y:S01]  /*4eb0*/  VIADD R4, R42, 0x2 ;  /* 0x000000022a047836 */ /* 0x000fe20000000000 */
[--C-:B------:R-:W-:Y:S01]  /*4ec0*/  SHF.R.U32.HI R6, RZ, 0x8, R45.reuse ;  /* 0x00000008ff067819 */ /* 0x100fe2000001162d */
[----:B------:R-:W-:Y:S01]  /*4ed0*/  IMAD.MOV.U32 R5, RZ, RZ, 0x40000040 ;  /* 0x40000040ff057424 */ /* 0x000fe200078e00ff */
[----:B------:R-:W-:Y:S01]  /*4ee0*/  SHF.R.U32.HI R7, RZ, 0xc, R45 ;  /* 0x0000000cff077819 */ /* 0x000fe2000001162d */
[----:B------:R-:W-:Y:S01]  /*4ef0*/  IMAD.SHL.U32 R0, R44, 0x2000, RZ ;  /* 0x000020002c007824 */ /* 0x000fe200078e00ff */
[--C-:B------:R-:W-:Y:S02]  /*4f00*/  LOP3.LUT R45, R45, 0xf000f, R10.reuse, 0x6a, !PT ;  /* 0x000f000f2d2d7812 */ /* 0x100fe400078e6a0a */
[--C-:B------:R-:W-:Y:S01]  /*4f10*/  LOP3.LUT R3, R3, 0xf000f, R10.reuse, 0x6a, !PT ;  /* 0x000f000f03037812 */ /* 0x100fe200078e6a0a */
[----:B------:R-:W-:Y:S01]  /*4f20*/  VIADD R32, R0, 0x1800 ;  /* 0x0000180000207836 */ /* 0x000fe20000000000 */
[--C-:B------:R-:W-:Y:S01]  /*4f30*/  LOP3.LUT R6, R6, 0xf000f, R10.reuse, 0x6a, !PT ;  /* 0x000f000f06067812 */ /* 0x100fe200078e6a0a */
[----:B------:R-:W-:Y:S01]  /*4f40*/  HADD2.BF16_V2 R45, R45, -136, -136 ;  /* 0xc308c3082d2d7430 */ /* 0x000fe20000200000 */
[----:B------:R-:W-:Y:S01]  /*4f50*/  LOP3.LUT R7, R7, 0xf000f, R10, 0x6a, !PT ;  /* 0x000f000f07077812 */ /* 0x000fe200078e6a0a */
[----:B------:R-:W-:Y:S01]  /*4f60*/  HADD2.BF16_V2 R3, R3, -136, -136 ;  /* 0xc308c30803037430 */ /* 0x000fe20000200000 */
[----:B------:R-:W-:Y:S01]  /*4f70*/  R2UR UR6, R4 ;  /* 0x00000000040672ca */ /* 0x000fe200000e0000 */
[----:B------:R-:W-:Y:S01]  /*4f80*/  HADD2.BF16_V2 R6, R6, -136, -136 ;  /* 0xc308c30806067430 */ /* 0x000fe20000200000 */
[----:B------:R-:W-:Y:S01]  /*4f90*/  R2UR UR7, R5 ;  /* 0x00000000050772ca */ /* 0x000fe200000e0000 */
[----:B------:R-:W-:Y:S01]  /*4fa0*/  HADD2.BF16_V2 R7, R7, -136, -136 ;  /* 0xc308c30807077430 */ /* 0x000fe20000200000 */
[----:B------:R-:W-:Y:S01]  /*4fb0*/  LEA R35, R34, UR43, 0x3 ;  /* 0x0000002b22237c11 */ /* 0x000fe2000f8e18ff */
[-C--:B------:R-:W-:Y:S01]  /*4fc0*/  HMUL2.BF16_V2 R52, R45, R19.reuse.H0_H0 ;  /* 0x200000132d347232 */ /* 0x080fe20000200000 */
[----:B------:R-:W-:Y:S01]  /*4fd0*/  SHF.L.U32 R8, R40, 0x1f, RZ ;  /* 0x0000001f28087819 */ /* 0x000fe200000006ff */
[----:B------:R-:W-:-:S02]  /*4fe0*/  HMUL2.BF16_V2 R53, R3, R19.H1_H1 ;  /* 0x3000001303357232 */ /* 0x000fc40000200000 */
[----:B------:R-:W-:Y:S02]  /*4ff0*/  VIADD R4, R0, 0x1000 ;  /* 0x0000100000047836 */ /* 0x000fe40000000000 */
[-C--:B------:R-:W-:Y:S01]  /*5000*/  HMUL2.BF16_V2 R54, R6, R19.reuse.H0_H0 ;  /* 0x2000001306367232 */ /* 0x080fe20000200000 */
[----:B------:R-:W1:Y:S01]  /*5010*/  SYNCS.PHASECHK.TRANS64.TRYWAIT P0, [R35+URZ+0x31480], R8 ;  /* 0x03148008230075a7 */ /* 0x000e62000800017f */
[----:B------:R-:W-:Y:S02]  /*5020*/  HMUL2.BF16_V2 R55, R7, R19.H1_H1 ;  /* 0x3000001307377232 */ /* 0x000fe40000200000 */
[----:B------:R-:W-:Y:S02]  /*5030*/  IMAD.WIDE R4, R4, 0x4, RZ ;  /* 0x0000000404047825 */ /* 0x000fe400078e02ff */
[----:B------:R-:W-:Y:S02]  /*5040*/  WARPGROUP.ARRIVE ;  /* 0x00000000000079c5 */ /* 0x000fe40000000000 */
[----:B------:R-:W-:Y:S01]  /*5050*/  IMAD.WIDE R32, R32, 0x4, RZ ;  /* 0x0000000420207825 */ /* 0x000fe200078e02ff */
[----:B------:R-:W-:-:S03]  /*5060*/  SHF.R.U64 R5, R4, 0x3, R5 ;  /* 0x0000000304057819 */ /* 0x000fc60000001205 */
[----:B------:R-:W-:Y:S01]  /*5070*/  HGMMA.64x16x16.F32.BF16 R24, R52, gdesc[UR4], R24, gsb0 ;  /* 0x0020000434187df0 */ /* 0x000fe20008001818 */
[----:B------:R-:W-:Y:S02]  /*5080*/  IADD3 R3, R5, UR43, R36 ;  /* 0x0000002b05037c10 */ /* 0x000fe4000fffe024 */
[----:B-1----:R-:W-:Y:S02]  /*5090*/  P2R R49, PR, RZ, 0x1 ;  /* 0x00000001ff317803 */ /* 0x002fe40000000000 */
[----:B------:R-:W-:Y:S01]  /*50a0*/  LOP3.LUT P0, RZ, R32, 0x4, RZ, 0xc0, !PT ;  /* 0x0000000420ff7812 */ /* 0x000fe2000780c0ff */
[----:B------:R-:W-:Y:S02]  /*50b0*/  WARPGROUP.DEPBAR.LE gsb0, 0x0 ;  /* 0x00008000000079c5 */ /* 0x000fe40000010000 */
[----:B------:R1:W2:Y:S10]  /*50c0*/  LDS R44, [R3] ;  /* 0x00000000032c7984 */ /* 0x0002b40000000800 */
[----:B-1----:R-:W-:Y:S05]  /*50d0*/  @!P0 BRA `(.L_x_429) ;  /* 0x0000000000408947 */ /* 0x002fea0003800000 */
[----:B------:R-:W-:Y:S01]  /*50e0*/  MOV R0, 0x120 ;  /* 0x0000012000007802 */ /* 0x000fe20000000f00 */
[----:B------:R-:W-:Y:S01]  /*50f0*/  ULDC.64 UR4, c[0x4][0x100] ;  /* 0x0100400000047ab9 */ /* 0x000fe20000000a00 */
[----:B------:R-:W-:Y:S01]  /*5100*/  ULDC.64 UR6, c[0x4][0x58] ;  /* 0x0100160000067ab9 */ /* 0x000fe20000000a00 */
[----:B------:R-:W-:Y:S01]  /*5110*/  IMAD.U32 R4, RZ, RZ, UR4 ;  /* 0x00000004ff047e24 */ /* 0x000fe2000f8e00ff */
[----:B------:R1:W3:Y:S01]  /*5120*/  LDC.64 R14, c[0x4][R0] ;  /* 0x01000000000e7b82 */ /* 0x0002e20000000a00 */
        /* <DEDUP_REMOVED lines=10> */
[----:B--23--:R-:W-:Y:S05]  /*51d0*/  CALL.ABS.NOINC R14 ;  /* 0x000000000e007343 */ /* 0x00cfea0003c00000 */
.L_x_429:
[----:B------:R-:W-:Y:S01]  /*51e0*/  VIADD R4, R42, 0x4 ;  /* 0x000000042a047836 */ /* 0x000fe20000000000 */
[----:B------:R-:W-:Y:S05]  /*51f0*/  WARPSYNC.ALL ;  /* 0x0000000000007948 */ /* 0x000fea0003800000 */
[----:B------:R-:W-:Y:S01]  /*5200*/  IMAD.MOV.U32 R5, RZ, RZ, 0x40000040 ;  /* 0x40000040ff057424 */ /* 0x000fe200078e00ff */
[----:B------:R-:W-:Y:S01]  /*5210*/  R2UR UR6, R4 ;  /* 0x00000000040672ca */ /* 0x000fe200000e0000 */
[----:B------:R-:W-:Y:S01]  /*5220*/  IMAD.MOV.U32 R7, RZ, RZ, 0x43084308 ;  /* 0x43084308ff077424 */ /* 0x000fe200078e00ff */
[--C-:B--2---:R-:W-:Y:S01]  /*5230*/  SHF.R.U32.HI R4, RZ, 0x4, R44.reuse ;  /* 0x00000004ff047819 */ /* 0x104fe2000001162c */
[----:B------:R-:W-:Y:S01]  /*5240*/  VIADD R42, R42, 0x6 ;  /* 0x000000062a2a7836 */ /* 0x000fe20000000000 */
[----:B------:R-:W-:Y:S01]  /*5250*/  R2UR UR7, R5 ;  /* 0x00000000050772ca */ /* 0x000fe200000e0000 */
[----:B------:R-:W-:Y:S01]  /*5260*/  IMAD.MOV.U32 R43, RZ, RZ, 0x40000040 ;  /* 0x40000040ff2b7424 */ /* 0x000fe200078e00ff */
[--C-:B------:R-:W-:Y:S01]  /*5270*/  SHF.R.U32.HI R5, RZ, 0x8, R44.reuse ;  /* 0x00000008ff057819 */ /* 0x100fe2000001162c */
[----:B------:R-:W-:Y:S01]  /*5280*/  UISETP.NE.AND UP0, UPT, UR42, 0x3, UPT ;  /* 0x000000032a00788c */ /* 0x000fe2000bf05270 */
[----:B------:R-:W-:-:S02]  /*5290*/  SHF.R.U32.HI R6, RZ, 0xc, R44 ;  /* 0x0000000cff067819 */ /* 0x000fc4000001162c */
[----:B------:R-:W-:Y:S02]  /*52a0*/  SHF.R.U64 R33, R32, 0x3, R33 ;  /* 0x0000000320217819 */ /* 0x000fe40000001221 */
[--C-:B------:R-:W-:Y:S02]  /*52b0*/  LOP3.LUT R3, R44, 0xf000f, R7.reuse, 0x6a, !PT ;  /* 0x000f000f2c037812 */ /* 0x100fe400078e6a07 */
[--C-:B------:R-:W-:Y:S02]  /*52c0*/  LOP3.LUT R4, R4, 0xf000f, R7.reuse, 0x6a, !PT ;  /* 0x000f000f04047812 */ /* 0x100fe400078e6a07 */
[--C-:B------:R-:W-:Y:S01]  /*52d0*/  LOP3.LUT R5, R5, 0xf000f, R7.reuse, 0x6a, !PT ;  /* 0x000f000f05057812 */ /* 0x100fe200078e6a07 */
[----:B------:R-:W-:Y:S01]  /*52e0*/  HADD2.BF16_V2 R3, R3, -136, -136 ;  /* 0xc308c30803037430 */ /* 0x000fe20000200000 */
[----:B------:R-:W-:Y:S01]  /*52f0*/  LOP3.LUT R6, R6, 0xf000f, R7, 0x6a, !PT ;  /* 0x000f000f06067812 */ /* 0x000fe200078e6a07 */
[----:B------:R-:W-:Y:S01]  /*5300*/  HADD2.BF16_V2 R4, R4, -136, -136 ;  /* 0xc308c30804047430 */ /* 0x000fe20000200000 */
[----:B------:R-:W-:Y:S01]  /*5310*/  IADD3 R0, R33, UR43, R36 ;  /* 0x0000002b21007c10 */ /* 0x000fe2000fffe024 */
[----:B------:R-:W-:Y:S01]  /*5320*/  HADD2.BF16_V2 R5, R5, -136, -136 ;  /* 0xc308c30805057430 */ /* 0x000fe20000200000 */
[----:B------:R-:W-:Y:S01]  /*5330*/  PLOP3.LUT P0, PT, PT, PT, UP0, 0x40, 0x0 ;  /* 0x000000000000781c */ /* 0x000fe20003f0e808 */
[----:B------:R-:W-:-:S02]  /*5340*/  HADD2.BF16_V2 R6, R6, -136, -136 ;  /* 0xc308c30806067430 */ /* 0x000fc40000200000 */
[-C--:B------:R-:W-:Y:S01]  /*5350*/  HMUL2.BF16_V2 R52, R3, R19.reuse.H0_H0 ;  /* 0x2000001303347232 */ /* 0x080fe20000200000 */
[----:B------:R-:W1:Y:S01]  /*5360*/  LDS R0, [R0] ;  /* 0x0000000000007984 */ /* 0x000e620000000800 */
[-C--:B------:R-:W-:Y:S02]  /*5370*/  HMUL2.BF16_V2 R53, R4, R19.reuse.H1_H1 ;  /* 0x3000001304357232 */ /* 0x080fe40000200000 */
[-C--:B------:R-:W-:Y:S02]  /*5380*/  HMUL2.BF16_V2 R54, R5, R19.reuse.H0_H0 ;  /* 0x2000001305367232 */ /* 0x080fe40000200000 */
[----:B------:R-:W-:-:S04]  /*5390*/  HMUL2.BF16_V2 R55, R6, R19.H1_H1 ;  /* 0x3000001306377232 */ /* 0x000fc80000200000 */
[----:B------:R-:W-:-:S06]  /*53a0*/  WARPGROUP.ARRIVE ;  /* 0x00000000000079c5 */ /* 0x000fcc0000000000 */
[----:B------:R-:W-:Y:S01]  /*53b0*/  HGMMA.64x16x16.F32.BF16 R24, R52, gdesc[UR4], R24, gsb0 ;  /* 0x0020000434187df0 */ /* 0x000fe20008001818 */
[----:B------:R-:W-:Y:S02]  /*53c0*/  R2UR UR6, R42 ;  /* 0x000000002a0672ca */ /* 0x000fe400000e0000 */
[----:B------:R-:W-:Y:S02]  /*53d0*/  R2UR UR7, R43 ;  /* 0x000000002b0772ca */ /* 0x000fe400000e0000 */
[--C-:B-1----:R-:W-:Y:S02]  /*53e0*/  SHF.R.U32.HI R4, RZ, 0x8, R0.reuse ;  /* 0x00000008ff047819 */ /* 0x102fe40000011600 */
[--C-:B------:R-:W-:Y:S02]  /*53f0*/  SHF.R.U32.HI R3, RZ, 0x4, R0.reuse ;  /* 0x00000004ff037819 */ /* 0x100fe40000011600 */
[----:B------:R-:W-:Y:S02]  /*5400*/  SHF.R.U32.HI R5, RZ, 0xc, R0 ;  /* 0x0000000cff057819 */ /* 0x000fe40000011600 */
[----:B------:R-:W-:-:S02]  /*5410*/  LOP3.LUT R0, R0, 0xf000f, R7, 0x6a, !PT ;  /* 0x000f000f00007812 */ /* 0x000fc400078e6a07 */
[--C-:B------:R-:W-:Y:S02]  /*5420*/  LOP3.LUT R4, R4, 0xf000f, R7.reuse, 0x6a, !PT ;  /* 0x000f000f04047812 */ /* 0x100fe400078e6a07 */
[--C-:B------:R-:W-:Y:S01]  /*5430*/  LOP3.LUT R3, R3, 0xf000f, R7.reuse, 0x6a, !PT ;  /* 0x000f000f03037812 */ /* 0x100fe200078e6a07 */
[----:B------:R-:W-:Y:S01]  /*5440*/  HADD2.BF16_V2 R0, R0, -136, -136 ;  /* 0xc308c30800007430 */ /* 0x000fe20000200000 */
[----:B------:R-:W-:Y:S01]  /*5450*/  LOP3.LUT R5, R5, 0xf000f, R7, 0x6a, !PT ;  /* 0x000f000f05057812 */ /* 0x000fe200078e6a07 */
[----:B------:R-:W-:Y:S02]  /*5460*/  HADD2.BF16_V2 R4, R4, -136, -136 ;  /* 0xc308c30804047430 */ /* 0x000fe40000200000 */
[----:B------:R-:W-:Y:S02]  /*5470*/  HADD2.BF16_V2 R3, R3, -136, -136 ;  /* 0xc308c30803037430 */ /* 0x000fe40000200000 */
[----:B------:R-:W-:Y:S01]  /*5480*/  HADD2.BF16_V2 R5, R5, -136, -136 ;  /* 0xc308c30805057430 */ /* 0x000fe20000200000 */
[----:B------:R-:W-:-:S02]  /*5490*/  WARPGROUP.DEPBAR.LE gsb0, 0x0 ;  /* 0x00008000000079c5 */ /* 0x000fc40000010000 */
[-C--:B------:R-:W-:Y:S02]  /*54a0*/  HMUL2.BF16_V2 R52, R0, R19.reuse.H0_H0 ;  /* 0x2000001300347232 */ /* 0x080fe40000200000 */
[-C--:B------:R-:W-:Y:S02]  /*54b0*/  HMUL2.BF16_V2 R54, R4, R19.reuse.H0_H0 ;  /* 0x2000001304367232 */ /* 0x080fe40000200000 */
[-C--:B------:R-:W-:Y:S02]  /*54c0*/  HMUL2.BF16_V2 R53, R3, R19.reuse.H1_H1 ;  /* 0x3000001303357232 */ /* 0x080fe40000200000 */
[----:B------:R-:W-:-:S04]  /*54d0*/  HMUL2.BF16_V2 R55, R5, R19.H1_H1 ;  /* 0x3000001305377232 */ /* 0x000fc80000200000 */
[----:B------:R-:W-:-:S06]  /*54e0*/  WARPGROUP.ARRIVE ;  /* 0x00000000000079c5 */ /* 0x000fcc0000000000 */
[----:B------:R-:W-:Y:S03]  /*54f0*/  HGMMA.64x16x16.F32.BF16 R24, R52, gdesc[UR4], R24, gsb0 ;  /* 0x0020000434187df0 */ /* 0x000fe60008001818 */
[----:B------:R-:W-:Y:S02]  /*5500*/  WARPGROUP.DEPBAR.LE gsb0, 0x0 ;  /* 0x00008000000079c5 */ /* 0x000fe40000010000 */
[----:B------:R-:W-:Y:S05]  /*5510*/  @P0 BRA `(.L_x_430) ;  /* 0x0000000000040947 */ /* 0x000fea0003800000 */
[----:B------:R-:W-:Y:S01]  /*5520*/  BPT.TRAP 0x1 ;  /* 0x000000040000795c */ /* 0x000fe20000300000 */
.L_x_430:
        /* <DEDUP_REMOVED lines=8> */
.L_x_431:
[----:B------:R-:W-:Y:S02]  /*55b0*/  UISETP.NE.AND UP1, UPT, UR42, 0x3, UPT ;  /* 0x000000032a00788c */ /* 0x000fe4000bf25270 */
[----:B------:R-:W-:-:S04]  /*55c0*/  UIADD3 UR48, UR48, 0x1, URZ ;  /* 0x0000000130307890 */ /* 0x000fc8000fffe03f */
[----:B------:R-:W-:Y:S01]  /*55d0*/  PLOP3.LUT P0, PT, PT, PT, UP1, 0x40, 0x0 ;  /* 0x000000000000781c */ /* 0x000fe20003f0e818 */
[----:B------:R-:W-:-:S04]  /*55e0*/  UISETP.NE.AND UP0, UPT, UR48, 0x1e, UPT ;  /* 0x0000001e3000788c */ /* 0x000fc8000bf05270 */
[----:B------:R-:W-:-:S08]  /*55f0*/  USEL UR48, UR48, URZ, UP0 ;  /* 0x0000003f30307287 */ /* 0x000fd00008000000 */
[----:B------:R-:W-:Y:S05]  /*5600*/  @P0 BRA `(.L_x_432) ;  /* 0x0000000000040947 */ /* 0x000fea0003800000 */
[----:B------:R-:W-:Y:S01]  /*5610*/  BPT.TRAP 0x1 ;  /* 0x000000040000795c */ /* 0x000fe20000300000 */
.L_x_432:
[----:B------:R-:W-:Y:S01]  /*5620*/  ISETP.NE.AND P0, PT, R49, RZ, PT ;  /* 0x000000ff3100720c */ /* 0x000fe20003f05270 */
[C---:B------:R-:W-:Y:S01]  /*5630*/  IMAD.SHL.U32 R42, R34.reuse, 0x80, RZ ;  /* 0x00000080222a7824 */ /* 0x040fe200078e00ff */
[----:B------:R-:W-:Y:S01]  /*5640*/  BSSY B0, `(.L_x_433) ;  /* 0x0000009000007945 */ /* 0x000fe20003800000 */
[----:B------:R-:W-:Y:S02]  /*5650*/  IMAD.SHL.U32 R0, R34, 0x2000, RZ ;  /* 0x0000200022007824 */ /* 0x000fe400078e00ff */
[----:B------:R-:W-:Y:S02]  /*5660*/  IMAD.IADD R3, R23, 0x1, R42 ;  /* 0x0000000117037824 */ /* 0x000fe400078e022a */
[----:B------:R-:W-:-:S03]  /*5670*/  IMAD.WIDE R4, R0, 0x4, RZ ;  /* 0x0000000400047825 */ /* 0x000fc600078e02ff */
[----:B------:R-:W-:-:S03]  /*5680*/  LEA R6, R3, UR43, 0x1 ;  /* 0x0000002b03067c11 */ /* 0x000fc6000f8e08ff */
[----:B------:R-:W-:Y:S05]  /*5690*/  @P0 BRA `(.L_x_434) ;  /* 0x00000000000c0947 */ /* 0x000fea0003800000 */
[----:B------:R-:W-:-:S04]  /*56a0*/  SHF.L.U32 R8, R40, 0x1f, RZ ;  /* 0x0000001f28087819 */ /* 0x000fc800000006ff */
[----:B------:R-:W1:Y:S02]  /*56b0*/  SYNCS.PHASECHK.TRANS64.TRYWAIT P0, [R35+URZ+0x31480], R8 ;  /* 0x03148008230075a7 */ /* 0x000e64000800017f */
[----:B-1----:R-:W-:Y:S05]  /*56c0*/  @!P0 BRA `(.L_x_435) ;  /* 0x0000009400588947 */ /* 0x002fea0003800000 */
.L_x_434:
[----:B------:R-:W-:Y:S05]  /*56d0*/  BSYNC B0 ;  /* 0x0000000000007941 */ /* 0x000fea0003800000 */
.L_x_433:
[----:B------:R-:W-:Y:S01]  /*56e0*/  SHF.R.U64 R3, R4, 0x3, R5 ;  /* 0x0000000304037819 */ /* 0x000fe20000001205 */
[----:B------:R-:W-:Y:S01]  /*56f0*/  LDS.U16 R19, [R6+0x2d000] ;  /* 0x02d0000006137984 */ /* 0x000fe20000000400 */
[----:B------:R-:W-:Y:S01]  /*5700*/  VIADD R32, R0, 0x800 ;  /* 0x0000080000207836 */ /* 0x000fe20000000000 */
[----:B------:R-:W-:Y:S01]  /*5710*/  BSSY B6, `(.L_x_436) ;  /* 0x0000019000067945 */ /* 0x000fe20003800000 */
[----:B------:R-:W-:Y:S01]  /*5720*/  IADD3 R3, R3, UR43, R36 ;  /* 0x0000002b03037c10 */ /* 0x000fe2000fffe024 */
[----:B------:R-:W2:Y:S01]  /*5730*/  LDS.U16 R4, [R6+0x2d010] ;  /* 0x02d0100006047984 */ /* 0x000ea20000000400 */
[----:B------:R-:W-:-:S03]  /*5740*/  IMAD.WIDE R32, R32, 0x4, RZ ;  /* 0x0000000420207825 */ /* 0x000fc600078e02ff */
[----:B-1----:R1:W3:Y:S01]  /*5750*/  LDS R35, [R3] ;  /* 0x0000000003237984 */ /* 0x0022e20000000800 */
[----:B------:R-:W-:Y:S01]  /*5760*/  IMAD.MOV.U32 R49, RZ, RZ, R0 ;  /* 0x000000ffff317224 */ /* 0x000fe200078e0000 */
[----:B------:R-:W-:Y:S02]  /*5770*/  LOP3.LUT P0, RZ, R32, 0x4, RZ, 0xc0, !PT ;  /* 0x0000000420ff7812 */ /* 0x000fe4000780c0ff */
[----:B--2---:R-:W-:-:S11]  /*5780*/  PRMT R19, R19, 0x5410, R4 ;  /* 0x0000541013137816 */ /* 0x004fd60000000004 */
[----:B-1----:R-:W-:Y:S05]  /*5790*/  @!P0 BRA `(.L_x_437) ;  /* 0x0000000000408947 */ /* 0x002fea0003800000 */
        /* <DEDUP_REMOVED lines=16> */
.L_x_437:
[----:B------:R-:W-:Y:S05]  /*58a0*/  BSYNC B6 ;  /* 0x0000000000067941 */ /* 0x000fea0003800000 */
.L_x_436:
[----:B------:R-:W-:Y:S01]  /*58b0*/  SHF.R.U64 R45, R32, 0x3, R33 ;  /* 0x00000003202d7819 */ /* 0x000fe20000001221 */
[----:B------:R-:W-:Y:S01]  /*58c0*/  IMAD.MOV.U32 R6, RZ, RZ, 0x43084308 ;  /* 0x43084308ff067424 */ /* 0x000fe200078e00ff */
[C---:B------:R-:W-:Y:S01]  /*58d0*/  ISETP.GT.AND P0, PT, R46.reuse, 0x2, PT ;  /* 0x000000022e00780c */ /* 0x040fe20003f04270 */
[----:B------:R-:W-:Y:S01]  /*58e0*/  IMAD.MOV.U32 R44, RZ, RZ, R34 ;  /* 0x000000ffff2c7224 */ /* 0x000fe200078e0022 */
[----:B------:R-:W-:Y:S01]  /*58f0*/  IADD3 R45, R45, UR43, R36 ;  /* 0x0000002b2d2d7c10 */ /* 0x000fe2000fffe024 */
[----:B------:R-:W-:Y:S01]  /*5900*/  VIADD R46, R46, 0xffffffff ;  /* 0xffffffff2e2e7836 */ /* 0x000fe20000000000 */
[--C-:B---3--:R-:W-:Y:S02]  /*5910*/  SHF.R.U32.HI R3, RZ, 0x4, R35.reuse ;  /* 0x00000004ff037819 */ /* 0x108fe40000011623 */
[--C-:B------:R-:W-:Y:S02]  /*5920*/  SHF.R.U32.HI R4, RZ, 0x8, R35.reuse ;  /* 0x00000008ff047819 */ /* 0x100fe40000011623 */
[----:B------:R-:W1:Y:S01]  /*5930*/  LDS R45, [R45] ;  /* 0x000000002d2d7984 */ /* 0x000e620000000800 */
        /* <DEDUP_REMOVED lines=13> */
[----:B------:R-:W-:Y:S06]  /*5a10*/  @P0 BRA `(.L_x_438) ;  /* 0xfffffff000d40947 */ /* 0x000fec000383ffff */
.L_x_427:
[----:B------:R-:W-:Y:S01]  /*5a20*/  VIADD R42, R42, UR47 ;  /* 0x0000002f2a2a7c36 */ /* 0x000fe20008000000 */
[----:B------:R-:W-:Y:S05]  /*5a30*/  WARPSYNC.ALL ;  /* 0x0000000000007948 */ /* 0x000fea0003800000 */
[----:B--2---:R-:W-:Y:S01]  /*5a40*/  IMAD.MOV.U32 R43, RZ, RZ, 0x40000040 ;  /* 0x40000040ff2b7424 */ /* 0x004fe200078e00ff */
[----:B------:R-:W-:Y:S01]  /*5a50*/  R2UR UR6, R42 ;  /* 0x000000002a0672ca */ /* 0x000fe200000e0000 */
[----:B------:R-:W-:-:S03]  /*5a60*/  WARPGROUP.ARRIVE ;  /* 0x00000000000079c5 */ /* 0x000fc60000000000 */
[----:B------:R-:W-:-:S13]  /*5a70*/  R2UR UR7, R43 ;  /* 0x000000002b0772ca */ /* 0x000fda00000e0000 */
[----:B------:R-:W-:Y:S03]  /*5a80*/  HGMMA.64x16x16.F32.BF16 R24, R32, gdesc[UR4], R24, gsb0 ;  /* 0x0020000420187df0 */ /* 0x000fe60008001818 */
[----:B------:R-:W-:Y:S02]  /*5a90*/  WARPGROUP.DEPBAR.LE gsb0, 0x0 ;  /* 0x00008000000079c5 */ /* 0x000fe40000010000 */
[----:B------:R-:W-:-:S04]  /*5aa0*/  VIADD R32, R49, 0x1000 ;  /* 0x0000100031207836 */ /* 0x000fc80000000000 */
[----:B------:R-:W-:-:S03]  /*5ab0*/  IMAD.WIDE R32, R32, 0x4, RZ ;  /* 0x0000000420207825 */ /* 0x000fc600078e02ff */
[----:B------:R-:W-:-:S13]  /*5ac0*/  LOP3.LUT P0, RZ, R32, 0x4, RZ, 0xc0, !PT ;  /* 0x0000000420ff7812 */ /* 0x000fda000780c0ff */
        /* <DEDUP_REMOVED lines=14> */
[----:B--2---:R-:W-:-:S07]  /*5bb0*/  IMAD.MOV.U32 R13, RZ, RZ, RZ ;  /* 0x000000ffff0d7224 */ /* 0x004fce00078e00ff */
[----:B------:R-:W-:-:S07]  /*5bc0*/  LEPC R20, `(.L_x_439) ;  /* 0x000000001014794e */ /* 0x000fce0000000000 */
[----:B-1-34-:R-:W-:Y:S05]  /*5bd0*/  CALL.ABS.NOINC R14 ;  /* 0x000000000e007343 */ /* 0x01afea0003c00000 */
.L_x_439:
[----:B------:R-:W-:Y:S01]  /*5be0*/  VIADD R4, R42, 0x2 ;  /* 0x000000022a047836 */ /* 0x000fe20000000000 */
[----:B------:R-:W-:Y:S05]  /*5bf0*/  WARPSYNC.ALL ;  /* 0x0000000000007948 */ /* 0x000fea0003800000 */
[----:B------:R-:W-:Y:S01]  /*5c00*/  IMAD.MOV.U32 R5, RZ, RZ, 0x40000040 ;  /* 0x40000040ff057424 */ /* 0x000fe200078e00ff */
[----:B------:R-:W-:Y:S01]  /*5c10*/  R2UR UR6, R4 ;  /* 0x00000000040672ca */ /* 0x000fe200000e0000 */
[----:B------:R-:W-:Y:S01]  /*5c20*/  IMAD.MOV.U32 R6, RZ, RZ, 0x43084308 ;  /* 0x43084308ff067424 */ /* 0x000fe200078e00ff */
[----:B-1-3--:R-:W-:Y:S02]  /*5c30*/  SHF.R.U32.HI R0, RZ, 0x4, R45 ;  /* 0x00000004ff007819 */ /* 0x00afe4000001162d */
[----:B------:R-:W-:-:S02]  /*5c40*/  R2UR UR7, R5 ;  /* 0x00000000050772ca */ /* 0x000fc400000e0000 */
[--C-:B------:R-:W-:Y:S02]  /*5c50*/  SHF.R.U32.HI R4, RZ, 0x8, R45.reuse ;  /* 0x00000008ff047819 */ /* 0x100fe4000001162d */
[----:B------:R-:W-:Y:S02]  /*5c60*/  SHF.R.U32.HI R5, RZ, 0xc, R45 ;  /* 0x0000000cff057819 */ /* 0x000fe4000001162d */
[--C-:B------:R-:W-:Y:S02]  /*5c70*/  LOP3.LUT R45, R45, 0xf000f, R6.reuse, 0x6a, !PT ;  /* 0x000f000f2d2d7812 */ /* 0x100fe400078e6a06 */
[--C-:B------:R-:W-:Y:S02]  /*5c80*/  LOP3.LUT R3, R0, 0xf000f, R6.reuse, 0x6a, !PT ;  /* 0x000f000f00037812 */ /* 0x100fe400078e6a06 */
[--C-:B------:R-:W-:Y:S01]  /*5c90*/  LOP3.LUT R4, R4, 0xf000f, R6.reuse, 0x6a, !PT ;  /* 0x000f000f04047812 */ /* 0x100fe200078e6a06 */
[----:B------:R-:W-:Y:S01]  /*5ca0*/  HADD2.BF16_V2 R45, R45, -136, -136 ;  /* 0xc308c3082d2d7430 */ /* 0x000fe20000200000 */
[----:B------:R-:W-:Y:S01]  /*5cb0*/  LOP3.LUT R5, R5, 0xf000f, R6, 0x6a, !PT ;  /* 0x000f000f05057812 */ /* 0x000fe200078e6a06 */
[----:B------:R-:W-:Y:S01]  /*5cc0*/  HADD2.BF16_V2 R3, R3, -136, -136 ;  /* 0xc308c30803037430 */ /* 0x000fe20000200000 */
[----:B------:R-:W-:Y:S01]  /*5cd0*/  SHF.R.U64 R33, R32, 0x3, R33 ;  /* 0x0000000320217819 */ /* 0x000fe20000001221 */
[----:B------:R-:W-:-:S02]  /*5ce0*/  HADD2.BF16_V2 R4, R4, -136, -136 ;  /* 0xc308c30804047430 */ /* 0x000fc40000200000 */
[----:B------:R-:W-:Y:S02]  /*5cf0*/  VIADD R32, R49, 0x1800 ;  /* 0x0000180031207836 */ /* 0x000fe40000000000 */
[----:B------:R-:W-:Y:S01]  /*5d00*/  HADD2.BF16_V2 R5, R5, -136, -136 ;  /* 0xc308c30805057430 */ /* 0x000fe20000200000 */
[----:B------:R-:W-:Y:S01]  /*5d10*/  IADD3 R0, R33, UR43, R36 ;  /* 0x0000002b21007c10 */ /* 0x000fe2000fffe024 */
[----:B------:R-:W-:Y:S02]  /*5d20*/  HMUL2.BF16_V2 R52, R45, R19.H0_H0 ;  /* 0x200000132d347232 */ /* 0x000fe40000200000 */
[----:B------:R-:W-:-:S04]  /*5d30*/  IMAD.WIDE R32, R32, 0x4, RZ ;  /* 0x0000000420207825 */ /* 0x000fc800078e02ff */
[-C--:B------:R-:W-:Y:S02]  /*5d40*/  HMUL2.BF16_V2 R53, R3, R19.reuse.H1_H1 ;  /* 0x3000001303357232 */ /* 0x080fe40000200000 */
[-C--:B------:R-:W-:Y:S02]  /*5d50*/  HMUL2.BF16_V2 R54, R4, R19.reuse.H0_H0 ;  /* 0x2000001304367232 */ /* 0x080fe40000200000 */
[----:B------:R-:W-:Y:S01]  /*5d60*/  HMUL2.BF16_V2 R55, R5, R19.H1_H1 ;  /* 0x3000001305377232 */ /* 0x000fe20000200000 */
[----:B------:R-:W-:-:S03]  /*5d70*/  LOP3.LUT P0, RZ, R32, 0x4, RZ, 0xc0, !PT ;  /* 0x0000000420ff7812 */ /* 0x000fc6000780c0ff */
[----:B------:R-:W-:-:S06]  /*5d80*/  WARPGROUP.ARRIVE ;  /* 0x00000000000079c5 */ /* 0x000fcc0000000000 */
[----:B------:R-:W-:Y:S03]  /*5d90*/  HGMMA.64x16x16.F32.BF16 R24, R52, gdesc[UR4], R24, gsb0 ;  /* 0x0020000434187df0 */ /* 0x000fe60008001818 */
[----:B------:R-:W-:Y:S02]  /*5da0*/  WARPGROUP.DEPBAR.LE gsb0, 0x0 ;  /* 0x00008000000079c5 */ /* 0x000fe40000010000 */
[----:B------:R1:W2:Y:S01]  /*5db0*/  LDS R34, [R0] ;  /* 0x0000000000227984 */ /* 0x0002a20000000800 */
[----:B------:R-:W-:Y:S05]  /*5dc0*/  @!P0 BRA `(.L_x_440) ;  /* 0x0000000000408947 */ /* 0x000fea0003800000 */
[----:B-1----:R-:W-:Y:S01]  /*5dd0*/  MOV R0, 0x120 ;  /* 0x0000012000007802 */ /* 0x002fe20000000f00 */
        /* <DEDUP_REMOVED lines=15> */
.L_x_440:
        /* <DEDUP_REMOVED lines=19> */
[----:B-1----:R-:W-:Y:S01]  /*6000*/  IADD3 R0, R33, UR43, R36 ;  /* 0x0000002b21007c10 */ /* 0x002fe2000fffe024 */
        /* <DEDUP_REMOVED lines=33> */
.L_x_441:
        /* <DEDUP_REMOVED lines=8> */
.L_x_426:
[----:B------:R-:W-:-:S06]  /*62a0*/  UISETP.NE.AND UP0, UPT, UR42, 0x3, UPT ;  /* 0x000000032a00788c */ /* 0x000fcc000bf05270 */
[----:B------:R-:W-:-:S13]  /*62b0*/  PLOP3.LUT P0, PT, PT, PT, UP0, 0x40, 0x0 ;  /* 0x000000000000781c */ /* 0x000fda0003f0e808 */
[----:B------:R-:W-:Y:S05]  /*62c0*/  @P0 BRA `(.L_x_442) ;  /* 0x0000000000040947 */ /* 0x000fea0003800000 */
[----:B------:R-:W-:Y:S01]  /*62d0*/  BPT.TRAP 0x1 ;  /* 0x000000040000795c */ /* 0x000fe20000300000 */
.L_x_442:
        /* <DEDUP_REMOVED lines=12> */
.L_x_443:
        /* <DEDUP_REMOVED lines=16> */
[----:B----4-:R-:W-:Y:S01]  /*64a0*/  NOP ;  /* 0x0000000000007918 */ /* 0x010fe20000000000 */
.L_x_444:
[----:B------:R-:W-:Y:S05]  /*64b0*/  @!P1 BRA `(.L_x_445) ;  /* 0x00000000007c9947 */ /* 0x000fea0003800000 */
[----:B------:R-:W-:Y:S01]  /*64c0*/  MOV R19, 0x120 ;  /* 0x0000012000137802 */ /* 0x000fe20000000f00 */
[----:B------:R-:W-:Y:S01]  /*64d0*/  ULDC.64 UR4, c[0x4][0x110] ;  /* 0x0100440000047ab9 */ /* 0x000fe20000000a00 */
[----:B------:R-:W-:Y:S01]  /*64e0*/  ULDC.64 UR6, c[0x4][0x60] ;  /* 0x0100180000067ab9 */ /* 0x000fe20000000a00 */
[----:B------:R-:W-:Y:S01]  /*64f0*/  IMAD.U32 R4, RZ, RZ, UR4 ;  /* 0x00000004ff047e24 */ /* 0x000fe2000f8e00ff */
[----:B------:R4:W1:Y:S01]  /*6500*/  LDC.64 R14, c[0x4][R19] ;  /* 0x01000000130e7b82 */ /* 0x0008620000000a00 */
        /* <DEDUP_REMOVED lines=8> */
[----:B----4-:R-:W-:-:S07]  /*6590*/  IMAD.MOV.U32 R13, RZ, RZ, RZ ;  /* 0x000000ffff0d7224 */ /* 0x010fce00078e00ff */
[----:B------:R-:W-:-:S07]  /*65a0*/  LEPC R20, `(.L_x_446) ;  /* 0x000000001014794e */ /* 0x000fce0000000000 */
[----:B-1-3--:R-:W-:Y:S05]  /*65b0*/  CALL.ABS.NOINC R14 ;  /* 0x000000000e007343 */ /* 0x00afea0003c00000 */
.L_x_446:
        /* <DEDUP_REMOVED lines=15> */
.L_x_445:
[----:B------:R-:W-:Y:S02]  /*66b0*/  ULDC.64 UR4, c[0x0][0x810] ;  /* 0x0002040000047ab9 */ /* 0x000fe40000000a00 */
[----:B------:R-:W-:-:S04]  /*66c0*/  ISETP.NE.U32.AND P0, PT, RZ, UR4, PT ;  /* 0x00000004ff007c0c */ /* 0x000fc8000bf05070 */
[----:B------:R-:W-:-:S13]  /*66d0*/  ISETP.NE.AND.EX P0, PT, RZ, UR5, PT, P0 ;  /* 0x00000005ff007c0c */ /* 0x000fda000bf05300 */
[----:B------:R-:W-:Y:S05]  /*66e0*/  @!P0 BRA `(.L_x_447) ;  /* 0x0000000000148947 */ /* 0x000fea0003800000 */
[----:B------:R-:W-:-:S04]  /*66f0*/  LEA R4, P0, R18, UR4, 0x3 ;  /* 0x0000000412047c11 */ /* 0x000fc8000f8018ff */
[----:B------:R-:W-:-:S06]  /*6700*/  LEA.HI.X R5, R18, UR5, R41, 0x3, P0 ;  /* 0x0000000512057c11 */ /* 0x000fcc00080f1c29 */
[----:B------:R-:W4:Y:S04]  /*6710*/  LDG.E.64 R4, desc[UR50][R4.64] ;  /* 0x0000003204047981 */ /* 0x000f28000c1e1b00 */
[----:B----4-:R4:W5:Y:S01]  /*6720*/  LD.E R0, desc[UR50][R4.64] ;  /* 0x0000003204007980 */ /* 0x010962000c101900 */
[----:B------:R-:W-:Y:S05]  /*6730*/  BRA `(.L_x_448) ;  /* 0x0000000000307947 */ /* 0x000fea0003800000 */
.L_x_447:
[----:B------:R-:W-:Y:S02]  /*6740*/  ULDC.64 UR4, c[0x0][0x808] ;  /* 0x0002020000047ab9 */ /* 0x000fe40000000a00 */
[----:B------:R-:W-:-:S04]  /*6750*/  ISETP.NE.U32.AND P0, PT, RZ, UR4, PT ;  /* 0x00000004ff007c0c */ /* 0x000fc8000bf05070 */
[----:B------:R-:W-:-:S13]  /*6760*/  ISETP.NE.AND.EX P0, PT, RZ, UR5, PT, P0 ;  /* 0x00000005ff007c0c */ /* 0x000fda000bf05300 */
[----:B------:R-:W-:Y:S05]  /*6770*/  @!P0 BRA `(.L_x_449) ;  /* 0x0000000000188947 */ /* 0x000fea0003800000 */
[----:B------:R-:W4:Y:S01]  /*6780*/  LDC.64 R4, c[0x0][0x808] ;  /* 0x00020200ff047b82 */ /* 0x000f220000000a00 */
[----:B------:R-:W-:Y:S02]  /*6790*/  ULDC UR4, c[0x0][0x818] ;  /* 0x0002060000047ab9 */ /* 0x000fe40000000800 */
[----:B------:R-:W-:-:S04]  /*67a0*/  IMAD R3, R18, UR4, RZ ;  /* 0x0000000412037c24 */ /* 0x000fc8000f8e02ff */
[----:B----4-:R-:W-:-:S05]  /*67b0*/  IMAD.WIDE R4, R3, 0x4, R4 ;  /* 0x0000000403047825 */ /* 0x010fca00078e0204 */
[----:B------:R4:W5:Y:S01]  /*67c0*/  LDG.E R0, desc[UR50][R4.64] ;  /* 0x0000003204007981 */ /* 0x000962000c1e1900 */
[----:B------:R-:W-:Y:S05]  /*67d0*/  BRA `(.L_x_448) ;  /* 0x0000000000087947 */ /* 0x000fea0003800000 */
.L_x_449:
[----:B------:R-:W-:Y:S02]  /*67e0*/  ULDC UR4, c[0x0][0x800] ;  /* 0x0002000000047ab9 */ /* 0x000fe40000000800 */
[----:B------:R-:W-:-:S07]  /*67f0*/  IMAD.U32 R0, RZ, RZ, UR4 ;  /* 0x00000004ff007e24 */ /* 0x000fce000f8e00ff */
.L_x_448:
[----:B------:R-:W-:Y:S02]  /*6800*/  ULDC.64 UR4, c[0x0][0x838] ;  /* 0x00020e0000047ab9 */ /* 0x000fe40000000a00 */
[----:B------:R-:W-:-:S04]  /*6810*/  ISETP.NE.U32.AND P0, PT, RZ, UR4, PT ;  /* 0x00000004ff007c0c */ /* 0x000fc8000bf05070 */
[----:B------:R-:W-:-:S13]  /*6820*/  ISETP.NE.AND.EX P0, PT, RZ, UR5, PT, P0 ;  /* 0x00000005ff007c0c */ /* 0x000fda000bf05300 */
[----:B------:R-:W-:Y:S05]  /*6830*/  @!P0 BRA `(.L_x_450) ;  /* 0x0000000000148947 */ /* 0x000fea0003800000 */
[----:B----4-:R-:W-:-:S04]  /*6840*/  LEA R4, P0, R18, UR4, 0x3 ;  /* 0x0000000412047c11 */ /* 0x010fc8000f8018ff */
[----:B------:R-:W-:-:S06]  /*6850*/  LEA.HI.X R5, R18, UR5, R41, 0x3, P0 ;  /* 0x0000000512057c11 */ /* 0x000fcc00080f1c29 */
[----:B------:R-:W4:Y:S04]  /*6860*/  LDG.E.64 R4, desc[UR50][R4.64] ;  /* 0x0000003204047981 */ /* 0x000f28000c1e1b00 */
[----:B----4-:R4:W5:Y:S01]  /*6870*/  LD.E R3, desc[UR50][R4.64] ;  /* 0x0000003204037980 */ /* 0x010962000c101900 */
[----:B------:R-:W-:Y:S05]  /*6880*/  BRA `(.L_x_451) ;  /* 0x0000000000307947 */ /* 0x000fea0003800000 */
.L_x_450:
[----:B------:R-:W-:Y:S02]  /*6890*/  ULDC.64 UR4, c[0x0][0x830] ;  /* 0x00020c0000047ab9 */ /* 0x000fe40000000a00 */
[----:B------:R-:W-:-:S04]  /*68a0*/  ISETP.NE.U32.AND P0, PT, RZ, UR4, PT ;  /* 0x00000004ff007c0c */ /* 0x000fc8000bf05070 */
[----:B------:R-:W-:-:S13]  /*68b0*/  ISETP.NE.AND.EX P0, PT, RZ, UR5, PT, P0 ;  /* 0x00000005ff007c0c */ /* 0x000fda000bf05300 */
[----:B------:R-:W-:Y:S05]  /*68c0*/  @!P0 BRA `(.L_x_452) ;  /* 0x0000000000188947 */ /* 0x000fea0003800000 */
[----:B----4-:R-:W4:Y:S01]  /*68d0*/  LDC.64 R4, c[0x0][0x830] ;  /* 0x00020c00ff047b82 */ /* 0x010f220000000a00 */
[----:B------:R-:W-:Y:S02]  /*68e0*/  ULDC UR4, c[0x0][0x840] ;  /* 0x0002100000047ab9 */ /* 0x000fe40000000800 */
[----:B------:R-:W-:-:S04]  /*68f0*/  IMAD R3, R18, UR4, RZ ;  /* 0x0000000412037c24 */ /* 0x000fc8000f8e02ff */
[----:B----4-:R-:W-:-:S05]  /*6900*/  IMAD.WIDE R4, R3, 0x4, R4 ;  /* 0x0000000403047825 */ /* 0x010fca00078e0204 */
[----:B------:R4:W5:Y:S01]  /*6910*/  LDG.E R3, desc[UR50][R4.64] ;  /* 0x0000003204037981 */ /* 0x000962000c1e1900 */
[----:B------:R-:W-:Y:S05]  /*6920*/  BRA `(.L_x_451) ;  /* 0x0000000000087947 */ /* 0x000fea0003800000 */
.L_x_452:
[----:B------:R-:W-:Y:S02]  /*6930*/  ULDC UR4, c[0x0][0x828] ;  /* 0x00020a0000047ab9 */ /* 0x000fe40000000800 */
[----:B------:R-:W-:-:S07]  /*6940*/  IMAD.U32 R3, RZ, RZ, UR4 ;  /* 0x00000004ff037e24 */ /* 0x000fce000f8e00ff */
.L_x_451:
[----:B------:R-:W-:Y:S01]  /*6950*/  ISETP.GT.U32.AND P0, PT, R37, 0x3e, PT ;  /* 0x0000003e2500780c */ /* 0x000fe20003f04070 */
[----:B------:R-:W-:Y:S01]  /*6960*/  BSSY B0, `(.L_x_453) ;  /* 0x0000007000007945 */ /* 0x000fe20003800000 */
[----:B----4-:R-:W-:-:S11]  /*6970*/  PRMT R4, RZ, 0x7610, R4 ;  /* 0x00007610ff047816 */ /* 0x010fd60000000004 */
[----:B------:R-:W-:Y:S05]  /*6980*/  @P0 BRA `(.L_x_454) ;  /* 0x0000000000100947 */ /* 0x000fea0003800000 */
[----:B------:R-:W-:-:S03]  /*6990*/  UMOV UR4, 0xffffffff ;  /* 0xffffffff00047882 */ /* 0x000fc60000000000 */
[----:B------:R-:W-:Y:S05]  /*69a0*/  BRA.DIV UR4, `(.L_x_455) ;  /* 0x0000008204b47947 */ /* 0x000fea000b800000 */
[----:B------:R-:W-:-:S13]  /*69b0*/  ELECT P6, URZ, PT ;  /* 0x00000000003f782f */ /* 0x000fda00038c0000 */
.L_x_613:
[----:B------:R-:W-:-:S07]  /*69c0*/  SEL R4, RZ, 0x1, !P6 ;  /* 0x00000001ff047807 */ /* 0x000fce0007000000 */
.L_x_454:
[----:B------:R-:W-:Y:S05]  /*69d0*/  BSYNC B0 ;  /* 0x0000000000007941 */ /* 0x000fea0003800000 */
.L_x_453:
[----:B------:R-:W-:-:S05]  /*69e0*/  IMAD.U32 R5, RZ, RZ, UR55 ;  /* 0x00000037ff057e24 */ /* 0x000fca000f8e00ff */
[----:B------:R-:W-:-:S13]  /*69f0*/  ISETP.NE.AND P1, PT, R5, 0x3, PT ;  /* 0x000000030500780c */ /* 0x000fda0003f25270 */
[----:B------:R-:W-:Y:S05]  /*6a00*/  @!P1 BRA `(.L_x_456) ;  /* 0x0000000000049947 */ /* 0x000fea0003800000 */
[----:B------:R-:W-:Y:S01]  /*6a10*/  BPT.TRAP 0x1 ;  /* 0x000000040000795c */ /* 0x000fe20000300000 */
.L_x_456:
[----:B------:R-:W-:Y:S01]  /*6a20*/  IMAD.U32 R7, RZ, RZ, UR41 ;  /* 0x00000029ff077e24 */ /* 0x000fe2000f8e00ff */
[----:B------:R-:W-:Y:S01]  /*6a30*/  LOP3.LUT R6, R47, 0x1, RZ, 0x3c, !PT ;  /* 0x000000012f067812 */ /* 0x000fe200078e3cff */
[----:B------:R-:W-:Y:S01]  /*6a40*/  IMAD.U32 R5, RZ, RZ, UR41 ;  /* 0x00000029ff057e24 */ /* 0x000fe2000f8e00ff */
[----:B-----5:R-:W-:Y:S02]  /*6a50*/  FSETP.NEU.AND P2, PT, R0, RZ, PT ;  /* 0x000000ff0000720b */ /* 0x020fe40003f4d000 */
[----:B------:R-:W-:Y:S01]  /*6a60*/  LEA R7, R7, UR43, 0x3 ;  /* 0x0000002b07077c11 */ /* 0x000fe2000f8e18ff */
[----:B------:R-:W-:Y:S01]  /*6a70*/  IMAD R5, R5, 0x800, R22 ;  /* 0x0000080005057824 */ /* 0x000fe200078e0216 */
[----:B------:R-:W-:-:S04]  /*6a80*/  SHF.L.U32 R6, R6, 0x1f, RZ ;  /* 0x0000001f06067819 */ /* 0x000fc800000006ff */
[----:B------:R-:W4:Y:S01]  /*6a90*/  SYNCS.PHASECHK.TRANS64.TRYWAIT P0, [R7+URZ+0x31660], R6 ;  /* 0x03166006070075a7 */ /* 0x000f22000800017f */
[----:B------:R-:W-:Y:S01]  /*6aa0*/  LEA R5, R5, UR43, 0x1 ;  /* 0x0000002b05057c11 */ /* 0x000fe2000f8e08ff */
[----:B----4-:R-:W-:Y:S06]  /*6ab0*/  @!P0 BRA `(.L_x_457) ;  /* 0x0000008000888947 */ /* 0x010fec0003800000 */
.L_x_614:
[----:B------:R-:W-:Y:S05]  /*6ac0*/  @P2 WARPSYNC.ALL ;  /* 0x0000000000002948 */ /* 0x000fea0003800000 */
[----:B--2---:R-:W2:Y:S01]  /*6ad0*/  @P2 LDSM.16.MT88.4 R8, [R5+0x2f000] ;  /* 0x02f000000508283b */ /* 0x004ea20000004200 */
[-C--:B------:R-:W-:Y:S01]  /*6ae0*/  FMUL R24, R24, R3.reuse ;  /* 0x0000000318187220 */ /* 0x080fe20000400000 */
[-C--:B----4-:R-:W-:Y:S01]  /*6af0*/  FMUL R6, R25, R3.reuse ;  /* 0x0000000319067220 */ /* 0x090fe20000400000 */
        /* <DEDUP_REMOVED lines=38> */
[----:B----4-:R-:W4:Y:S02]  /*6d60*/  FENCE.VIEW.ASYNC.S ;  /* 0x00000000000073c6 */ /* 0x010f240000000000 */
[----:B----4-:R-:W-:Y:S06]  /*6d70*/  BAR.SYNC.DEFER_BLOCKING 0x1, 0x100 ;  /* 0x0044000000007b1d */ /* 0x010fec0000010000 */
        /* <DEDUP_REMOVED lines=12> */
[----:B----4-:R0:W-:Y:S02]  /*6e40*/  UTMACMDFLUSH ;  /* 0x00000000000079b7 */ /* 0x0101e40000000000 */
.L_x_459:
[----:B------:R-:W-:Y:S05]  /*6e50*/  BSYNC B0 ;  /* 0x0000000000007941 */ /* 0x000fea0003800000 */
.L_x_458:
[----:B------:R-:W-:Y:S04]  /*6e60*/  BSSY B0, `(.L_x_460) ;  /* 0x0000003000007945 */ /* 0x000fe80003800000 */
[----:B------:R-:W-:Y:S05]  /*6e70*/  @!P0 BRA `(.L_x_461) ;  /* 0x0000000000048947 */ /* 0x000fea0003800000 */
[----:B------:R-:W-:-:S04]  /*6e80*/  DEPBAR.LE SB0, 0x0 ;  /* 0x000080000000791a */ /* 0x000fc80000000000 */
.L_x_461:
[----:B------:R-:W-:Y:S05]  /*6e90*/  BSYNC B0 ;  /* 0x0000000000007941 */ /* 0x000fea0003800000 */
.L_x_460:
[----:B------:R-:W-:Y:S06]  /*6ea0*/  BAR.SYNC.DEFER_BLOCKING 0x1, 0x100 ;  /* 0x0044000000007b1d */ /* 0x000fec0000010000 */
[----:B------:R-:W-:Y:S05]  /*6eb0*/  @!P1 BRA `(.L_x_462) ;  /* 0x0000000000049947 */ /* 0x000fea0003800000 */
[----:B------:R-:W-:Y:S01]  /*6ec0*/  BPT.TRAP 0x1 ;  /* 0x000000040000795c */ /* 0x000fe20000300000 */
.L_x_462:
        /* <DEDUP_REMOVED lines=8> */
.L_x_463:
[----:B------:R-:W-:Y:S01]  /*6f50*/  ULEA UR4, UR38, UR43, 0x3 ;  /* 0x0000002b26047291 */ /* 0x000fe2000f8e183f */
[----:B------:R-:W-:-:S08]  /*6f60*/  SHF.L.U32 R0, R48, 0x1f, RZ ;  /* 0x0000001f30007819 */ /* 0x000fd000000006ff */
[----:B------:R-:W4:Y:S02]  /*6f70*/  SYNCS.PHASECHK.TRANS64.TRYWAIT P0, [UR4+0x31400], R0 ;  /* 0x03140000ff0075a7 */ /* 0x000f240008000144 */
[----:B----4-:R-:W-:Y:S05]  /*6f80*/  @!P0 BRA `(.L_x_464) ;  /* 0x0000007c00688947 */ /* 0x010fea0003800000 */
.L_x_615:
[----:B------:R-:W-:-:S09]  /*6f90*/  ULEA UR5, UR38, UR43, 0x4 ;  /* 0x0000002b26057291 */ /* 0x000fd2000f8e203f */
[----:B------:R-:W1:Y:S01]  /*6fa0*/  LDS.128 R16, [UR5+0x31690] ;  /* 0x03169005ff107984 */ /* 0x000e620008000c00 */
[----:B------:R-:W-:Y:S01]  /*6fb0*/  @!PT LDS RZ, [RZ] ;  /* 0x00000000fffff984 */ /* 0x000fe20000000800 */
[----:B------:R-:W-:Y:S01]  /*6fc0*/  @!PT LDS RZ, [RZ] ;  /* 0x00000000fffff984 */ /* 0x000fe20000000800 */
[----:B------:R-:W-:Y:S01]  /*6fd0*/  @!PT LDS RZ, [RZ] ;  /* 0x00000000fffff984 */ /* 0x000fe20000000800 */
[----:B------:R-:W-:Y:S01]  /*6fe0*/  @!PT LDS RZ, [RZ] ;  /* 0x00000000fffff984 */ /* 0x000fe20000000800 */
[----:B------:R5:W-:Y:S06]  /*6ff0*/  MEMBAR.ALL.CTA ;  /* 0x0000000000007992 */ /* 0x000bec0000008000 */
[----:B-----5:R-:W1:Y:S01]  /*7000*/  FENCE.VIEW.ASYNC.S ;  /* 0x00000000000073c6 */ /* 0x020e620000000000 */
[----:B------:R-:W-:Y:S05]  /*7010*/  @!P1 BRA `(.L_x_465) ;  /* 0x0000000000049947 */ /* 0x000fea0003800000 */
[----:B------:R-:W-:Y:S01]  /*7020*/  BPT.TRAP 0x1 ;  /* 0x000000040000795c */ /* 0x000fe20000300000 */
.L_x_465:
[----:B-1----:R-:W-:Y:S01]  /*7030*/  ISETP.NE.AND P0, PT, R19, RZ, PT ;  /* 0x000000ff1300720c */ /* 0x002fe20003f05270 */
[----:B------:R-:W-:Y:S01]  /*7040*/  UIADD3 UR4, UR4, 0x31440, URZ ;  /* 0x0003144004047890 */ /* 0x000fe2000fffe03f */
[CC--:B------:R-:W-:Y:S02]  /*7050*/  ISETP.NE.AND P1, PT, R39.reuse, R18.reuse, PT ;  /* 0x000000122700720c */ /* 0x0c0fe40003f25270 */
[----:B------:R-:W-:Y:S01]  /*7060*/  ISETP.EQ.OR P0, PT, R39, R18, !P0 ;  /* 0x000000122700720c */ /* 0x000fe20004702670 */
[----:B------:R-:W-:-:S09]  /*7070*/  UPRMT UR4, UR59, 0x654, UR4 ;  /* 0x000006543b047896 */ /* 0x000fd20008000004 */
[----:B------:R-:W-:Y:S03]  /*7080*/  SYNCS.ARRIVE.TRANS64.RED.A1T0 RZ, [UR4], RZ ;  /* 0x000000ffffff79a7 */ /* 0x000fe60008100404 */
[----:B------:R-:W-:Y:S05]  /*7090*/  @P0 BRA `(.L_x_466) ;  /* 0x0000000000fc0947 */ /* 0x000fea0003800000 */
[----:B------:R-:W-:-:S13]  /*70a0*/  ISETP.NE.AND P0, PT, RZ, UR53, PT ;  /* 0x00000035ff007c0c */ /* 0x000fda000bf05270 */
[----:B------:R-:W-:Y:S05]  /*70b0*/  @P0 BRA `(.L_x_466) ;  /* 0x0000000000f40947 */ /* 0x000fea0003800000 */
[----:B----4-:R-:W1:Y:S01]  /*70c0*/  S2R R0, SR_LANEID ;  /* 0x0000000000007919 */ /* 0x010e620000000000 */
[----:B------:R-:W-:Y:S01]  /*70d0*/  ELECT P0, URZ, PT ;  /* 0x00000000003f782f */ /* 0x000fe20003800000 */
[----:B------:R-:W-:Y:S01]  /*70e0*/  BSSY B0, `(.L_x_467) ;  /* 0x000002f000007945 */ /* 0x000fe20003800000 */
[----:B-1----:R-:W-:-:S11]  /*70f0*/  IMAD.SHL.U32 R21, R0, 0x4, RZ ;  /* 0x0000000400157824 */ /* 0x002fd600078e00ff */
[----:B------:R-:W-:Y:S05]  /*7100*/  @!P0 BRA `(.L_x_468) ;  /* 0x0000000000b08947 */ /* 0x000fea0003800000 */
[C---:B------:R-:W-:Y:S01]  /*7110*/  IMAD.SHL.U32 R0, R18.reuse, 0x8, RZ ;  /* 0x0000000812007824 */ /* 0x040fe200078e00ff */
[----:B------:R-:W-:Y:S01]  /*7120*/  SHF.R.S32.HI R3, RZ, 0x1f, R18 ;  /* 0x0000001fff037819 */ /* 0x000fe20000011412 */
[----:B------:R-:W-:Y:S01]  /*7130*/  ULDC.64 UR4, c[0x0][0xaa0] ;  /* 0x0002a80000047ab9 */ /* 0x000fe20000000a00 */
[----:B--2---:R-:W1:Y:S02]  /*7140*/  LDC.64 R4, c[0x0][0x290] ;  /* 0x0000a400ff047b82 */ /* 0x004e640000000a00 */
        /* <DEDUP_REMOVED lines=9> */
[----:B------:R-:W4:Y:S04]  /*71e0*/  LDG.E R14, desc[UR50][R8.64] ;  /* 0x00000032080e7981 */ /* 0x000f28000c1e1900 */
[----:B------:R4:W5:Y:S04]  /*71f0*/  LDG.E R15, desc[UR50][R8.64+0x4] ;  /* 0x00000432080f7981 */ /* 0x000968000c1e1900 */
[----:B------:R-:W3:Y:S01]  /*7200*/  LDG.E.64 R4, desc[UR50][R4.64] ;  /* 0x0000003204047981 */ /* 0x000ee2000c1e1b00 */
        /* <DEDUP_REMOVED lines=12> */
[----:B----4-:R-:W-:-:S03]  /*72d0*/  VIADD R8, R14, 0xffffffff ;  /* 0xffffffff0e087836 */ /* 0x010fc60000000000 */
[----:B------:R-:W2:Y:S01]  /*72e0*/  LDS R3, [UR44+0x1c] ;  /* 0x00001c2cff037984 */ /* 0x000ea20008000800 */
[----:B-----5:R-:W-:Y:S01]  /*72f0*/  VIADD R9, R15, 0xffffffff ;  /* 0xffffffff0f097836 */ /* 0x020fe20000000000 */
[----:B-1----:R-:W-:Y:S02]  /*7300*/  LOP3.LUT R0, R6, 0xfffffffe, RZ, 0xc0, !PT ;  /* 0xfffffffe06007812 */ /* 0x002fe400078ec0ff */
[----:B---3--:R-:W-:Y:S04]  /*7310*/  STS.64 [UR44], R4 ;  /* 0x00000004ff007988 */ /* 0x008fe80008000a2c */
        /* <DEDUP_REMOVED lines=11> */
.L_x_468:
[----:B------:R-:W-:Y:S05]  /*73d0*/  BSYNC B0 ;  /* 0x0000000000007941 */ /* 0x000fea0003800000 */
.L_x_467:
[----:B------:R-:W-:Y:S01]  /*73e0*/  NOP ;  /* 0x0000000000007918 */ /* 0x000fe20000000000 */
[----:B------:R4:W1:Y:S01]  /*73f0*/  LDS R3, [R21+UR44] ;  /* 0x0000002c15037984 */ /* 0x0008620008000800 */
[----:B------:R-:W-:Y:S02]  /*7400*/  ELECT P0, URZ, PT ;  /* 0x00000000003f782f */ /* 0x000fe40003800000 */
[----:B------:R-:W-:Y:S01]  /*7410*/  IADD3 R4, P2, R21, UR36, RZ ;  /* 0x0000002415047c10 */ /* 0x000fe2000ff5e0ff */
[----:B------:R-:W-:Y:S04]  /*7420*/  BSSY B0, `(.L_x_469) ;  /* 0x0000005000007945 */ /* 0x000fe80003800000 */
[----:B--2---:R-:W-:-:S06]  /*7430*/  IMAD.X R5, RZ, RZ, UR37, P2 ;  /* 0x00000025ff057e24 */ /* 0x004fcc00090e06ff */
[----:B----4-:R-:W-:Y:S05]  /*7440*/  @!P0 BRA `(.L_x_470) ;  /* 0x0000000000088947 */ /* 0x010fea0003800000 */
[----:B------:R0:W-:Y:S01]  /*7450*/  UTMACMDFLUSH ;  /* 0x00000000000079b7 */ /* 0x0001e20000000000 */
[----:B------:R-:W-:-:S04]  /*7460*/  DEPBAR.LE SB0, 0x0 ;  /* 0x000080000000791a */ /* 0x000fc80000000000 */
.L_x_470:
[----:B------:R-:W-:Y:S05]  /*7470*/  BSYNC B0 ;  /* 0x0000000000007941 */ /* 0x000fea0003800000 */
.L_x_469:
[----:B-1----:R1:W5:Y:S02]  /*7480*/  ATOMG.E.EXCH.STRONG.GPU PT, RZ, [R4], R3 ;  /* 0x0000000304ff73a8 */ /* 0x00236400041ee100 */
.L_x_466:
        /* <DEDUP_REMOVED lines=21> */
.L_x_403:
        /* <DEDUP_REMOVED lines=41> */
.L_x_475:
[----:B------:R-:W-:Y:S05]  /*7870*/  BSYNC B0 ;  /* 0x0000000000007941 */ /* 0x000fea0003800000 */
.L_x_474:
        /* <DEDUP_REMOVED lines=15> */
[----:B--2---:R-:W-:Y:S01]  /*7970*/  IMAD.U32 R5, RZ, RZ, UR58 ;  /* 0x0000003aff057e24 */ /* 0x004fe2000f8e00ff */
[----:B------:R-:W-:-:S04]  /*7980*/  LEA R4, P0, R18, UR4, 0x3 ;  /* 0x0000000412047c11 */ /* 0x000fc8000f8018ff */
[----:B------:R-:W-:-:S06]  /*7990*/  LEA.HI.X R5, R18, UR5, R5, 0x3, P0 ;  /* 0x0000000512057c11 */ /* 0x000fcc00080f1c05 */
[----:B------:R-:W2:Y:S01]  /*79a0*/  LDG.E.64 R4, desc[UR50][R4.64] ;  /* 0x0000003204047981 */ /* 0x000ea2000c1e1b00 */
[----:B------:R-:W-:Y:S02]  /*79b0*/  UMOV UR4, 0x400 ;  /* 0x0000040000047882 */ /* 0x000fe40000000000 */
[----:B------:R-:W-:-:S09]  /*79c0*/  ULEA UR4, UR60, UR4, 0x18 ;  /* 0x000000043c047291 */ /* 0x000fd2000f8ec03f */
[----:B--2---:R1:W-:Y:S03]  /*79d0*/  STS.64 [UR4+0x31980], R4 ;  /* 0x03198004ff007988 */ /* 0x0043e60008000a04 */
.L_x_478:
[----:B------:R-:W-:Y:S05]  /*79e0*/  @!P1 BRA `(.L_x_477) ;  /* 0x00000000008c9947 */ /* 0x000fea0003800000 */
[----:B-12---:R-:W-:Y:S01]  /*79f0*/  IMAD.U32 R5, RZ, RZ, UR58 ;  /* 0x0000003aff057e24 */ /* 0x006fe2000f8e00ff */
[----:B------:R-:W-:-:S04]  /*7a00*/  LEA R4, P0, R18, UR8, 0x3 ;  /* 0x0000000812047c11 */ /* 0x000fc8000f8018ff */
        /* <DEDUP_REMOVED lines=12> */
[----:B------:R-:W-:Y:S02]  /*7ad0*/  IMAD.SHL.U32 R11, R4, 0x2, RZ ;  /* 0x00000002040b7824 */ /* 0x000fe400078e00ff */
[----:B------:R-:W-:Y:S01]  /*7ae0*/  VIADD R4, R3, 0xffffffff ;  /* 0xffffffff03047836 */ /* 0x000fe20000000000 */
[----:B------:R-:W-:Y:S01]  /*7af0*/  LOP3.LUT R10, R10, 0x1fffffff, RZ, 0xc0, !PT ;  /* 0x1fffffff0a0a7812 */ /* 0x000fe200078ec0ff */
[----:B------:R-:W-:Y:S01]  /*7b00*/  VIADD R5, R0, 0xffffffff ;  /* 0xffffffff00057836 */ /* 0x000fe20000000000 */
[----:B------:R-:W-:-:S02]  /*7b10*/  LOP3.LUT R3, R11, 0xfffffffe, RZ, 0xc0, !PT ;  /* 0xfffffffe0b037812 */ /* 0x000fc400078ec0ff */
[--C-:B------:R-:W-:Y:S02]  /*7b20*/  SHF.R.U32.HI R7, RZ, 0x4, R10.reuse ;  /* 0x00000004ff077819 */ /* 0x100fe4000001160a */
[----:B------:R-:W-:Y:S02]  /*7b30*/  SHF.R.U64 R3, R3, 0x4, R10 ;  /* 0x0000000403037819 */ /* 0x000fe4000000120a */
[----:B-1----:R-:W-:-:S03]  /*7b40*/  LOP3.LUT R6, R6, 0xf, R7, 0xb8, !PT ;  /* 0x0000000f06067812 */ /* 0x002fc600078eb807 */
[----:B------:R-:W-:Y:S04]  /*7b50*/  STS [UR4+0x3198c], R3 ;  /* 0x03198c03ff007988 */ /* 0x000fe80008000804 */
[----:B------:R-:W-:Y:S04]  /*7b60*/  STS [UR4+0x3199c], R6 ;  /* 0x03199c06ff007988 */ /* 0x000fe80008000804 */
[----:B------:R-:W1:Y:S02]  /*7b70*/  LDS R7, [UR4+0x3199c] ;  /* 0x03199c04ff077984 */ /* 0x000e640008000800 */
[----:B-1----:R-:W-:-:S05]  /*7b80*/  LOP3.LUT R7, R7, 0xf0, RZ, 0xb8, !PT ;  /* 0x000000f007077812 */ /* 0x002fca00078eb8ff */
        /* <DEDUP_REMOVED lines=9> */
.L_x_477:
[----:B------:R-:W-:Y:S05]  /*7c20*/  BSYNC B0 ;  /* 0x0000000000007941 */ /* 0x000fea0003800000 */
.L_x_476:
[----:B---3--:R-:W3:Y:S01]  /*7c30*/  S2R R0, SR_LANEID ;  /* 0x0000000000007919 */ /* 0x008ee20000000000 */
[----:B------:R-:W-:Y:S01]  /*7c40*/  ELECT P0, URZ, PT ;  /* 0x00000000003f782f */ /* 0x000fe20003800000 */
[----:B------:R-:W-:Y:S01]  /*7c50*/  NOP ;  /* 0x0000000000007918 */ /* 0x000fe20000000000 */
[----:B------:R-:W-:Y:S11]  /*7c60*/  BSSY B0, `(.L_x_479) ;  /* 0x0000004000007945 */ /* 0x000ff60003800000 */
[----:B------:R-:W-:Y:S05]  /*7c70*/  @!P0 BRA `(.L_x_480) ;  /* 0x0000000000088947 */ /* 0x000fea0003800000 */
[----:B------:R0:W-:Y:S01]  /*7c80*/  UTMACMDFLUSH ;  /* 0x00000000000079b7 */ /* 0x0001e20000000000 */
[----:B------:R-:W-:-:S04]  /*7c90*/  DEPBAR.LE SB0, 0x0 ;  /* 0x000080000000791a */ /* 0x000fc80000000000 */
.L_x_480:
[----:B------:R-:W-:Y:S05]  /*7ca0*/  BSYNC B0 ;  /* 0x0000000000007941 */ /* 0x000fea0003800000 */
.L_x_479:
[----:B------:R-:W-:Y:S01]  /*7cb0*/  UMOV UR12, 0x400 ;  /* 0x00000400000c7882 */ /* 0x000fe20000000000 */
[----:B--23--:R-:W-:Y:S01]  /*7cc0*/  IMAD.SHL.U32 R6, R0, 0x4, RZ ;  /* 0x0000000400067824 */ /* 0x00cfe200078e00ff */
[----:B------:R-:W-:Y:S01]  /*7cd0*/  ULEA UR12, UR60, UR12, 0x18 ;  /* 0x0000000c3c0c7291 */ /* 0x000fe2000f8ec03f */
[----:B------:R-:W-:-:S03]  /*7ce0*/  R2UR UR4, R2 ;  /* 0x00000000020472ca */ /* 0x000fc600000e0000 */
[----:B------:R-:W-:Y:S01]  /*7cf0*/  UIADD3 UR28, UR12, 0x31980, URZ ;  /* 0x000319800c1c7890 */ /* 0x000fe2000fffe03f */
[----:B-1----:R-:W-:Y:S01]  /*7d00*/  IADD3 R4, P0, R6, UR6, RZ ;  /* 0x0000000606047c10 */ /* 0x002fe2000ff1e0ff */
        /* <DEDUP_REMOVED lines=9> */
.L_x_616:
[----:B-1----:R-:W-:Y:S01]  /*7da0*/  IMAD.MOV.U32 R3, RZ, RZ, RZ ;  /* 0x000000ffff037224 */ /* 0x002fe200078e00ff */
[----:B------:R-:W-:Y:S01]  /*7db0*/  ULDC.64 UR26, c[0x0][0x290] ;  /* 0x0000a400001a7ab9 */ /* 0x000fe20000000a00 */
[----:B------:R-:W-:Y:S01]  /*7dc0*/  IMAD.MOV.U32 R4, RZ, RZ, 0x1 ;  /* 0x00000001ff047424 */ /* 0x000fe200078e00ff */
[----:B------:R-:W-:Y:S01]  /*7dd0*/  ULDC UR31, c[0x0][0x818] ;  /* 0x00020600001f7ab9 */ /* 0x000fe20000000800 */
[----:B------:R-:W-:Y:S01]  /*7de0*/  IMAD.MOV.U32 R0, RZ, RZ, 0x1 ;  /* 0x00000001ff007424 */ /* 0x000fe200078e00ff */
[----:B------:R-:W-:Y:S01]  /*7df0*/  ULDC UR32, c[0x0][0x800] ;  /* 0x0002000000207ab9 */ /* 0x000fe20000000800 */
[----:B------:R-:W-:Y:S01]  /*7e00*/  ULDC.64 UR24, c[0x0][0x810] ;  /* 0x0002040000187ab9 */ /* 0x000fe20000000a00 */
[----:B------:R-:W-:Y:S01]  /*7e10*/  ULDC.64 UR22, c[0x0][0x808] ;  /* 0x0002020000167ab9 */ /* 0x000fe20000000a00 */
[----:B------:R-:W-:Y:S01]  /*7e20*/  ULDC.64 UR20, c[0x0][0xa88] ;  /* 0x0002a20000147ab9 */ /* 0x000fe20000000a00 */
[----:B------:R-:W-:Y:S01]  /*7e30*/  ULDC.64 UR14, c[0x0][0xa90] ;  /* 0x0002a400000e7ab9 */ /* 0x000fe20000000a00 */
[----:B------:R-:W-:Y:S01]  /*7e40*/  UMOV UR5, URZ ;  /* 0x0000003f00057c82 */ /* 0x000fe20008000000 */
[----:B------:R-:W-:-:S05]  /*7e50*/  UMOV UR4, URZ ;  /* 0x0000003f00047c82 */ /* 0x000fca0008000000 */
.L_x_500:
[----:B------:R-:W-:-:S06]  /*7e60*/  UISETP.NE.AND UP0, UPT, UR29, 0x3, UPT ;  /* 0x000000031d00788c */ /* 0x000fcc000bf05270 */
[----:B------:R-:W-:-:S13]  /*7e70*/  PLOP3.LUT P1, PT, PT, PT, UP0, 0x80, 0x0 ;  /* 0x000000000000781c */ /* 0x000fda0003f2f008 */
[----:B-----5:R-:W-:Y:S05]  /*7e80*/  @!P1 BRA `(.L_x_482) ;  /* 0x0000000000049947 */ /* 0x020fea0003800000 */
[----:B------:R-:W-:Y:S01]  /*7e90*/  BPT.TRAP 0x1 ;  /* 0x000000040000795c */ /* 0x000fe20000300000 */
.L_x_482:
[----:B------:R-:W-:Y:S01]  /*7ea0*/  ULEA UR8, UR5, UR12, 0x3 ;  /* 0x0000000c05087291 */ /* 0x000fe2000f8e183f */
[----:B------:R-:W-:-:S08]  /*7eb0*/  SHF.L.U32 R5, R3, 0x1f, RZ ;  /* 0x0000001f03057819 */ /* 0x000fd000000006ff */
[----:B------:R-:W1:Y:S02]  /*7ec0*/  SYNCS.PHASECHK.TRANS64.TRYWAIT P0, [UR8+0x31400], R5 ;  /* 0x03140005ff0075a7 */ /* 0x000e640008000148 */
[----:B-1----:R-:W-:Y:S05]  /*7ed0*/  @!P0 BRA `(.L_x_483) ;  /* 0x0000006c00c48947 */ /* 0x002fea0003800000 */
.L_x_617:
[----:B------:R-:W-:-:S09]  /*7ee0*/  ULEA UR9, UR5, UR12, 0x4 ;  /* 0x0000000c05097291 */ /* 0x000fd2000f8e203f */
[----:B------:R-:W2:Y:S01]  /*7ef0*/  LDS.128 R8, [UR9+0x31690] ;  /* 0x03169009ff087984 */ /* 0x000ea20008000c00 */
[----:B------:R-:W-:Y:S01]  /*7f00*/  @!PT LDS RZ, [RZ] ;  /* 0x00000000fffff984 */ /* 0x000fe20000000800 */
[----:B------:R-:W-:Y:S01]  /*7f10*/  @!PT LDS RZ, [RZ] ;  /* 0x00000000fffff984 */ /* 0x000fe20000000800 */
[----:B------:R-:W-:Y:S01]  /*7f20*/  @!PT LDS RZ, [RZ] ;  /* 0x00000000fffff984 */ /* 0x000fe20000000800 */
[----:B------:R-:W-:Y:S01]  /*7f30*/  @!PT LDS RZ, [RZ] ;  /* 0x00000000fffff984 */ /* 0x000fe20000000800 */
[----:B------:R3:W-:Y:S06]  /*7f40*/  MEMBAR.ALL.CTA ;  /* 0x0000000000007992 */ /* 0x0007ec0000008000 */
[----:B---3--:R-:W3:Y:S01]  /*7f50*/  FENCE.VIEW.ASYNC.S ;  /* 0x00000000000073c6 */ /* 0x008ee20000000000 */
[----:B--2---:R-:W-:Y:S01]  /*7f60*/  R2UR UR33, R10 ;  /* 0x000000000a2172ca */ /* 0x004fe200000e0000 */
[----:B---3--:R-:W-:-:S14]  /*7f70*/  @!P1 BRA `(.L_x_484) ;  /* 0x0000000000049947 */ /* 0x008fdc0003800000 */
[----:B------:R-:W-:Y:S01]  /*7f80*/  BPT.TRAP 0x1 ;  /* 0x000000040000795c */ /* 0x000fe20000300000 */
.L_x_484:
        /* <DEDUP_REMOVED lines=9> */
[----:B--2---:R-:W-:Y:S01]  /*8020*/  NOP ;  /* 0x0000000000007918 */ /* 0x004fe20000000000 */
.L_x_485:
[----:B------:R-:W-:Y:S05]  /*8030*/  @!P0 BRA `(.L_x_486) ;  /* 0x0000000000188947 */ /* 0x000fea0003800000 */
[----:B-1----:R-:W1:Y:S02]  /*8040*/  LDC.64 R4, c[0x0][0x810] ;  /* 0x00020400ff047b82 */ /* 0x002e640000000a00 */
[----:B-1----:R-:W-:-:S06]  /*8050*/  IMAD.WIDE R4, R18, 0x8, R4 ;  /* 0x0000000812047825 */ /* 0x002fcc00078e0204 */
[----:B------:R-:W2:Y:S04]  /*8060*/  LDG.E.64 R4, desc[UR50][R4.64] ;  /* 0x0000003204047981 */ /* 0x000ea8000c1e1b00 */
[----:B--2---:R-:W2:Y:S02]  /*8070*/  LD.E R6, desc[UR50][R4.64] ;  /* 0x0000003204067980 */ /* 0x004ea4000c101900 */
[----:B--2---:R-:W-:Y:S01]  /*8080*/  FSETP.NEU.AND P0, PT, R6, RZ, PT ;  /* 0x000000ff0600720b */ /* 0x004fe20003f0d000 */
[----:B------:R-:W-:-:S12]  /*8090*/  BRA `(.L_x_487) ;  /* 0x0000000000247947 */ /* 0x000fd80003800000 */
.L_x_486:
[----:B------:R-:W-:Y:S02]  /*80a0*/  ISETP.NE.U32.AND P1, PT, RZ, UR22, PT ;  /* 0x00000016ff007c0c */ /* 0x000fe4000bf25070 */
[----:B------:R-:W-:Y:S02]  /*80b0*/  FSETP.NEU.AND P0, PT, RZ, UR32, PT ;  /* 0x00000020ff007c0b */ /* 0x000fe4000bf0d000 */
[----:B------:R-:W-:-:S13]  /*80c0*/  ISETP.NE.AND.EX P1, PT, RZ, UR23, PT, P1 ;  /* 0x00000017ff007c0c */ /* 0x000fda000bf25310 */
[----:B------:R-:W-:Y:S05]  /*80d0*/  @!P1 BRA `(.L_x_487) ;  /* 0x0000000000149947 */ /* 0x000fea0003800000 */
[----:B-1----:R-:W1:Y:S01]  /*80e0*/  LDC.64 R4, c[0x0][0x808] ;  /* 0x00020200ff047b82 */ /* 0x002e620000000a00 */
[----:B------:R-:W-:-:S04]  /*80f0*/  IMAD R7, R18, UR31, RZ ;  /* 0x0000001f12077c24 */ /* 0x000fc8000f8e02ff */
[----:B-1----:R-:W-:-:S06]  /*8100*/  IMAD.WIDE R4, R7, 0x4, R4 ;  /* 0x0000000407047825 */ /* 0x002fcc00078e0204 */
[----:B------:R-:W2:Y:S02]  /*8110*/  LDG.E R4, desc[UR50][R4.64] ;  /* 0x0000003204047981 */ /* 0x000ea4000c1e1900 */
[----:B--2---:R-:W-:-:S13]  /*8120*/  FSETP.NEU.AND P0, PT, R4, RZ, PT ;  /* 0x000000ff0400720b */ /* 0x004fda0003f0d000 */
.L_x_487:
[----:B------:R-:W-:Y:S01]  /*8130*/  UISETP.NE.AND UP0, UPT, UR30, 0x3, UPT ;  /* 0x000000031e00788c */ /* 0x000fe2000bf05270 */
[----:B------:R-:W-:-:S05]  /*8140*/  ELECT P1, URZ, PT ;  /* 0x00000000003f782f */ /* 0x000fca0003820000 */
[----:B------:R-:W-:-:S13]  /*8150*/  PLOP3.LUT P2, PT, PT, PT, UP0, 0x80, 0x0 ;  /* 0x000000000000781c */ /* 0x000fda0003f4f008 */
[----:B------:R-:W-:Y:S05]  /*8160*/  @!P2 BRA `(.L_x_488) ;  /* 0x000000000004a947 */ /* 0x000fea0003800000 */
[----:B------:R-:W-:Y:S01]  /*8170*/  BPT.TRAP 0x1 ;  /* 0x000000040000795c */ /* 0x000fe20000300000 */
.L_x_488:
[----:B------:R-:W-:Y:S01]  /*8180*/  ULEA UR13, UR4, UR12, 0x3 ;  /* 0x0000000c040d7291 */ /* 0x000fe2000f8e183f */
[----:B------:R-:W-:Y:S02]  /*8190*/  SHF.L.U32 R4, R0, 0x1f, RZ ;  /* 0x0000001f00047819 */ /* 0x000fe400000006ff */
[----:B------:R-:W-:-:S06]  /*81a0*/  PLOP3.LUT P0, PT, P0, P1, PT, 0x2a, 0x0 ;  /* 0x000000000000781c */ /* 0x000fcc0000702572 */
[----:B------:R-:W2:Y:S02]  /*81b0*/  SYNCS.PHASECHK.TRANS64.TRYWAIT P3, [UR13+0x31670], R4 ;  /* 0x03167004ff0075a7 */ /* 0x000ea4000806014d */
[----:B--2---:R-:W-:Y:S05]  /*81c0*/  @!P3 BRA `(.L_x_489) ;  /* 0x0000006c0020b947 */ /* 0x004fea0003800000 */
.L_x_618:
        /* <DEDUP_REMOVED lines=19> */
.L_x_492:
[----:B-1----:R-:W1:Y:S02]  /*8300*/  LDC R4, c[0x0][0xaa8] ;  /* 0x0002aa00ff047b82 */ /* 0x002e640000000800 */
[----:B-1----:R2:W-:Y:S02]  /*8310*/  SYNCS.ARRIVE.TRANS64.RED.A0TR RZ, [UR13+0x31660], R4 ;  /* 0x03166004ffff79a7 */ /* 0x0025e4000830040d */
.L_x_491:
[----:B------:R-:W-:Y:S05]  /*8320*/  BSYNC B0 ;  /* 0x0000000000007941 */ /* 0x000fea0003800000 */
.L_x_490:
[----:B------:R-:W-:Y:S05]  /*8330*/  @!P2 BRA `(.L_x_493) ;  /* 0x000000000004a947 */ /* 0x000fea0003800000 */
[----:B------:R-:W-:Y:S01]  /*8340*/  BPT.TRAP 0x1 ;  /* 0x000000040000795c */ /* 0x000fe20000300000 */
.L_x_493:
        /* <DEDUP_REMOVED lines=16> */
[----:B-1----:R-:W-:Y:S02]  /*8450*/  IMAD.U32 R6, RZ, RZ, UR8 ;  /* 0x00000008ff067e24 */ /* 0x002fe4000f8e00ff */
[----:B------:R-:W-:Y:S02]  /*8460*/  IMAD.U32 R7, RZ, RZ, UR9 ;  /* 0x00000009ff077e24 */ /* 0x000fe4000f8e00ff */
[----:B--2---:R-:W-:Y:S02]  /*8470*/  IMAD.U32 R4, RZ, RZ, UR8 ;  /* 0x00000008ff047e24 */ /* 0x004fe4000f8e00ff */
        /* <DEDUP_REMOVED lines=15> */
.L_x_497:
[----:B------:R-:W-:Y:S05]  /*8570*/  @!P1 BRA `(.L_x_496) ;  /* 0x0000000000849947 */ /* 0x000fea0003800000 */
[----:B------:R-:W-:Y:S01]  /*8580*/  ULEA UR9, UP0, UR33, UR14, 0x3 ;  /* 0x0000000e21097291 */ /* 0x000fe2000f80183f */
[----:B------:R-:W2:Y:S03]  /*8590*/  LDS R6, [UR28+0x1c] ;  /* 0x00001c1cff067984 */ /* 0x000ea60008000800 */
[----:B------:R-:W-:Y:S02]  /*85a0*/  ULEA.HI.X UR8, UR33, UR15, UR8, 0x3, UP0 ;  /* 0x0000000f21087291 */ /* 0x000fe400080f1c08 */
[----:B-1----:R-:W-:-:S04]  /*85b0*/  IMAD.U32 R4, RZ, RZ, UR9 ;  /* 0x00000009ff047e24 */ /* 0x002fc8000f8e00ff */
[----:B------:R-:W-:-:S06]  /*85c0*/  IMAD.U32 R5, RZ, RZ, UR8 ;  /* 0x00000008ff057e24 */ /* 0x000fcc000f8e00ff */
[----:B------:R-:W3:Y:S01]  /*85d0*/  LDG.E.64 R4, desc[UR50][R4.64] ;  /* 0x0000003204047981 */ /* 0x000ee2000c1e1b00 */
[----:B------:R-:W-:-:S03]  /*85e0*/  IMAD.U32 R16, RZ, RZ, UR28 ;  /* 0x0000001cff107e24 */ /* 0x000fc6000f8e00ff */
[----:B------:R-:W-:Y:S02]  /*85f0*/  STS [UR28+0x30], RZ ;  /* 0x000030ffff007988 */ /* 0x000fe4000800081c */
[----:B------:R-:W-:-:S05]  /*8600*/  SHF.R.U64 R16, R16, 0x4, RZ ;  /* 0x0000000410107819 */ /* 0x000fca00000012ff */
[----:B------:R-:W-:Y:S04]  /*8610*/  STS [UR28+0x10], R16 ;  /* 0x00001010ff007988 */ /* 0x000fe8000800081c */
[----:B------:R-:W-:Y:S01]  /*8620*/  STS [UR28+0x14], R16 ;  /* 0x00001410ff007988 */ /* 0x000fe2000800081c */
[----:B---3--:R-:W-:Y:S01]  /*8630*/  SHF.L.U64.HI R13, R4, 0x1, R5 ;  /* 0x00000001040d7819 */ /* 0x008fe20000010205 */
[----:B-----5:R-:W-:-:S03]  /*8640*/  VIADD R5, R14, 0xffffffff ;  /* 0xffffffff0e057836 */ /* 0x020fc60000000000 */
[----:B------:R-:W-:-:S04]  /*8650*/  LOP3.LUT R13, R13, 0x1fffffff, RZ, 0xc0, !PT ;  /* 0x1fffffff0d0d7812 */ /* 0x000fc800078ec0ff */
[----:B------:R-:W-:-:S04]  /*8660*/  SHF.R.U32.HI R7, RZ, 0x4, R13 ;  /* 0x00000004ff077819 */ /* 0x000fc8000001160d */
[----:B--2---:R-:W-:-:S05]  /*8670*/  LOP3.LUT R6, R6, 0xf, R7, 0xb8, !PT ;  /* 0x0000000f06067812 */ /* 0x004fca00078eb807 */
[----:B------:R-:W-:Y:S04]  /*8680*/  STS [UR28+0x1c], R6 ;  /* 0x00001c06ff007988 */ /* 0x000fe8000800081c */
[----:B------:R-:W1:Y:S02]  /*8690*/  LDS R7, [UR28+0x1c] ;  /* 0x00001c1cff077984 */ /* 0x000e640008000800 */
[----:B-1----:R-:W-:-:S05]  /*86a0*/  LOP3.LUT R7, R7, 0xf0, RZ, 0xb8, !PT ;  /* 0x000000f007077812 */ /* 0x002fca00078eb8ff */
[----:B------:R1:W-:Y:S04]  /*86b0*/  STS [UR28+0x1c], R7 ;  /* 0x00001c07ff007988 */ /* 0x0003e8000800081c */
[----:B------:R-:W2:Y:S01]  /*86c0*/  LDS R12, [UR28+0x1c] ;  /* 0x00001c1cff0c7984 */ /* 0x000ea20008000800 */
[----:B-1----:R-:W-:Y:S02]  /*86d0*/  CS2R R6, SRZ ;  /* 0x0000000000067805 */ /* 0x002fe4000001ff00 */
[----:B--2---:R-:W-:Y:S01]  /*86e0*/  LOP3.LUT R17, R12, 0xf00, RZ, 0xb8, !PT ;  /* 0x00000f000c117812 */ /* 0x004fe200078eb8ff */
[----:B------:R-:W-:Y:S02]  /*86f0*/  IMAD.SHL.U32 R12, R4, 0x2, RZ ;  /* 0x00000002040c7824 */ /* 0x000fe400078e00ff */
[----:B------:R-:W-:-:S02]  /*8700*/  VIADD R4, R10, 0xffffffff ;  /* 0xffffffff0a047836 */ /* 0x000fc40000000000 */
[----:B------:R-:W-:Y:S01]  /*8710*/  STS.64 [UR28+0x18], R16 ;  /* 0x00001810ff007988 */ /* 0x000fe20008000a1c */
[----:B------:R-:W-:-:S03]  /*8720*/  LOP3.LUT R12, R12, 0xfffffffe, RZ, 0xc0, !PT ;  /* 0xfffffffe0c0c7812 */ /* 0x000fc600078ec0ff */
[----:B------:R-:W1:Y:S01]  /*8730*/  LDS R15, [UR28+0x1c] ;  /* 0x00001c1cff0f7984 */ /* 0x000e620008000800 */
[----:B------:R-:W-:-:S03]  /*8740*/  SHF.R.U64 R12, R12, 0x4, R13 ;  /* 0x000000040c0c7819 */ /* 0x000fc6000000120d */
[----:B------:R3:W-:Y:S04]  /*8750*/  STS.128 [UR28+0x20], R4 ;  /* 0x00002004ff007988 */ /* 0x0007e80008000c1c */
[----:B------:R3:W-:Y:S01]  /*8760*/  STS [UR28+0xc], R12 ;  /* 0x00000c0cff007988 */ /* 0x0007e2000800081c */
[----:B-1----:R-:W-:-:S05]  /*8770*/  LOP3.LUT R10, R15, 0xf000, RZ, 0xb8, !PT ;  /* 0x0000f0000f0a7812 */ /* 0x002fca00078eb8ff */
[----:B------:R3:W-:Y:S02]  /*8780*/  STS [UR28+0x1c], R10 ;  /* 0x00001c0aff007988 */ /* 0x0007e4000800081c */
.L_x_496:
[----:B------:R-:W-:Y:S05]  /*8790*/  BSYNC B0 ;  /* 0x0000000000007941 */ /* 0x000fea0003800000 */
.L_x_495:
        /* <DEDUP_REMOVED lines=11> */
.L_x_499:
[----:B------:R-:W-:Y:S05]  /*8850*/  BSYNC B0 ;  /* 0x0000000000007941 */ /* 0x000fea0003800000 */
.L_x_498:
[----:B--2---:R3:W5:Y:S02]  /*8860*/  ATOMG.E.EXCH.STRONG.GPU PT, RZ, [R4], R7 ;  /* 0x0000000704ff73a8 */ /* 0x00476400041ee100 */
.L_x_494:
        /* <DEDUP_REMOVED lines=16> */
.L_x_503:
[----:B------:R-:W-:Y:S01]  /*8970*/  IMAD.U32 R4, RZ, RZ, UR4 ;  /* 0x00000004ff047e24 */ /* 0x000fe2000f8e00ff */
[----:B------:R-:W-:-:S04]  /*8980*/  SHF.L.U32 R3, R0, 0x1f, RZ ;  /* 0x0000001f00037819 */ /* 0x000fc800000006ff */
[----:B------:R-:W-:-:S04]  /*8990*/  LEA R4, R4, UR12, 0x3 ;  /* 0x0000000c04047c11 */ /* 0x000fc8000f8e18ff */
[----:B------:R-:W1:Y:S02]  /*89a0*/  SYNCS.PHASECHK.TRANS64.TRYWAIT P0, [R4+URZ+0x31670], R3 ;  /* 0x03167003040075a7 */ /* 0x000e64000800017f */
[----:B-1----:R-:W-:Y:S05]  /*89b0*/  @!P0 BRA `(.L_x_504) ;  /* 0x00000064003c8947 */ /* 0x002fea0003800000 */
.L_x_619:
[----:B------:R-:W-:Y:S05]  /*89c0*/  @!P2 BRA `(.L_x_505) ;  /* 0x000000000004a947 */ /* 0x000fea0003800000 */
[----:B------:R-:W-:Y:S01]  /*89d0*/  BPT.TRAP 0x1 ;  /* 0x000000040000795c */ /* 0x000fe20000300000 */
.L_x_505:
        /* <DEDUP_REMOVED lines=8> */
.L_x_506:
[----:B-1----:R1:W2:Y:S02]  /*8a60*/  SYNCS.PHASECHK.TRANS64.TRYWAIT P0, [R3+URZ+0x31670], R0 ;  /* 0x03167000030075a7 */ /* 0x0022a4000800017f */
[----:B--2---:R-:W-:Y:S05]  /*8a70*/  @!P0 NANOSLEEP.SYNCS 0x989680 ;  /* 0x009896800000895d */ /* 0x004fea0003900000 */
[----:B------:R-:W2:Y:S02]  /*8a80*/  @!P0 SYNCS.PHASECHK.TRANS64 P0, [R3+URZ+0x31670], R0 ;  /* 0x03167000030085a7 */ /* 0x000ea4000800007f */
[----:B--2---:R-:W-:Y:S05]  /*8a90*/  @!P0 BRA `(.L_x_506) ;  /* 0xfffffffc00f08947 */ /* 0x004fea000383ffff */
.L_x_502:
[----:B------:R-:W-:Y:S05]  /*8aa0*/  BSYNC B0 ;  /* 0x0000000000007941 */ /* 0x000fea0003800000 */
.L_x_501:
[----:B------:R-:W-:Y:S05]  /*8ab0*/  EXIT ;  /* 0x000000000000794d */ /* 0x000fea0003800000 */
.L_x_473:
        /* <DEDUP_REMOVED lines=57> */
.L_x_508:
[----:B--2---:R-:W-:Y:S05]  /*8e50*/  BSYNC B0 ;  /* 0x0000000000007941 */ /* 0x004fea0003800000 */
.L_x_507:
        /* <DEDUP_REMOVED lines=34> */
.L_x_510:
[----:B------:R-:W-:Y:S05]  /*9080*/  BSYNC B0 ;  /* 0x0000000000007941 */ /* 0x000fea0003800000 */
.L_x_509:
[----:B------:R-:W-:Y:S01]  /*9090*/  ELECT P0, URZ, PT ;  /* 0x00000000003f782f */ /* 0x000fe20003800000 */
[----:B------:R-:W-:Y:S01]  /*90a0*/  NOP ;  /* 0x0000000000007918 */ /* 0x000fe20000000000 */
[----:B------:R-:W-:Y:S11]  /*90b0*/  BSSY B0, `(.L_x_511) ;  /* 0x00000a5000007945 */ /* 0x000ff60003800000 */
[----:B------:R-:W-:Y:S05]  /*90c0*/  @!P0 BRA `(.L_x_512) ;  /* 0x00000008008c8947 */ /* 0x000fea0003800000 */
[----:B--2---:R-:W1:Y:S01]  /*90d0*/  LDC.64 R4, c[0x0][0x790] ;  /* 0x0001e400ff047b82 */ /* 0x004e620000000a00 */
[----:B------:R-:W-:Y:S01]  /*90e0*/  IMAD.SHL.U32 R20, R18, 0x8, RZ ;  /* 0x0000000812147824 */ /* 0x000fe200078e00ff */
[----:B------:R-:W-:Y:S01]  /*90f0*/  UIMAD UR4, UR58, 0xc, URZ ;  /* 0x0000000c3a0478a4 */ /* 0x000fe2000f8e023f */
[----:B------:R-:W-:Y:S01]  /*9100*/  ULDC.64 UR6, c[0x0][0x798] ;  /* 0x0001e60000067ab9 */ /* 0x000fe20000000a00 */
[----:B------:R-:W-:Y:S02]  /*9110*/  ULDC.64 UR8, c[0x0][0x7a8] ;  /* 0x0001ea0000087ab9 */ /* 0x000fe40000000a00 */
[----:B------:R-:W-:Y:S01]  /*9120*/  IADD3 R24, P1, R20, UR6, RZ ;  /* 0x0000000614187c10 */ /* 0x000fe2000ff3e0ff */
[----:B------:R-:W-:Y:S01]  /*9130*/  ULDC.64 UR10, c[0x0][0x7a0] ;  /* 0x0001e800000a7ab9 */ /* 0x000fe20000000a00 */
[----:B------:R-:W-:Y:S01]  /*9140*/  R2UR UR6, R18 ;  /* 0x00000000120672ca */ /* 0x000fe200000e0000 */
[----:B------:R-:W2:Y:S01]  /*9150*/  LDC R32, c[0x0][0x7c8] ;  /* 0x0001f200ff207b82 */ /* 0x000ea20000000800 */
[----:B------:R-:W-:Y:S01]  /*9160*/  IADD3 R22, P2, R20, UR8, RZ ;  /* 0x0000000814167c10 */ /* 0x000fe2000ff5e0ff */
[----:B-1----:R-:W-:-:S04]  /*9170*/  IMAD.WIDE.U32 R6, R18, 0xc, R4 ;  /* 0x0000000c12067825 */ /* 0x002fc800078e0004 */
[----:B------:R-:W-:Y:S02]  /*9180*/  IMAD.U32 R5, RZ, RZ, UR58 ;  /* 0x0000003aff057e24 */ /* 0x000fe4000f8e00ff */
[----:B------:R-:W-:Y:S01]  /*9190*/  VIADD R7, R7, UR4 ;  /* 0x0000000407077c36 */ /* 0x000fe20008000000 */
[----:B------:R-:W-:Y:S02]  /*91a0*/  ULDC.64 UR4, c[0x0][0x788] ;  /* 0x0001e20000047ab9 */ /* 0x000fe40000000a00 */
[----:B------:R-:W-:Y:S02]  /*91b0*/  SHF.L.U64.HI R4, R18, 0x3, R5 ;  /* 0x0000000312047819 */ /* 0x000fe40000010205 */
[----:B------:R-:W-:Y:S01]  /*91c0*/  IADD3 R26, P0, R20, UR4, RZ ;  /* 0x00000004141a7c10 */ /* 0x000fe2000ff1e0ff */
[----:B------:R-:W4:Y:S03]  /*91d0*/  LDG.E R9, desc[UR50][R6.64] ;  /* 0x0000003206097981 */ /* 0x000f26000c1e1900 */
[----:B------:R-:W-:Y:S01]  /*91e0*/  IADD3.X R27, R4, UR5, RZ, P0, !PT ;  /* 0x00000005041b7c10 */ /* 0x000fe200087fe4ff */
[----:B------:R-:W-:Y:S01]  /*91f0*/  ULDC.64 UR4, c[0x0][0x7b0] ;  /* 0x0001ec0000047ab9 */ /* 0x000fe20000000a00 */
[----:B------:R-:W-:Y:S01]  /*9200*/  IADD3 R20, P3, R20, UR10, RZ ;  /* 0x0000000a14147c10 */ /* 0x000fe2000ff7e0ff */
[----:B------:R-:W-:Y:S01]  /*9210*/  ULEA UR4, UP0, UR6, UR4, 0x4 ;  /* 0x0000000406047291 */ /* 0x000fe2000f80203f */
[----:B------:R-:W5:Y:S01]  /*9220*/  LDG.E R10, desc[UR50][R6.64+0x4] ;  /* 0x00000432060a7981 */ /* 0x000f62000c1e1900 */
[----:B------:R-:W-:-:S02]  /*9230*/  IADD3.X R23, R4, UR9, RZ, P2, !PT ;  /* 0x0000000904177c10 */ /* 0x000fc400097fe4ff */
[C---:B------:R-:W-:Y:S01]  /*9240*/  IADD3.X R21, R4.reuse, UR11, RZ, P3, !PT ;  /* 0x0000000b04157c10 */ /* 0x040fe20009ffe4ff */
[----:B------:R-:W-:Y:S01]  /*9250*/  ULEA.HI.X UR5, UR6, UR5, UR58, 0x4, UP0 ;  /* 0x0000000506057291 */ /* 0x000fe200080f243a */
[----:B------:R-:W-:Y:S01]  /*9260*/  IMAD.U32 R14, RZ, RZ, UR4 ;  /* 0x00000004ff0e7e24 */ /* 0x000fe2000f8e00ff */
[----:B------:R1:W3:Y:S01]  /*9270*/  LDG.E R30, desc[UR50][R6.64+0x8] ;  /* 0x00000832061e7981 */ /* 0x0002e2000c1e1900 */
[----:B------:R-:W-:-:S03]  /*9280*/  IADD3.X R25, R4, UR7, RZ, P1, !PT ;  /* 0x0000000704197c10 */ /* 0x000fc60008ffe4ff */
[----:B------:R-:W3:Y:S01]  /*9290*/  LDG.E.64 R20, desc[UR50][R20.64] ;  /* 0x0000003214147981 */ /* 0x000ee2000c1e1b00 */
[----:B------:R-:W-:Y:S02]  /*92a0*/  IMAD.U32 R15, RZ, RZ, UR5 ;  /* 0x00000005ff0f7e24 */ /* 0x000fe4000f8e00ff */
[----:B------:R-:W-:Y:S01]  /*92b0*/  IMAD.U32 R12, RZ, RZ, UR4 ;  /* 0x00000004ff0c7e24 */ /* 0x000fe2000f8e00ff */
[----:B------:R-:W3:Y:S04]  /*92c0*/  LDG.E.64 R22, desc[UR50][R22.64] ;  /* 0x0000003216167981 */ /* 0x000ee8000c1e1b00 */
[----:B------:R-:W3:Y:S01]  /*92d0*/  LDG.E.64 R14, desc[UR50][R14.64] ;  /* 0x000000320e0e7981 */ /* 0x000ee2000c1e1b00 */
[----:B------:R-:W-:-:S03]  /*92e0*/  IMAD.U32 R13, RZ, RZ, UR5 ;  /* 0x00000005ff0d7e24 */ /* 0x000fc6000f8e00ff */
[----:B------:R-:W3:Y:S04]  /*92f0*/  LDG.E.64 R26, desc[UR50][R26.64] ;  /* 0x000000321a1a7981 */ /* 0x000ee8000c1e1b00 */
[----:B------:R-:W3:Y:S04]  /*9300*/  LDG.E.64 R12, desc[UR50][R12.64+0x8] ;  /* 0x000008320c0c7981 */ /* 0x000ee8000c1e1b00 */
[----:B------:R-:W3:Y:S01]  /*9310*/  LDG.E.64 R24, desc[UR50][R24.64] ;  /* 0x0000003218187981 */ /* 0x000ee2000c1e1b00 */
[----:B--2---:R-:W-:-:S04]  /*9320*/  IABS R31, R32 ;  /* 0x00000020001f7213 */ /* 0x004fc80000000000 */
[----:B------:R-:W2:Y:S08]  /*9330*/  I2F.RP R33, R31 ;  /* 0x0000001f00217306 */ /* 0x000eb00000209400 */
[----:B--2---:R-:W2:Y:S01]  /*9340*/  MUFU.RCP R33, R33 ;  /* 0x0000002100217308 */ /* 0x004ea20000001000 */
[----:B------:R-:W-:Y:S02]  /*9350*/  UMOV UR4, 0x400 ;  /* 0x0000040000047882 */ /* 0x000fe40000000000 */
[----:B------:R-:W-:Y:S01]  /*9360*/  ULEA UR4, UR60, UR4, 0x18 ;  /* 0x000000043c047291 */ /* 0x000fe2000f8ec03f */
[----:B------:R-:W-:Y:S01]  /*9370*/  VIADD R5, R0, 0xffffffff ;  /* 0xffffffff00057836 */ /* 0x000fe20000000000 */
[----:B-1----:R-:W-:Y:S01]  /*9380*/  CS2R R6, SRZ ;  /* 0x0000000000067805 */ /* 0x002fe2000001ff00 */
[----:B------:R-:W-:-:S06]  /*9390*/  VIADD R4, R19, 0xffffffff ;  /* 0xffffffff13047836 */ /* 0x000fcc0000000000 */
[----:B------:R-:W1:Y:S01]  /*93a0*/  LDS R0, [UR4+0x3179c] ;  /* 0x03179c04ff007984 */ /* 0x000e620008000800 */
[----:B--2---:R-:W-:-:S03]  /*93b0*/  VIADD R29, R33, 0xffffffe ;  /* 0x0ffffffe211d7836 */ /* 0x004fc60000000000 */
[----:B------:R-:W2:Y:S03]  /*93c0*/  LDS R34, [UR4+0x3181c] ;  /* 0x03181c04ff227984 */ /* 0x000ea60008000800 */
[----:B------:R-:W1:Y:S01]  /*93d0*/  F2I.FTZ.U32.TRUNC.NTZ R29, R29 ;  /* 0x0000001d001d7305 */ /* 0x000e62000021f000 */
[----:B------:R1:W-:Y:S01]  /*93e0*/  STS.128 [UR4+0x31820], R4 ;  /* 0x03182004ff007988 */ /* 0x0003e20008000c04 */
[----:B------:R-:W-:Y:S02]  /*93f0*/  IMAD.MOV.U32 R28, RZ, RZ, RZ ;  /* 0x000000ffff1c7224 */ /* 0x000fe400078e00ff */
[----:B-1----:R-:W-:-:S04]  /*9400*/  IMAD.MOV R4, RZ, RZ, -R29 ;  /* 0x000000ffff047224 */ /* 0x002fc800078e0a1d */
[----:B------:R-:W-:-:S04]  /*9410*/  IMAD R5, R4, R31, RZ ;  /* 0x0000001f04057224 */ /* 0x000fc800078e02ff */
[----:B------:R-:W-:Y:S02]  /*9420*/  IMAD.HI.U32 R28, R29, R5, R28 ;  /* 0x000000051d1c7227 */ /* 0x000fe400078e001c */
[----:B------:R-:W1:Y:S02]  /*9430*/  LDS R5, [UR4+0x3189c] ;  /* 0x03189c04ff057984 */ /* 0x000e640008000800 */
[----:B------:R-:W-:Y:S02]  /*9440*/  IMAD.MOV.U32 R8, RZ, RZ, 0x7f ;  /* 0x0000007fff087424 */ /* 0x000fe400078e00ff */
[----:B------:R-:W-:Y:S01]  /*9450*/  IMAD.MOV.U32 R11, RZ, RZ, RZ ;  /* 0x000000ffff0b7224 */ /* 0x000fe200078e00ff */
[----:B------:R-:W-:-:S05]  /*9460*/  LOP3.LUT R4, R0, 0xf, RZ, 0xb8, !PT ;  /* 0x0000000f00047812 */ /* 0x000fca00078eb8ff */
[----:B------:R-:W-:Y:S01]  /*9470*/  STS [UR4+0x3179c], R4 ;  /* 0x03179c04ff007988 */ /* 0x000fe20008000804 */
[----:B------:R-:W-:-:S03]  /*9480*/  UIADD3 UR5, UR4, 0x31780, URZ ;  /* 0x0003178004057890 */ /* 0x000fc6000fffe03f */
[----:B------:R-:W-:Y:S04]  /*9490*/  STS [UR4+0x317b0], RZ ;  /* 0x0317b0ffff007988 */ /* 0x000fe80008000804 */
[----:B------:R-:W-:Y:S04]  /*94a0*/  STS [UR4+0x31830], RZ ;  /* 0x031830ffff007988 */ /* 0x000fe80008000804 */
[----:B------:R-:W-:Y:S01]  /*94b0*/  STS [UR4+0x318b0], RZ ;  /* 0x0318b0ffff007988 */ /* 0x000fe20008000804 */
[----:B----4-:R-:W-:Y:S02]  /*94c0*/  VIADD R9, R9, 0xffffffff ;  /* 0xffffffff09097836 */ /* 0x010fe40000000000 */
[----:B-----5:R-:W-:-:S05]  /*94d0*/  VIADD R10, R10, 0xffffffff ;  /* 0xffffffff0a0a7836 */ /* 0x020fca0000000000 */
[----:B------:R3:W-:Y:S04]  /*94e0*/  STS.128 [UR4+0x317a0], R8 ;  /* 0x0317a008ff007988 */ /* 0x0007e80008000c04 */
[----:B------:R-:W4:Y:S01]  /*94f0*/  LDS R8, [UR4+0x3179c] ;  /* 0x03179c04ff087984 */ /* 0x000f220008000800 */
[----:B---3--:R-:W-:Y:S02]  /*9500*/  SHF.L.U64.HI R11, R20, 0x1, R21 ;  /* 0x00000001140b7819 */ /* 0x008fe40000010215 */
[----:B------:R-:W-:Y:S02]  /*9510*/  SHF.L.U64.HI R0, R14, 0x1, R15 ;  /* 0x000000010e007819 */ /* 0x000fe4000001020f */
[----:B------:R-:W-:Y:S02]  /*9520*/  LOP3.LUT R11, R11, 0x1fffffff, RZ, 0xc0, !PT ;  /* 0x1fffffff0b0b7812 */ /* 0x000fe400078ec0ff */
[----:B------:R-:W-:-:S02]  /*9530*/  LOP3.LUT R0, R0, 0x1fffffff, RZ, 0xc0, !PT ;  /* 0x1fffffff00007812 */ /* 0x000fc400078ec0ff */
[----:B------:R-:W-:Y:S02]  /*9540*/  SHF.R.U32.HI R7, RZ, 0x4, R11 ;  /* 0x00000004ff077819 */ /* 0x000fe4000001160b */
[----:B------:R-:W-:Y:S02]  /*9550*/  SHF.R.U32.HI R6, RZ, 0x4, R0 ;  /* 0x00000004ff067819 */ /* 0x000fe40000011600 */
[----:B--2---:R-:W-:Y:S02]  /*9560*/  LOP3.LUT R34, R34, 0xf, R7, 0xb8, !PT ;  /* 0x0000000f22227812 */ /* 0x004fe400078eb807 */
[----:B-1----:R-:W-:-:S03]  /*9570*/  LOP3.LUT R6, R5, 0xf, R6, 0xb8, !PT ;  /* 0x0000000f05067812 */ /* 0x002fc600078eb806 */
[----:B------:R-:W-:Y:S04]  /*9580*/  STS [UR4+0x3181c], R34 ;  /* 0x03181c22ff007988 */ /* 0x000fe80008000804 */
[----:B------:R-:W1:Y:S04]  /*9590*/  LDS R7, [UR4+0x3181c] ;  /* 0x03181c04ff077984 */ /* 0x000e680008000800 */
[----:B------:R2:W-:Y:S01]  /*95a0*/  STS [UR4+0x3189c], R6 ;  /* 0x03189c06ff007988 */ /* 0x0005e20008000804 */
[----:B------:R-:W-:-:S03]  /*95b0*/  SHF.R.S32.HI R9, RZ, 0x1f, R30 ;  /* 0x0000001fff097819 */ /* 0x000fc6000001141e */
[----:B------:R-:W3:Y:S01]  /*95c0*/  LDS R4, [UR4+0x3189c] ;  /* 0x03189c04ff047984 */ /* 0x000ee20008000800 */
[----:B------:R-:W-:-:S04]  /*95d0*/  SHF.R.U32.HI R15, RZ, 0x1, R9 ;  /* 0x00000001ff0f7819 */ /* 0x000fc80000011609 */
[----:B------:R-:W-:-:S04]  /*95e0*/  LOP3.LUT R15, R15, 0x1fffffff, RZ, 0xc0, !PT ;  /* 0x1fffffff0f0f7812 */ /* 0x000fc800078ec0ff */
[----:B------:R-:W-:Y:S02]  /*95f0*/  SHF.R.U32.HI R5, RZ, 0x4, R15 ;  /* 0x00000004ff057819 */ /* 0x000fe4000001160f */
[----:B------:R-:W-:-:S03]  /*9600*/  IADD3 R21, R19, -0x1, R32 ;  /* 0xffffffff13157810 */ /* 0x000fc60007ffe020 */
[----:B------:R-:W-:Y:S01]  /*9610*/  IMAD.SHL.U32 R5, R5, 0x10, RZ ;  /* 0x0000001005057824 */ /* 0x000fe200078e00ff */
[----:B------:R-:W-:-:S04]  /*9620*/  SHF.L.U64.HI R10, R12, 0x1, R13 ;  /* 0x000000010c0a7819 */ /* 0x000fc8000001020d */
[----:B----4-:R-:W-:Y:S02]  /*9630*/  LOP3.LUT R5, R8, 0xf0, R5, 0xb8, !PT ;  /* 0x000000f008057812 */ /* 0x010fe400078eb805 */
[----:B------:R-:W-:Y:S02]  /*9640*/  IABS R8, R21 ;  /* 0x0000001500087213 */ /* 0x000fe40000000000 */
[----:B------:R-:W-:-:S03]  /*9650*/  LOP3.LUT R10, R10, 0x1fffffff, RZ, 0xc0, !PT ;  /* 0x1fffffff0a0a7812 */ /* 0x000fc600078ec0ff */
[----:B------:R-:W-:Y:S01]  /*9660*/  IMAD.HI.U32 R28, R28, R8, RZ ;  /* 0x000000081c1c7227 */ /* 0x000fe200078e00ff */
[----:B------:R-:W-:-:S03]  /*9670*/  SHF.R.U32.HI R13, RZ, 0x4, R10 ;  /* 0x00000004ff0d7819 */ /* 0x000fc6000001160a */
[----:B--2---:R-:W-:Y:S01]  /*9680*/  IMAD.MOV R6, RZ, RZ, -R28 ;  /* 0x000000ffff067224 */ /* 0x004fe200078e0a1c */
[----:B-1----:R-:W-:Y:S01]  /*9690*/  LOP3.LUT R7, R7, 0xf0, RZ, 0xb8, !PT ;  /* 0x000000f007077812 */ /* 0x002fe200078eb8ff */
[----:B------:R-:W-:Y:S02]  /*96a0*/  IMAD.SHL.U32 R13, R13, 0x10, RZ ;  /* 0x000000100d0d7824 */ /* 0x000fe400078e00ff */
[----:B------:R-:W-:Y:S02]  /*96b0*/  IMAD R6, R31, R6, R8 ;  /* 0x000000061f067224 */ /* 0x000fe400078e0208 */
[----:B------:R-:W-:Y:S01]  /*96c0*/  STS [UR4+0x3181c], R7 ;  /* 0x03181c07ff007988 */ /* 0x000fe20008000804 */
[----:B---3--:R-:W-:-:S03]  /*96d0*/  LOP3.LUT R4, R4, 0xf0, R13, 0xb8, !PT ;  /* 0x000000f004047812 */ /* 0x008fc600078eb80d */
[----:B------:R-:W1:Y:S04]  /*96e0*/  LDS R8, [UR4+0x3181c] ;  /* 0x03181c04ff087984 */ /* 0x000e680008000800 */
[----:B------:R-:W-:Y:S04]  /*96f0*/  STS.64 [UR4+0x31880], R22 ;  /* 0x03188016ff007988 */ /* 0x000fe80008000a04 */
[----:B------:R2:W-:Y:S04]  /*9700*/  STS [UR4+0x3179c], R5 ;  /* 0x03179c05ff007988 */ /* 0x0005e80008000804 */
[----:B------:R-:W3:Y:S01]  /*9710*/  LDS R22, [UR4+0x3179c] ;  /* 0x03179c04ff167984 */ /* 0x000ee20008000800 */
[----:B------:R-:W-:-:S03]  /*9720*/  ISETP.GT.U32.AND P1, PT, R31, R6, PT ;  /* 0x000000061f00720c */ /* 0x000fc60003f24070 */
[----:B------:R4:W-:Y:S04]  /*9730*/  STS [UR4+0x3189c], R4 ;  /* 0x03189c04ff007988 */ /* 0x0009e80008000804 */
[----:B------:R-:W5:Y:S06]  /*9740*/  LDS R13, [UR4+0x3189c] ;  /* 0x03189c04ff0d7984 */ /* 0x000f6c0008000800 */
[----:B------:R-:W-:-:S05]  /*9750*/  @!P1 IMAD.IADD R6, R6, 0x1, -R31 ;  /* 0x0000000106069824 */ /* 0x000fca00078e0a1f */
[----:B------:R-:W-:Y:S01]  /*9760*/  ISETP.GE.U32.AND P0, PT, R6, R31, PT ;  /* 0x0000001f0600720c */ /* 0x000fe20003f06070 */
[----:B------:R-:W-:Y:S01]  /*9770*/  IMAD.U32 R6, RZ, RZ, UR5 ;  /* 0x00000005ff067e24 */ /* 0x000fe2000f8e00ff */
[----:B------:R-:W-:-:S06]  /*9780*/  UIADD3 UR5, UR4, 0x31800, URZ ;  /* 0x0003180004057890 */ /* 0x000fcc000fffe03f */
[----:B--2---:R-:W-:Y:S01]  /*9790*/  IMAD.U32 R5, RZ, RZ, UR5 ;  /* 0x00000005ff057e24 */ /* 0x004fe2000f8e00ff */
[----:B------:R-:W-:-:S04]  /*97a0*/  UIADD3 UR5, UR4, 0x31880, URZ ;  /* 0x0003188004057890 */ /* 0x000fc8000fffe03f */
[----:B----4-:R-:W-:Y:S02]  /*97b0*/  SHF.R.U64 R4, R5, 0x4, RZ ;  /* 0x0000000405047819 */ /* 0x010fe400000012ff */
[----:B-1----:R-:W-:Y:S01]  /*97c0*/  LOP3.LUT R5, R8, 0xf00, RZ, 0xb8, !PT ;  /* 0x00000f0008057812 */ /* 0x002fe200078eb8ff */
[----:B------:R-:W-:Y:S01]  /*97d0*/  IMAD.U32 R8, RZ, RZ, UR5 ;  /* 0x00000005ff087e24 */ /* 0x000fe2000f8e00ff */
[----:B------:R-:W-:Y:S02]  /*97e0*/  SHF.R.U64 R6, R6, 0x4, RZ ;  /* 0x0000000406067819 */ /* 0x000fe400000012ff */
[----:B---3--:R-:W-:Y:S02]  /*97f0*/  LOP3.LUT R7, R22, 0xf00, RZ, 0xb8, !PT ;  /* 0x00000f0016077812 */ /* 0x008fe400078eb8ff */
[----:B------:R-:W-:Y:S02]  /*9800*/  SHF.R.U64 R22, R30, 0x1, R9 ;  /* 0x000000011e167819 */ /* 0x000fe40000001209 */
[----:B------:R-:W-:-:S02]  /*9810*/  SHF.R.U64 R8, R8, 0x4, RZ ;  /* 0x0000000408087819 */ /* 0x000fc400000012ff */
[----:B-----5:R-:W-:Y:S01]  /*9820*/  LOP3.LUT R9, R13, 0xf00, RZ, 0xb8, !PT ;  /* 0x00000f000d097812 */ /* 0x020fe200078eb8ff */
[----:B------:R-:W-:Y:S01]  /*9830*/  STS.64 [UR4+0x31798], R6 ;  /* 0x03179806ff007988 */ /* 0x000fe20008000a04 */
[----:B------:R-:W-:-:S03]  /*9840*/  SHF.R.U64 R22, R22, 0x4, R15 ;  /* 0x0000000416167819 */ /* 0x000fc6000000120f */
[----:B------:R-:W-:Y:S04]  /*9850*/  STS.64 [UR4+0x31818], R4 ;  /* 0x03181804ff007988 */ /* 0x000fe80008000a04 */
[----:B------:R1:W-:Y:S04]  /*9860*/  STS.64 [UR4+0x31898], R8 ;  /* 0x03189808ff007988 */ /* 0x0003e80008000a04 */
[----:B------:R-:W2:Y:S04]  /*9870*/  LDS R23, [UR4+0x3179c] ;  /* 0x03179c04ff177984 */ /* 0x000ea80008000800 */
[----:B------:R-:W3:Y:S04]  /*9880*/  LDS R15, [UR4+0x3181c] ;  /* 0x03181c04ff0f7984 */ /* 0x000ee80008000800 */
[----:B------:R-:W4:Y:S01]  /*9890*/  LDS R13, [UR4+0x3189c] ;  /* 0x03189c04ff0d7984 */ /* 0x000f220008000800 */
[----:B------:R-:W-:Y:S01]  /*98a0*/  LOP3.LUT R21, R21, R32, RZ, 0x3c, !PT ;  /* 0x0000002015157212 */ /* 0x000fe200078e3cff */
[----:B------:R-:W-:Y:S01]  /*98b0*/  @!P1 VIADD R28, R28, 0x1 ;  /* 0x000000011c1c9836 */ /* 0x000fe20000000000 */
[----:B------:R-:W-:-:S02]  /*98c0*/  ISETP.NE.AND P1, PT, R32, RZ, PT ;  /* 0x000000ff2000720c */ /* 0x000fc40003f25270 */
[----:B------:R-:W-:Y:S01]  /*98d0*/  ISETP.GE.AND P2, PT, R21, RZ, PT ;  /* 0x000000ff1500720c */ /* 0x000fe20003f46270 */
[----:B------:R-:W-:Y:S01]  /*98e0*/  IMAD.SHL.U32 R20, R20, 0x2, RZ ;  /* 0x0000000214147824 */ /* 0x000fe200078e00ff */
[----:B------:R-:W-:Y:S01]  /*98f0*/  STS [UR4+0x31810], R4 ;  /* 0x03181004ff007988 */ /* 0x000fe20008000804 */
[----:B------:R-:W-:-:S03]  /*9900*/  @P0 VIADD R28, R28, 0x1 ;  /* 0x000000011c1c0836 */ /* 0x000fc60000000000 */
[----:B------:R5:W-:Y:S01]  /*9910*/  STS [UR4+0x31814], R4 ;  /* 0x03181404ff007988 */ /* 0x000be20008000804 */
[----:B------:R-:W-:Y:S02]  /*9920*/  IMAD.SHL.U32 R14, R14, 0x2, RZ ;  /* 0x000000020e0e7824 */ /* 0x000fe400078e00ff */
[----:B-1----:R-:W-:Y:S01]  /*9930*/  IMAD.SHL.U32 R9, R12, 0x2, RZ ;  /* 0x000000020c097824 */ /* 0x002fe200078e00ff */
[----:B-----5:R-:W-:-:S03]  /*9940*/  LOP3.LUT R4, R20, 0xfffffffe, RZ, 0xc0, !PT ;  /* 0xfffffffe14047812 */ /* 0x020fc600078ec0ff */
[----:B------:R-:W-:Y:S01]  /*9950*/  @!P2 IMAD.MOV R28, RZ, RZ, -R28 ;  /* 0x000000ffff1ca224 */ /* 0x000fe200078e0a1c */
[----:B------:R-:W-:Y:S02]  /*9960*/  @!P1 LOP3.LUT R28, RZ, R32, RZ, 0x33, !PT ;  /* 0x00000020ff1c9212 */ /* 0x000fe400078e33ff */
[----:B------:R-:W-:Y:S01]  /*9970*/  SHF.R.U64 R11, R4, 0x4, R11 ;  /* 0x00000004040b7819 */ /* 0x000fe2000000120b */
[----:B------:R-:W-:Y:S01]  /*9980*/  VIADD R4, R3, 0xffffffff ;  /* 0xffffffff03047836 */ /* 0x000fe20000000000 */
[----:B------:R-:W-:Y:S02]  /*9990*/  LOP3.LUT R3, R14, 0xfffffffe, RZ, 0xc0, !PT ;  /* 0xfffffffe0e037812 */ /* 0x000fe400078ec0ff */
[----:B------:R-:W-:Y:S01]  /*99a0*/  LOP3.LUT R9, R9, 0xfffffffe, RZ, 0xc0, !PT ;  /* 0xfffffffe09097812 */ /* 0x000fe200078ec0ff */
[----:B------:R1:W-:Y:S01]  /*99b0*/  STS [UR4+0x31794], R6 ;  /* 0x03179406ff007988 */ /* 0x0003e20008000804 */
[----:B------:R-:W-:Y:S01]  /*99c0*/  SHF.R.U64 R3, R3, 0x4, R0 ;  /* 0x0000000403037819 */ /* 0x000fe20000001200 */
[----:B------:R-:W-:Y:S01]  /*99d0*/  VIADD R5, R28, 0xffffffff ;  /* 0xffffffff1c057836 */ /* 0x000fe20000000000 */
[----:B------:R-:W-:Y:S01]  /*99e0*/  SHF.R.U64 R10, R9, 0x4, R10 ;  /* 0x00000004090a7819 */ /* 0x000fe2000000120a */
[----:B------:R5:W-:Y:S01]  /*99f0*/  STS [UR4+0x31894], R8 ;  /* 0x03189408ff007988 */ /* 0x000be20008000804 */
[----:B--2---:R-:W-:-:S02]  /*9a00*/  LOP3.LUT R0, R23, 0xf000, RZ, 0xb8, !PT ;  /* 0x0000f00017007812 */ /* 0x004fc400078eb8ff */
[----:B-1----:R-:W-:Y:S02]  /*9a10*/  CS2R R6, SRZ ;  /* 0x0000000000067805 */ /* 0x002fe4000001ff00 */
[----:B---3--:R-:W-:Y:S01]  /*9a20*/  LOP3.LUT R15, R15, 0xf000, RZ, 0xb8, !PT ;  /* 0x0000f0000f0f7812 */ /* 0x008fe200078eb8ff */
[----:B-----5:R-:W-:Y:S01]  /*9a30*/  IMAD.MOV.U32 R8, RZ, RZ, 0x8 ;  /* 0x00000008ff087424 */ /* 0x020fe200078e00ff */
[----:B----4-:R-:W-:Y:S01]  /*9a40*/  LOP3.LUT R13, R13, 0xf000, RZ, 0xb8, !PT ;  /* 0x0000f0000d0d7812 */ /* 0x010fe200078eb8ff */
[----:B------:R1:W-:Y:S04]  /*9a50*/  STS.64 [UR4+0x31780], R26 ;  /* 0x0317801aff007988 */ /* 0x0003e80008000a04 */
[----:B------:R1:W-:Y:S04]  /*9a60*/  STS.64 [UR4+0x31800], R24 ;  /* 0x03180018ff007988 */ /* 0x0003e80008000a04 */
[----:B------:R1:W-:Y:S04]  /*9a70*/  STS [UR4+0x3178c], R8 ;  /* 0x03178c08ff007988 */ /* 0x0003e80008000804 */
        /* <DEDUP_REMOVED lines=8> */
.L_x_512:
[----:B------:R-:W-:Y:S05]  /*9b00*/  BSYNC B0 ;  /* 0x0000000000007941 */ /* 0x000fea0003800000 */
.L_x_511:
[----:B------:R-:W-:Y:S01]  /*9b10*/  ELECT P0, URZ, PT ;  /* 0x00000000003f782f */ /* 0x000fe20003800000 */
[----:B------:R-:W-:Y:S01]  /*9b20*/  NOP ;  /* 0x0000000000007918 */ /* 0x000fe20000000000 */
[----:B------:R-:W-:Y:S11]  /*9b30*/  BSSY B0, `(.L_x_513) ;  /* 0x0000004000007945 */ /* 0x000ff60003800000 */
[----:B------:R-:W-:Y:S05]  /*9b40*/  @!P0 BRA `(.L_x_514) ;  /* 0x0000000000088947 */ /* 0x000fea0003800000 */
[----:B------:R0:W-:Y:S01]  /*9b50*/  UTMACMDFLUSH ;  /* 0x00000000000079b7 */ /* 0x0001e20000000000 */
[----:B------:R-:W-:-:S04]  /*9b60*/  DEPBAR.LE SB0, 0x0 ;  /* 0x000080000000791a */ /* 0x000fc80000000000 */
.L_x_514:
[----:B------:R-:W-:Y:S05]  /*9b70*/  BSYNC B0 ;  /* 0x0000000000007941 */ /* 0x000fea0003800000 */
.L_x_513:
[----:B------:R-:W-:Y:S01]  /*9b80*/  UMOV UR44, 0x400 ;  /* 0x00000400002c7882 */ /* 0x000fe20000000000 */
[----:B---3--:R-:W-:Y:S01]  /*9b90*/  IMAD.SHL.U32 R36, R36, 0x4, RZ ;  /* 0x0000000424247824 */ /* 0x008fe200078e00ff */
[----:B------:R-:W-:Y:S02]  /*9ba0*/  ULEA UR44, UR60, UR44, 0x18 ;  /* 0x0000002c3c2c7291 */ /* 0x000fe4000f8ec03f */
[----:B------:R-:W-:Y:S02]  /*9bb0*/  UIMAD.WIDE UR38, UR38, 0x80, UR36 ;  /* 0x00000080262678a5 */ /* 0x000fe4000f8e0224 */
[----:B------:R-:W-:Y:S01]  /*9bc0*/  UIADD3 UR43, UR44, 0x31780, URZ ;  /* 0x000317802c2b7890 */ /* 0x000fe2000fffe03f */
[C---:B-12---:R-:W-:Y:S01]  /*9bd0*/  IADD3 R8, P0, R36.reuse, UR36, RZ ;  /* 0x0000002424087c10 */ /* 0x046fe2000ff1e0ff */
[----:B------:R-:W1:Y:S01]  /*9be0*/  S2R R22, SR_TID.X ;  /* 0x0000000000167919 */ /* 0x000e620000002100 */
[C---:B------:R-:W-:Y:S02]  /*9bf0*/  IADD3 R4, P2, R36.reuse, UR40, RZ ;  /* 0x0000002824047c10 */ /* 0x040fe4000ff5e0ff */
[----:B------:R-:W-:Y:S01]  /*9c00*/  LOP3.LUT R23, R23, 0xfffffffd, RZ, 0xc0, !PT ;  /* 0xfffffffd17177812 */ /* 0x000fe200078ec0ff */
[----:B------:R-:W-:Y:S01]  /*9c10*/  IMAD.X R9, RZ, RZ, UR37, P0 ;  /* 0x00000025ff097e24 */ /* 0x000fe200080e06ff */
[----:B------:R-:W-:Y:S01]  /*9c20*/  IADD3 R6, P1, R36, UR38, RZ ;  /* 0x0000002624067c10 */ /* 0x000fe2000ff3e0ff */
[----:B------:R-:W-:Y:S01]  /*9c30*/  IMAD.X R5, RZ, RZ, UR41, P2 ;  /* 0x00000029ff057e24 */ /* 0x000fe200090e06ff */
[----:B------:R-:W2:Y:S01]  /*9c40*/  LDS R3, [R36+UR43] ;  /* 0x0000002b24037984 */ /* 0x000ea20008000800 */
[----:B------:R-:W-:Y:S01]  /*9c50*/  IMAD.MOV.U32 R28, RZ, RZ, 0x1 ;  /* 0x00000001ff1c7424 */ /* 0x000fe200078e00ff */
[----:B------:R-:W-:Y:S01]  /*9c60*/  CS2R R24, SRZ ;  /* 0x0000000000187805 */ /* 0x000fe2000001ff00 */
[----:B------:R-:W-:Y:S01]  /*9c70*/  IMAD.X R7, RZ, RZ, UR39, P1 ;  /* 0x00000027ff077e24 */ /* 0x000fe200088e06ff */
[----:B------:R-:W3:Y:S01]  /*9c80*/  LDS R11, [R36+UR43+0x80] ;  /* 0x0000802b240b7984 */ /* 0x000ee20008000800 */
[----:B------:R-:W-:Y:S01]  /*9c90*/  IMAD.MOV.U32 R0, RZ, RZ, 0x1 ;  /* 0x00000001ff007424 */ /* 0x000fe200078e00ff */
[----:B------:R-:W-:-:S02]  /*9ca0*/  ULOP3.LUT UR49, UR61, 0x1, URZ, 0xfc, !UPT ;  /* 0x000000013d317892 */ /* 0x000fc4000f8efc3f */
[----:B------:R-:W4:Y:S01]  /*9cb0*/  LDS R13, [R36+UR43+0x100] ;  /* 0x0001002b240d7984 */ /* 0x000f220008000800 */
[----:B------:R-:W-:Y:S01]  /*9cc0*/  IMAD.MOV.U32 R27, RZ, RZ, RZ ;  /* 0x000000ffff1b7224 */ /* 0x000fe200078e00ff */
[----:B------:R-:W-:Y:S01]  /*9cd0*/  ULOP3.LUT UR42, UR45, 0x2, URZ, 0xfc, !UPT ;  /* 0x000000022d2a7892 */ /* 0x000fe2000f8efc3f */
[----:B------:R-:W-:Y:S01]  /*9ce0*/  IMAD.MOV.U32 R26, RZ, RZ, 0x1 ;  /* 0x00000001ff1a7424 */ /* 0x000fe200078e00ff */
[----:B------:R-:W-:Y:S01]  /*9cf0*/  ULDC UR46, c[0x0][0x7cc] ;  /* 0x0001f300002e7ab9 */ /* 0x000fe20000000800 */
[----:B--2---:R2:W5:Y:S04]  /*9d00*/  ATOMG.E.EXCH.STRONG.GPU PT, RZ, [R8], R3 ;  /* 0x0000000308ff73a8 */ /* 0x00456800041ee100 */
[----:B---3--:R2:W5:Y:S04]  /*9d10*/  ATOMG.E.EXCH.STRONG.GPU PT, RZ, [R6], R11 ;  /* 0x0000000b06ff73a8 */ /* 0x00856800041ee100 */
[----:B----4-:R2:W5:Y:S01]  /*9d20*/  ATOMG.E.EXCH.STRONG.GPU PT, RZ, [R4], R13 ;  /* 0x0000000d04ff73a8 */ /* 0x01056200041ee100 */
[----:B-1----:R-:W-:Y:S01]  /*9d30*/  LOP3.LUT P3, RZ, R22, 0x7f, RZ, 0xc0, !PT ;  /* 0x0000007f16ff7812 */ /* 0x002fe2000786c0ff */
[----:B------:R-:W-:Y:S01]  /*9d40*/  BSSY B6, `(.L_x_515) ;  /* 0x0000184000067945 */ /* 0x000fe20003800000 */
[----:B------:R-:W-:-:S02]  /*9d50*/  UIADD3 UR48, UR44, 0x31800, URZ ;  /* 0x000318002c307890 */ /* 0x000fc4000fffe03f */
[----:B------:R-:W-:Y:S01]  /*9d60*/  ISETP.EQ.OR P0, PT, R37, RZ, P3 ;  /* 0x000000ff2500720c */ /* 0x000fe20001f02670 */
[----:B------:R-:W-:-:S08]  /*9d70*/  UIADD3 UR47, UR44, 0x31880, URZ ;  /* 0x000318802c2f7890 */ /* 0x000fd0000fffe03f */
[----:B------:R-:W-:-:S04]  /*9d80*/  @P3 LOP3.LUT R23, R23, 0x2, RZ, 0xfc, !PT ;  /* 0x0000000217173812 */ /* 0x000fc800078efcff */
[----:B------:R-:W-:-:S04]  /*9d90*/  LOP3.LUT R23, R23, 0xfffffffe, RZ, 0xc0, !PT ;  /* 0xfffffffe17177812 */ /* 0x000fc800078ec0ff */
[----:B--2---:R-:W-:-:S07]  /*9da0*/  @P0 LOP3.LUT R23, R23, 0x1, RZ, 0xfc, !PT ;  /* 0x0000000117170812 */ /* 0x004fce00078efcff */
.L_x_540:
[----:B------:R-:W-:Y:S01]  /*9db0*/  LOP3.LUT P0, RZ, R0, 0xff, RZ, 0xc0, !PT ;  /* 0x000000ff00ff7812 */ /* 0x000fe2000780c0ff */
[----:B------:R-:W-:Y:S05]  /*9dc0*/  YIELD ;  /* 0x0000000000007946 */ /* 0x000fea0003800000 */
[----:B------:R-:W-:Y:S07]  /*9dd0*/  BSSY B0, `(.L_x_516) ;  /* 0x0000009000007945 */ /* 0x000fee0003800000 */
[----:B--2--5:R-:W-:Y:S05]  /*9de0*/  @!P0 BRA `(.L_x_517) ;  /* 0x00000000001c8947 */ /* 0x024fea0003800000 */
[----:B------:R-:W-:-:S04]  /*9df0*/  DEPBAR {5,4,3,2,1,0} ;  /* 0x0000003f0000791a */ /* 0x000fc80000000000 */
[----:B------:R1:W-:Y:S01]  /*9e00*/  UTMACCTL.IV [UR36] ;  /* 0x00000000240079b9 */ /* 0x0003e20008000000 */
[----:B------:R-:W-:-:S04]  /*9e10*/  DEPBAR {5,4,3,2,1,0} ;  /* 0x0000003f0000791a */ /* 0x000fc80000000000 */
[----:B------:R1:W-:Y:S01]  /*9e20*/  UTMACCTL.IV [UR38] ;  /* 0x00000000260079b9 */ /* 0x0003e20008000000 */
[----:B------:R-:W-:-:S04]  /*9e30*/  DEPBAR {5,4,3,2,1,0} ;  /* 0x0000003f0000791a */ /* 0x000fc80000000000 */
[----:B------:R1:W-:Y:S02]  /*9e40*/  UTMACCTL.IV [UR40] ;  /* 0x00000000280079b9 */ /* 0x0003e40008000000 */
[----:B-1----:R-:W-:Y:S01]  /*9e50*/  NOP ;  /* 0x0000000000007918 */ /* 0x002fe20000000000 */
.L_x_517:
[----:B------:R-:W-:Y:S05]  /*9e60*/  BSYNC B0 ;  /* 0x0000000000007941 */ /* 0x000fea0003800000 */
.L_x_516:
[----:B------:R-:W-:Y:S01]  /*9e70*/  UIADD3 UR4, UR44, 0x1e000, URZ ;  /* 0x0001e0002c047890 */ /* 0x000fe2000fffe03f */
[----:B------:R-:W-:-:S03]  /*9e80*/  VIADD R0, R19, 0x3f ;  /* 0x0000003f13007836 */ /* 0x000fc60000000000 */
[----:B------:R-:W-:Y:S02]  /*9e90*/  ULOP3.LUT UP0, URZ, UR4, 0x3ff, URZ, 0xc0, !UPT ;  /* 0x000003ff043f7892 */ /* 0x000fe4000f80c03f */
[----:B------:R-:W-:-:S04]  /*9ea0*/  SHF.R.S32.HI R3, RZ, 0x1f, R0 ;  /* 0x0000001fff037819 */ /* 0x000fc80000011400 */
[----:B------:R-:W-:Y:S02]  /*9eb0*/  PLOP3.LUT P0, PT, PT, PT, UP0, 0x80, 0x0 ;  /* 0x000000000000781c */ /* 0x000fe40003f0f008 */
[----:B------:R-:W-:-:S04]  /*9ec0*/  LEA.HI R3, R3, R0, RZ, 0x6 ;  /* 0x0000000003037211 */ /* 0x000fc800078f30ff */
[----:B------:R-:W-:-:S07]  /*9ed0*/  SHF.R.S32.HI R29, RZ, 0x6, R3 ;  /* 0x00000006ff1d7819 */ /* 0x000fce0000011403 */
        /* <DEDUP_REMOVED lines=17> */
.L_x_518:
[----:B------:R-:W-:Y:S01]  /*9ff0*/  ISETP.GE.AND P0, PT, R19, 0x1, PT ;  /* 0x000000011300780c */ /* 0x000fe20003f06270 */
[----:B------:R-:W-:-:S12]  /*a000*/  BSSY B0, `(.L_x_519) ;  /* 0x0000068000007945 */ /* 0x000fd80003800000 */
[----:B------:R-:W-:Y:S05]  /*a010*/  @!P0 BRA `(.L_x_520) ;  /* 0x0000000400988947 */ /* 0x000fea0003800000 */
[C---:B------:R-:W-:Y:S01]  /*a020*/  IMAD.SHL.U32 R12, R16.reuse, 0x80, RZ ;  /* 0x00000080100c7824 */ /* 0x040fe200078e00ff */
[----:B------:R-:W-:Y:S01]  /*a030*/  CS2R R8, SRZ ;  /* 0x0000000000087805 */ /* 0x000fe2000001ff00 */
[----:B------:R-:W-:Y:S02]  /*a040*/  IMAD.SHL.U32 R17, R17, 0x10, RZ ;  /* 0x0000001011117824 */ /* 0x000fe400078e00ff */
[----:B------:R-:W-:Y:S02]  /*a050*/  IMAD.SHL.U32 R16, R16, 0x8, RZ ;  /* 0x0000000810107824 */ /* 0x000fe400078e00ff */
[----:B------:R-:W-:Y:S02]  /*a060*/  VIADD R6, R29, 0x1 ;  /* 0x000000011d067836 */ /* 0x000fe40000000000 */
[----:B------:R-:W-:Y:S02]  /*a070*/  IMAD.MOV.U32 R0, RZ, RZ, R26 ;  /* 0x000000ffff007224 */ /* 0x000fe400078e001a */
[----:B------:R-:W-:-:S02]  /*a080*/  IMAD.MOV.U32 R3, RZ, RZ, R24 ;  /* 0x000000ffff037224 */ /* 0x000fc400078e0018 */
[----:B------:R-:W-:-:S07]  /*a090*/  IMAD.MOV.U32 R10, RZ, RZ, RZ ;  /* 0x000000ffff0a7224 */ /* 0x000fce00078e00ff */
.L_x_529:
        /* <DEDUP_REMOVED lines=8> */
.L_x_620:
[----:B------:R-:W-:Y:S05]  /*a120*/  BSYNC B1 ;  /* 0x0000000000017941 */ /* 0x000fea0003800000 */
.L_x_521:
[----:B------:R-:W-:Y:S01]  /*a130*/  LOP3.LUT P0, RZ, R22, 0x7f, RZ, 0xc0, !PT ;  /* 0x0000007f16ff7812 */ /* 0x000fe2000780c0ff */
[----:B------:R-:W-:-:S04]  /*a140*/  UPRMT UR4, UR42, 0x9910, URZ ;  /* 0x000099102a047896 */ /* 0x000fc8000800003f */
[----:B------:R-:W-:-:S08]  /*a150*/  UISETP.NE.AND UP0, UPT, UR4, 0x2, UPT ;  /* 0x000000020400788c */ /* 0x000fd0000bf05270 */
[----:B--2---:R2:W-:Y:S01]  /*a160*/  @!P0 SYNCS.ARRIVE.TRANS64 RZ, [R7+URZ+0x31480], R5 ;  /* 0x0314800507ff89a7 */ /* 0x0045e2000800003f */
[----:B------:R-:W-:-:S13]  /*a170*/  PLOP3.LUT P0, PT, PT, PT, UP0, 0x80, 0x0 ;  /* 0x000000000000781c */ /* 0x000fda0003f0f008 */
[----:B--2---:R-:W-:Y:S05]  /*a180*/  @P0 BRA `(.L_x_523) ;  /* 0x0000000000040947 */ /* 0x004fea0003800000 */
[----:B------:R-:W-:Y:S01]  /*a190*/  BPT.TRAP 0x1 ;  /* 0x000000040000795c */ /* 0x000fe20000300000 */
.L_x_523:
[----:B------:R-:W-:Y:S01]  /*a1a0*/  LOP3.LUT P0, RZ, R23, 0x1, RZ, 0xc0, !PT ;  /* 0x0000000117ff7812 */ /* 0x000fe2000780c0ff */
[----:B------:R-:W-:-:S12]  /*a1b0*/  BSSY B1, `(.L_x_524) ;  /* 0x0000003000017945 */ /* 0x000fd80003800000 */
[----:B------:R-:W-:Y:S05]  /*a1c0*/  @P0 BRA `(.L_x_525) ;  /* 0x0000000000040947 */ /* 0x000fea0003800000 */
[----:B------:R-:W-:Y:S01]  /*a1d0*/  BPT.TRAP 0x1 ;  /* 0x000000040000795c */ /* 0x000fe20000300000 */
.L_x_525:
[----:B------:R-:W-:Y:S05]  /*a1e0*/  BSYNC B1 ;  /* 0x0000000000017941 */ /* 0x000fea0003800000 */
.L_x_524:
        /* <DEDUP_REMOVED lines=11> */
[----:B-1----:R-:W-:Y:S01]  /*a2a0*/  @P6 LEA R4, R3, UR44, 0xb ;  /* 0x0000002c03046c11 */ /* 0x002fe2000f8e58ff */
[----:B------:R-:W-:Y:S01]  /*a2b0*/  @P6 VIADD R11, R7, 0x31480 ;  /* 0x00031480070b6836 */ /* 0x000fe20000000000 */
[----:B------:R-:W-:Y:S01]  /*a2c0*/  @P6 LEA R5, R3, UR44, 0xc ;  /* 0x0000002c03056c11 */ /* 0x000fe2000f8e60ff */
[----:B------:R-:W-:Y:S01]  /*a2d0*/  VOTEU.ANY UP0, P6 ;  /* 0x00000000003f7886 */ /* 0x000fe20003000100 */
[----:B------:R-:W-:Y:S01]  /*a2e0*/  VOTEU.ANY UP1, P6 ;  /* 0x00000000003f7886 */ /* 0x000fe20003020100 */
[----:B------:R-:W-:Y:S01]  /*a2f0*/  @P6 VIADD R4, R4, 0x1e000 ;  /* 0x0001e00004046836 */ /* 0x000fe20000000000 */
[----:B------:R-:W-:-:S02]  /*a300*/  @P6 R2UR UR8, R5 ;  /* 0x00000000050862ca */ /* 0x000fc400000e0000 */
[C---:B------:R-:W-:Y:S01]  /*a310*/  @P6 R2UR UR9, R11.reuse ;  /* 0x000000000b0962ca */ /* 0x040fe200000e0000 */
[----:B------:R-:W-:Y:S01]  /*a320*/  @UP0 UMOV UR10, URZ ;  /* 0x0000003f000a0c82 */ /* 0x000fe20008000000 */
[----:B------:R-:W-:Y:S01]  /*a330*/  @P6 R2UR UR5, R11 ;  /* 0x000000000b0562ca */ /* 0x000fe200000e0000 */
[----:B------:R-:W-:Y:S01]  /*a340*/  VOTEU.ANY UP0, P6 ;  /* 0x00000000003f7886 */ /* 0x000fe20003000100 */
[----:B------:R-:W-:Y:S02]  /*a350*/  @P6 R2UR UR4, R4 ;  /* 0x00000000040462ca */ /* 0x000fe400000e0000 */
[----:B------:R-:W-:-:S07]  /*a360*/  ELECT P6, URZ, PT ;  /* 0x00000000003f782f */ /* 0x000fce00038c0000 */
[----:B------:R1:W-:Y:S04]  /*a370*/  @UP1 UTMALDG.3D [UR8], [UR36], desc[UR14] ;  /* 0x00000e08240015b4 */ /* 0x0003e80008011000 */
[----:B------:R1:W-:Y:S02]  /*a380*/  @UP0 UTMALDG.2D [UR4], [UR38], desc[UR16] ;  /* 0x00001004260005b4 */ /* 0x0003e40008009000 */
[----:B-1----:R-:W-:Y:S01]  /*a390*/  NOP ;  /* 0x0000000000007918 */ /* 0x002fe20000000000 */
.L_x_625:
[----:B------:R-:W-:Y:S04]  /*a3a0*/  BSSY B1, `(.L_x_527) ;  /* 0x0000022000017945 */ /* 0x000fe80003800000 */
[----:B------:R-:W-:Y:S05]  /*a3b0*/  @!P6 BRA `(.L_x_528) ;  /* 0x000000000080e947 */ /* 0x000fea0003800000 */
[----:B------:R-:W1:Y:S01]  /*a3c0*/  I2F.U32.RP R4, UR46 ;  /* 0x0000002e00047d06 */ /* 0x000e620008209000 */
[----:B------:R-:W-:Y:S01]  /*a3d0*/  R2UR UR10, R10 ;  /* 0x000000000a0a72ca */ /* 0x000fe200000e0000 */
[----:B------:R-:W-:Y:S01]  /*a3e0*/  UMOV UR4, URZ ;  /* 0x0000003f00047c82 */ /* 0x000fe20008000000 */
[----:B------:R-:W-:Y:S01]  /*a3f0*/  R2UR UR8, R3 ;  /* 0x00000000030872ca */ /* 0x000fe200000e0000 */
[----:B------:R-:W-:Y:S01]  /*a400*/  UISETP.NE.U32.AND UP2, UPT, UR46, URZ, UPT ;  /* 0x0000003f2e00728c */ /* 0x000fe2000bf45070 */
[----:B------:R-:W-:Y:S01]  /*a410*/  R2UR UR9, R7 ;  /* 0x00000000070972ca */ /* 0x000fe200000e0000 */
[----:B------:R-:W-:Y:S02]  /*a420*/  UMOV UR12, URZ ;  /* 0x0000003f000c7c82 */ /* 0x000fe40008000000 */
[----:B-1----:R-:W1:Y:S08]  /*a430*/  MUFU.RCP R4, R4 ;  /* 0x0000000400047308 */ /* 0x002e700000001000 */
[----:B------:R-:W-:-:S02]  /*a440*/  ULEA UR8, UR8, UR44, 0x8 ;  /* 0x0000002c08087291 */ /* 0x000fc4000f8e403f */
        /* <DEDUP_REMOVED lines=23> */
.L_x_528:
[----:B------:R-:W-:Y:S05]  /*a5c0*/  BSYNC B1 ;  /* 0x0000000000017941 */ /* 0x000fea0003800000 */
.L_x_527:
        /* <DEDUP_REMOVED lines=11> */
.L_x_520:
[----:B------:R-:W-:Y:S05]  /*a680*/  BSYNC B0 ;  /* 0x0000000000007941 */ /* 0x000fea0003800000 */
.L_x_519:
        /* <DEDUP_REMOVED lines=16> */
.L_x_530:
[----:B------:R-:W-:Y:S01]  /*a790*/  LEA R3, R25, UR44, 0x3 ;  /* 0x0000002c19037c11 */ /* 0x000fe2000f8e18ff */
[----:B------:R-:W-:Y:S01]  /*a7a0*/  BSSY B0, `(.L_x_531) ;  /* 0x0000005000007945 */ /* 0x000fe20003800000 */
[----:B------:R-:W-:Y:S02]  /*a7b0*/  SHF.L.U32 R0, R27, 0x1f, RZ ;  /* 0x0000001f1b007819 */ /* 0x000fe400000006ff */
[----:B------:R-:W-:Y:S02]  /*a7c0*/  LEA R4, R25, UR44, 0x4 ;  /* 0x0000002c19047c11 */ /* 0x000fe4000f8e20ff */
[----:B------:R-:W1:Y:S02]  /*a7d0*/  SYNCS.PHASECHK.TRANS64.TRYWAIT P0, [R3+URZ+0x31400], R0 ;  /* 0x03140000030075a7 */ /* 0x000e64000800017f */
[----:B-1----:R-:W-:Y:S05]  /*a7e0*/  @!P0 BRA `(.L_x_532) ;  /* 0x0000004800708947 */ /* 0x002fea0003800000 */
.L_x_626:
[----:B------:R-:W-:Y:S05]  /*a7f0*/  BSYNC B0 ;  /* 0x0000000000007941 */ /* 0x000fea0003800000 */
.L_x_531:
        /* <DEDUP_REMOVED lines=11> */
.L_x_533:
        /* <DEDUP_REMOVED lines=14> */
.L_x_629:
        /* <DEDUP_REMOVED lines=8> */
[----:B------:R-:W3:Y:S01]  /*aa10*/  LDC.64 R12, c[0x0][0x790] ;  /* 0x0001e400ff0c7b82 */ /* 0x000ee20000000a00 */
[C---:B------:R-:W-:Y:S01]  /*aa20*/  IADD3 R10, P0, R14.reuse, UR4, RZ ;  /* 0x000000040e0a7c10 */ /* 0x040fe2000ff1e0ff */
[----:B------:R-:W4:Y:S01]  /*aa30*/  LDG.E R33, desc[UR50][R20.64+0x4] ;  /* 0x0000043214217981 */ /* 0x000f22000c1e1900 */
[C---:B------:R-:W-:Y:S02]  /*aa40*/  IADD3 R8, P2, R14.reuse, UR6, RZ ;  /* 0x000000060e087c10 */ /* 0x040fe4000ff5e0ff */
[----:B------:R-:W-:-:S02]  /*aa50*/  IADD3 R4, P3, R14, UR8, RZ ;  /* 0x000000080e047c10 */ /* 0x000fc4000ff7e0ff */
[----:B------:R-:W-:Y:S01]  /*aa60*/  IADD3.X R11, R15, UR5, RZ, P0, !PT ;  /* 0x000000050f0b7c10 */ /* 0x000fe200087fe4ff */
[----:B------:R-:W-:Y:S01]  /*aa70*/  IMAD R29, R3, 0xc, RZ ;  /* 0x0000000c031d7824 */ /* 0x000fe200078e02ff */
[C---:B------:R-:W-:Y:S01]  /*aa80*/  IADD3.X R9, R15.reuse, UR7, RZ, P2, !PT ;  /* 0x000000070f097c10 */ /* 0x040fe200097fe4ff */
[----:B------:R-:W-:Y:S01]  /*aa90*/  ULDC.64 UR4, c[0x0][0x7a0] ;  /* 0x0001e80000047ab9 */ /* 0x000fe20000000a00 */
[----:B------:R-:W-:Y:S01]  /*aaa0*/  IADD3.X R5, R15, UR9, RZ, P3, !PT ;  /* 0x000000090f057c10 */ /* 0x000fe20009ffe4ff */
[----:B--2---:R-:W2:Y:S04]  /*aab0*/  LDG.E R20, desc[UR50][R20.64] ;  /* 0x0000003214147981 */ /* 0x004ea8000c1e1900 */
[----:B------:R-:W4:Y:S04]  /*aac0*/  LDG.E.64 R10, desc[UR50][R10.64] ;  /* 0x000000320a0a7981 */ /* 0x000f28000c1e1b00 */
[----:B------:R-:W2:Y:S04]  /*aad0*/  LDG.E.64 R8, desc[UR50][R8.64] ;  /* 0x0000003208087981 */ /* 0x000ea8000c1e1b00 */
[----:B------:R-:W2:Y:S01]  /*aae0*/  LDG.E.64 R4, desc[UR50][R4.64] ;  /* 0x0000003204047981 */ /* 0x000ea2000c1e1b00 */
[----:B---3--:R-:W-:-:S04]  /*aaf0*/  IMAD.WIDE.U32 R12, R6, 0xc, R12 ;  /* 0x0000000c060c7825 */ /* 0x008fc800078e000c */
[----:B------:R-:W-:-:S05]  /*ab00*/  IMAD.IADD R13, R13, 0x1, R29 ;  /* 0x000000010d0d7824 */ /* 0x000fca00078e021d */
[----:B-1----:R-:W3:Y:S04]  /*ab10*/  LDG.E R0, desc[UR50][R12.64+0x8] ;  /* 0x000008320c007981 */ /* 0x002ee8000c1e1900 */
[----:B------:R-:W3:Y:S04]  /*ab20*/  LDG.E R18, desc[UR50][R12.64] ;  /* 0x000000320c127981 */ /* 0x000ee8000c1e1900 */
[----:B------:R1:W3:Y:S01]  /*ab30*/  LDG.E R32, desc[UR50][R12.64+0x4] ;  /* 0x000004320c207981 */ /* 0x0002e2000c1e1900 */
[----:B------:R-:W-:-:S04]  /*ab40*/  IADD3 R14, P0, R14, UR4, RZ ;  /* 0x000000040e0e7c10 */ /* 0x000fc8000ff1e0ff */
[----:B------:R-:W-:Y:S01]  /*ab50*/  IADD3.X R15, R15, UR5, RZ, P0, !PT ;  /* 0x000000050f0f7c10 */ /* 0x000fe200087fe4ff */
[----:B------:R-:W-:-:S05]  /*ab60*/  ULDC.64 UR4, c[0x0][0x7b0] ;  /* 0x0001ec0000047ab9 */ /* 0x000fca0000000a00 */
[----:B------:R-:W3:Y:S04]  /*ab70*/  LDG.E.64 R14, desc[UR50][R14.64] ;  /* 0x000000320e0e7981 */ /* 0x000ee8000c1e1b00 */
[----:B----4-:R-:W-:Y:S04]  /*ab80*/  STS.64 [UR43], R10 ;  /* 0x0000000aff007988 */ /* 0x010fe80008000a2b */
[----:B--2---:R-:W-:Y:S04]  /*ab90*/  STS.64 [UR48], R8 ;  /* 0x00000008ff007988 */ /* 0x004fe80008000a30 */
[----:B------:R-:W-:Y:S04]  /*aba0*/  STS.64 [UR47], R4 ;  /* 0x00000004ff007988 */ /* 0x000fe80008000a2f */
[----:B------:R-:W2:Y:S01]  /*abb0*/  LDS R28, [UR43+0x1c] ;  /* 0x00001c2bff1c7984 */ /* 0x000ea20008000800 */
[----:B---3--:R-:W-:-:S04]  /*abc0*/  SHF.R.S32.HI R35, RZ, 0x1f, R0 ;  /* 0x0000001fff237819 */ /* 0x008fc80000011400 */
[----:B------:R-:W-:Y:S02]  /*abd0*/  SHF.R.U32.HI R34, RZ, 0x1, R35 ;  /* 0x00000001ff227819 */ /* 0x000fe40000011623 */
[----:B--2---:R-:W-:-:S05]  /*abe0*/  LOP3.LUT R30, R28, 0xf, RZ, 0xb8, !PT ;  /* 0x0000000f1c1e7812 */ /* 0x004fca00078eb8ff */
[----:B------:R2:W-:Y:S04]  /*abf0*/  STS [UR43+0x1c], R30 ;  /* 0x00001c1eff007988 */ /* 0x0005e8000800082b */
[----:B-1----:R-:W1:Y:S01]  /*ac00*/  LDS R13, [UR43+0x1c] ;  /* 0x00001c2bff0d7984 */ /* 0x002e620008000800 */
[----:B------:R-:W-:-:S04]  /*ac10*/  LOP3.LUT R34, R34, 0x1fffffff, RZ, 0xc0, !PT ;  /* 0x1fffffff22227812 */ /* 0x000fc800078ec0ff */
[----:B------:R-:W-:-:S05]  /*ac20*/  SHF.R.U32.HI R10, RZ, 0x4, R34 ;  /* 0x00000004ff0a7819 */ /* 0x000fca0000011622 */
[----:B------:R-:W-:Y:S01]  /*ac30*/  IMAD.SHL.U32 R8, R10, 0x10, RZ ;  /* 0x000000100a087824 */ /* 0x000fe200078e00ff */
[----:B------:R-:W-:-:S04]  /*ac40*/  LEA R28, P0, R6, UR4, 0x4 ;  /* 0x00000004061c7c11 */ /* 0x000fc8000f8020ff */
[----:B------:R-:W-:Y:S01]  /*ac50*/  LEA.HI.X R29, R6, UR5, R3, 0x4, P0 ;  /* 0x00000005061d7c11 */ /* 0x000fe200080f2403 */
[----:B--2---:R-:W-:-:S04]  /*ac60*/  IMAD.U32 R30, RZ, RZ, UR43 ;  /* 0x0000002bff1e7e24 */ /* 0x004fc8000f8e00ff */
[----:B------:R-:W2:Y:S01]  /*ac70*/  LDG.E.64 R4, desc[UR50][R28.64+0x8] ;  /* 0x000008321c047981 */ /* 0x000ea2000c1e1b00 */
[----:B-1----:R-:W-:-:S03]  /*ac80*/  LOP3.LUT R8, R13, 0xf0, R8, 0xb8, !PT ;  /* 0x000000f00d087812 */ /* 0x002fc600078eb808 */
[----:B------:R1:W3:Y:S04]  /*ac90*/  LDG.E.64 R12, desc[UR50][R28.64] ;  /* 0x000000321c0c7981 */ /* 0x0002e8000c1e1b00 */
[----:B------:R-:W-:Y:S04]  /*aca0*/  STS [UR43+0x1c], R8 ;  /* 0x00001c08ff007988 */ /* 0x000fe8000800082b */
[----:B------:R-:W4:Y:S01]  /*acb0*/  LDS R31, [UR43+0x1c] ;  /* 0x00001c2bff1f7984 */ /* 0x000f220008000800 */
[----:B------:R-:W-:Y:S02]  /*acc0*/  SHF.R.U64 R30, R30, 0x4, RZ ;  /* 0x000000041e1e7819 */ /* 0x000fe400000012ff */
[----:B----4-:R-:W-:-:S05]  /*acd0*/  LOP3.LUT R31, R31, 0xf00, RZ, 0xb8, !PT ;  /* 0x00000f001f1f7812 */ /* 0x010fca00078eb8ff */
[----:B------:R4:W-:Y:S04]  /*ace0*/  STS.64 [UR43+0x18], R30 ;  /* 0x0000181eff007988 */ /* 0x0009e80008000a2b */
[----:B------:R-:W1:Y:S01]  /*acf0*/  LDS R3, [UR43+0x1c] ;  /* 0x00001c2bff037984 */ /* 0x000e620008000800 */
[----:B------:R-:W-:Y:S01]  /*ad00*/  SHF.R.U64 R35, R0, 0x1, R35 ;  /* 0x0000000100237819 */ /* 0x000fe20000001223 */
[----:B------:R-:W-:Y:S02]  /*ad10*/  VIADD R9, R18, 0xffffffff ;  /* 0xffffffff12097836 */ /* 0x000fe40000000000 */
[----:B------:R-:W-:Y:S01]  /*ad20*/  VIADD R10, R32, 0xffffffff ;  /* 0xffffffff200a7836 */ /* 0x000fe20000000000 */
[----:B------:R-:W-:Y:S01]  /*ad30*/  SHF.R.U64 R34, R35, 0x4, R34 ;  /* 0x0000000423227819 */ /* 0x000fe20000001222 */
[----:B------:R-:W-:-:S02]  /*ad40*/  IMAD.MOV.U32 R8, RZ, RZ, 0x7f ;  /* 0x0000007fff087424 */ /* 0x000fc400078e00ff */
[----:B------:R-:W-:Y:S02]  /*ad50*/  IMAD.MOV.U32 R11, RZ, RZ, RZ ;  /* 0x000000ffff0b7224 */ /* 0x000fe400078e00ff */
[----:B----4-:R-:W-:Y:S01]  /*ad60*/  IMAD.MOV.U32 R31, RZ, RZ, 0x8 ;  /* 0x00000008ff1f7424 */ /* 0x010fe200078e00ff */
[----:B------:R-:W-:Y:S04]  /*ad70*/  STS [UR43+0x14], R30 ;  /* 0x0000141eff007988 */ /* 0x000fe8000800082b */
[----:B------:R-:W-:Y:S04]  /*ad80*/  STS.128 [UR43+0x20], R8 ;  /* 0x00002008ff007988 */ /* 0x000fe80008000c2b */
[----:B------:R-:W-:Y:S04]  /*ad90*/  STS [UR43+0x10], R34 ;  /* 0x00001022ff007988 */ /* 0x000fe8000800082b */
[----:B------:R-:W-:Y:S04]  /*ada0*/  STS [UR43+0xc], R31 ;  /* 0x00000c1fff007988 */ /* 0x000fe8000800082b */
[----:B------:R-:W-:Y:S01]  /*adb0*/  STS [UR43+0x30], RZ ;  /* 0x000030ffff007988 */ /* 0x000fe2000800082b */
[----:B-1----:R-:W-:-:S05]  /*adc0*/  LOP3.LUT R0, R3, 0xf000, RZ, 0xb8, !PT ;  /* 0x0000f00003007812 */ /* 0x002fca00078eb8ff */
[----:B------:R1:W-:Y:S04]  /*add0*/  STS [UR43+0x1c], R0 ;  /* 0x00001c00ff007988 */ /* 0x0003e8000800082b */
[----:B------:R-:W4:Y:S01]  /*ade0*/  LDS R18, [UR48+0x1c] ;  /* 0x00001c30ff127984 */ /* 0x000f220008000800 */
[----:B------:R-:W-:Y:S01]  /*adf0*/  SHF.L.U64.HI R3, R14, 0x1, R15 ;  /* 0x000000010e037819 */ /* 0x000fe2000001020f */
[----:B------:R-:W-:Y:S01]  /*ae00*/  IMAD.U32 R28, RZ, RZ, UR48 ;  /* 0x00000030ff1c7e24 */ /* 0x000fe2000f8e00ff */
[----:B-1----:R-:W1:Y:S02]  /*ae10*/  LDC R0, c[0x0][0x7c8] ;  /* 0x0001f200ff007b82 */ /* 0x002e640000000800 */
[----:B------:R-:W-:-:S04]  /*ae20*/  LOP3.LUT R3, R3, 0x1fffffff, RZ, 0xc0, !PT ;  /* 0x1fffffff03037812 */ /* 0x000fc800078ec0ff */
[----:B------:R-:W-:-:S04]  /*ae30*/  SHF.R.U32.HI R9, RZ, 0x4, R3 ;  /* 0x00000004ff097819 */ /* 0x000fc80000011603 */
[----:B----4-:R-:W-:-:S05]  /*ae40*/  LOP3.LUT R18, R18, 0xf, R9, 0xb8, !PT ;  /* 0x0000000f12127812 */ /* 0x010fca00078eb809 */
[----:B------:R-:W-:Y:S04]  /*ae50*/  STS [UR48+0x1c], R18 ;  /* 0x00001c12ff007988 */ /* 0x000fe80008000830 */
[----:B------:R-:W4:Y:S02]  /*ae60*/  LDS R15, [UR48+0x1c] ;  /* 0x00001c30ff0f7984 */ /* 0x000f240008000800 */
[----:B----4-:R-:W-:-:S05]  /*ae70*/  LOP3.LUT R15, R15, 0xf0, RZ, 0xb8, !PT ;  /* 0x000000f00f0f7812 */ /* 0x010fca00078eb8ff */
[----:B------:R-:W-:Y:S04]  /*ae80*/  STS [UR48+0x1c], R15 ;  /* 0x00001c0fff007988 */ /* 0x000fe80008000830 */
[----:B------:R-:W4:Y:S01]  /*ae90*/  LDS R29, [UR48+0x1c] ;  /* 0x00001c30ff1d7984 */ /* 0x000f220008000800 */
[----:B------:R-:W-:Y:S01]  /*aea0*/  SHF.R.U64 R28, R28, 0x4, RZ ;  /* 0x000000041c1c7819 */ /* 0x000fe200000012ff */
[----:B------:R-:W-:Y:S01]  /*aeb0*/  IMAD.SHL.U32 R14, R14, 0x2, RZ ;  /* 0x000000020e0e7824 */ /* 0x000fe200078e00ff */
[----:B----4-:R-:W-:-:S05]  /*aec0*/  LOP3.LUT R29, R29, 0xf00, RZ, 0xb8, !PT ;  /* 0x00000f001d1d7812 */ /* 0x010fca00078eb8ff */
[----:B------:R-:W-:Y:S04]  /*aed0*/  STS.64 [UR48+0x18], R28 ;  /* 0x0000181cff007988 */ /* 0x000fe80008000a30 */
[----:B------:R-:W4:Y:S01]  /*aee0*/  LDS R30, [UR48+0x1c] ;  /* 0x00001c30ff1e7984 */ /* 0x000f220008000800 */
[----:B------:R-:W-:Y:S01]  /*aef0*/  LOP3.LUT R14, R14, 0xfffffffe, RZ, 0xc0, !PT ;  /* 0xfffffffe0e0e7812 */ /* 0x000fe200078ec0ff */
[----:B------:R-:W-:Y:S02]  /*af00*/  VIADD R9, R33, 0xffffffff ;  /* 0xffffffff21097836 */ /* 0x000fe40000000000 */
[----:B-----5:R-:W-:Y:S01]  /*af10*/  VIADD R8, R19, 0xffffffff ;  /* 0xffffffff13087836 */ /* 0x020fe20000000000 */
[----:B------:R-:W-:Y:S01]  /*af20*/  SHF.R.U64 R15, R14, 0x4, R3 ;  /* 0x000000040e0f7819 */ /* 0x000fe20000001203 */
[----:B------:R-:W-:Y:S01]  /*af30*/  IMAD.MOV.U32 R10, RZ, RZ, RZ ;  /* 0x000000ffff0a7224 */ /* 0x000fe200078e00ff */
[----:B------:R-:W-:Y:S04]  /*af40*/  STS [UR48+0x10], R28 ;  /* 0x0000101cff007988 */ /* 0x000fe80008000830 */
[----:B------:R2:W-:Y:S04]  /*af50*/  STS.128 [UR48+0x20], R8 ;  /* 0x00002008ff007988 */ /* 0x0005e80008000c30 */
[----:B------:R-:W-:Y:S04]  /*af60*/  STS [UR48+0x14], R28 ;  /* 0x0000141cff007988 */ /* 0x000fe80008000830 */
[----:B------:R-:W-:Y:S04]  /*af70*/  STS [UR48+0xc], R15 ;  /* 0x00000c0fff007988 */ /* 0x000fe80008000830 */
[----:B------:R-:W-:Y:S01]  /*af80*/  STS [UR48+0x30], RZ ;  /* 0x000030ffff007988 */ /* 0x000fe20008000830 */
[----:B-1----:R-:W-:-:S02]  /*af90*/  IABS R3, R0 ;  /* 0x0000000000037213 */ /* 0x002fc40000000000 */
[----:B----4-:R-:W-:-:S05]  /*afa0*/  LOP3.LUT R14, R30, 0xf000, RZ, 0xb8, !PT ;  /* 0x0000f0001e0e7812 */ /* 0x010fca00078eb8ff */
[----:B------:R-:W-:Y:S04]  /*afb0*/  STS [UR48+0x1c], R14 ;  /* 0x00001c0eff007988 */ /* 0x000fe80008000830 */
[----:B------:R-:W1:Y:S01]  /*afc0*/  LDS R8, [UR47+0x1c] ;  /* 0x00001c2fff087984 */ /* 0x000e620008000800 */
[----:B--2---:R-:W-:-:S04]  /*afd0*/  IMAD.MOV.U32 R10, RZ, RZ, R3 ;  /* 0x000000ffff0a7224 */ /* 0x004fc800078e0003 */
[----:B------:R-:W2:Y:S01]  /*afe0*/  I2F.RP R11, R10 ;  /* 0x0000000a000b7306 */ /* 0x000ea20000209400 */
[----:B---3--:R-:W-:-:S04]  /*aff0*/  SHF.L.U64.HI R3, R12, 0x1, R13 ;  /* 0x000000010c037819 */ /* 0x008fc8000001020d */
[----:B------:R-:W-:-:S04]  /*b000*/  LOP3.LUT R3, R3, 0x1fffffff, RZ, 0xc0, !PT ;  /* 0x1fffffff03037812 */ /* 0x000fc800078ec0ff */
[----:B------:R-:W-:Y:S01]  /*b010*/  SHF.R.U32.HI R9, RZ, 0x4, R3 ;  /* 0x00000004ff097819 */ /* 0x000fe20000011603 */
[----:B--2---:R-:W2:Y:S03]  /*b020*/  MUFU.RCP R11, R11 ;  /* 0x0000000b000b7308 */ /* 0x004ea60000001000 */
[----:B-1----:R-:W-:Y:S01]  /*b030*/  LOP3.LUT R8, R8, 0xf, R9, 0xb8, !PT ;  /* 0x0000000f08087812 */ /* 0x002fe200078eb809 */
[----:B--2---:R-:W-:-:S04]  /*b040*/  VIADD R13, R11, 0xffffffe ;  /* 0x0ffffffe0b0d7836 */ /* 0x004fc80000000000 */
[----:B------:R1:W-:Y:S04]  /*b050*/  STS [UR47+0x1c], R8 ;  /* 0x00001c08ff007988 */ /* 0x0003e8000800082f */
[----:B------:R-:W2:Y:S01]  /*b060*/  LDS R14, [UR47+0x1c] ;  /* 0x00001c2fff0e7984 */ /* 0x000ea20008000800 */
[----:B------:R-:W3:Y:S01]  /*b070*/  F2I.FTZ.U32.TRUNC.NTZ R9, R13 ;  /* 0x0000000d00097305 */ /* 0x000ee2000021f000 */
[----:B------:R-:W-:Y:S01]  /*b080*/  SHF.L.U64.HI R5, R4, 0x1, R5 ;  /* 0x0000000104057819 */ /* 0x000fe20000010205 */
[----:B-1----:R-:W-:-:S03]  /*b090*/  IMAD.MOV.U32 R8, RZ, RZ, RZ ;  /* 0x000000ffff087224 */ /* 0x002fc600078e00ff */
[----:B------:R-:W-:Y:S01]  /*b0a0*/  LOP3.LUT R5, R5, 0x1fffffff, RZ, 0xc0, !PT ;  /* 0x1fffffff05057812 */ /* 0x000fe200078ec0ff */
[----:B---3--:R-:W-:-:S04]  /*b0b0*/  IMAD.MOV R15, RZ, RZ, -R9 ;  /* 0x000000ffff0f7224 */ /* 0x008fc800078e0a09 */
[----:B------:R-:W-:-:S04]  /*b0c0*/  IMAD R11, R15, R10, RZ ;  /* 0x0000000a0f0b7224 */ /* 0x000fc800078e02ff */
[----:B------:R-:W-:Y:S01]  /*b0d0*/  IMAD.HI.U32 R18, R9, R11, R8 ;  /* 0x0000000b09127227 */ /* 0x000fe200078e0008 */
[----:B------:R-:W-:-:S05]  /*b0e0*/  SHF.R.U32.HI R9, RZ, 0x4, R5 ;  /* 0x00000004ff097819 */ /* 0x000fca0000011605 */
[----:B------:R-:W-:-:S05]  /*b0f0*/  IMAD.SHL.U32 R9, R9, 0x10, RZ ;  /* 0x0000001009097824 */ /* 0x000fca00078e00ff */
[----:B--2---:R-:W-:-:S05]  /*b100*/  LOP3.LUT R9, R14, 0xf0, R9, 0xb8, !PT ;  /* 0x000000f00e097812 */ /* 0x004fca00078eb809 */
[----:B------:R1:W-:Y:S04]  /*b110*/  STS [UR47+0x1c], R9 ;  /* 0x00001c09ff007988 */ /* 0x0003e8000800082f */
[----:B------:R-:W2:Y:S01]  /*b120*/  LDS R15, [UR47+0x1c] ;  /* 0x00001c2fff0f7984 */ /* 0x000ea20008000800 */
[----:B------:R-:W-:-:S04]  /*b130*/  IADD3 R11, R19, -0x1, R0 ;  /* 0xffffffff130b7810 */ /* 0x000fc80007ffe000 */
[----:B------:R-:W-:-:S05]  /*b140*/  IABS R13, R11 ;  /* 0x0000000b000d7213 */ /* 0x000fca0000000000 */
[----:B-1----:R-:W-:-:S04]  /*b150*/  IMAD.HI.U32 R9, R18, R13, RZ ;  /* 0x0000000d12097227 */ /* 0x002fc800078e00ff */
[----:B------:R-:W-:-:S04]  /*b160*/  IMAD.MOV R8, RZ, RZ, -R9 ;  /* 0x000000ffff087224 */ /* 0x000fc800078e0a09 */
[----:B------:R-:W-:-:S05]  /*b170*/  IMAD R13, R10, R8, R13 ;  /* 0x000000080a0d7224 */ /* 0x000fca00078e020d */
[----:B------:R-:W-:Y:S01]  /*b180*/  ISETP.GT.U32.AND P0, PT, R10, R13, PT ;  /* 0x0000000d0a00720c */ /* 0x000fe20003f04070 */
[----:B------:R-:W-:-:S05]  /*b190*/  IMAD.U32 R14, RZ, RZ, UR47 ;  /* 0x0000002fff0e7e24 */ /* 0x000fca000f8e00ff */
[----:B------:R-:W-:-:S07]  /*b1a0*/  SHF.R.U64 R14, R14, 0x4, RZ ;  /* 0x000000040e0e7819 */ /* 0x000fce00000012ff */
[----:B------:R-:W-:Y:S01]  /*b1b0*/  @!P0 IMAD.IADD R13, R13, 0x1, -R10 ;  /* 0x000000010d0d8824 */ /* 0x000fe200078e0a0a */
[----:B--2---:R-:W-:-:S04]  /*b1c0*/  LOP3.LUT R15, R15, 0xf00, RZ, 0xb8, !PT ;  /* 0x00000f000f0f7812 */ /* 0x004fc800078eb8ff */
        /* <DEDUP_REMOVED lines=13> */
[----:B------:R-:W-:Y:S02]  /*b2a0*/  @!P0 LOP3.LUT R9, RZ, R0, RZ, 0x33, !PT ;  /* 0x00000000ff098212 */ /* 0x000fe400078e33ff */
[----:B------:R-:W-:Y:S01]  /*b2b0*/  CS2R R10, SRZ ;  /* 0x00000000000a7805 */ /* 0x000fe2000001ff00 */
[----:B------:R-:W-:Y:S01]  /*b2c0*/  VIADD R8, R20, 0xffffffff ;  /* 0xffffffff14087836 */ /* 0x000fe20000000000 */
        /* <DEDUP_REMOVED lines=10> */
.L_x_537:
[----:B------:R-:W-:Y:S05]  /*b370*/  BSYNC B0 ;  /* 0x0000000000007941 */ /* 0x000fea0003800000 */
.L_x_536:
[----:B------:R-:W-:-:S03]  /*b380*/  UMOV UR4, 0xffffffff ;  /* 0xffffffff00047882 */ /* 0x000fc60000000000 */
[----:B------:R-:W-:Y:S05]  /*b390*/  BRA.DIV UR4, `(.L_x_538) ;  /* 0x0000003e04b87947 */ /* 0x000fea000b800000 */
[----:B------:R-:W-:Y:S01]  /*b3a0*/  ELECT P6, URZ, PT ;  /* 0x00000000003f782f */ /* 0x000fe200038c0000 */
[----:B------:R-:W-:-:S12]  /*b3b0*/  NOP ;  /* 0x0000000000007918 */ /* 0x000fd80000000000 */
.L_x_633:
[----:B-1-3--:R-:W1:Y:S02]  /*b3c0*/  S2R R0, SR_LANEID ;  /* 0x0000000000007919 */ /* 0x00ae640000000000 */
[----:B-1----:R-:W-:-:S05]  /*b3d0*/  IMAD.SHL.U32 R0, R0, 0x4, RZ ;  /* 0x0000000400007824 */ /* 0x002fca00078e00ff */
[----:B------:R1:W3:Y:S01]  /*b3e0*/  LDS R3, [R0+UR43] ;  /* 0x0000002b00037984 */ /* 0x0002e20008000800 */
[C---:B------:R-:W-:Y:S02]  /*b3f0*/  IADD3 R10, P0, R0.reuse, UR36, RZ ;  /* 0x00000024000a7c10 */ /* 0x040fe4000ff1e0ff */
[C---:B------:R-:W-:Y:S01]  /*b400*/  IADD3 R8, P2, R0.reuse, UR38, RZ ;  /* 0x0000002600087c10 */ /* 0x040fe2000ff5e0ff */
[----:B------:R1:W4:Y:S01]  /*b410*/  LDS R13, [R0+UR43+0x80] ;  /* 0x0000802b000d7984 */ /* 0x0003220008000800 */
[----:B------:R-:W-:-:S03]  /*b420*/  IADD3 R4, P3, R0, UR40, RZ ;  /* 0x0000002800047c10 */ /* 0x000fc6000ff7e0ff */
[----:B------:R1:W1:Y:S01]  /*b430*/  LDS R15, [R0+UR43+0x100] ;  /* 0x0001002b000f7984 */ /* 0x0002620008000800 */
[----:B------:R-:W-:Y:S09]  /*b440*/  @!P6 BRA `(.L_x_539) ;  /* 0x000000000008e947 */ /* 0x000ff20003800000 */
[----:B------:R0:W-:Y:S01]  /*b450*/  UTMACMDFLUSH ;  /* 0x00000000000079b7 */ /* 0x0001e20000000000 */
[----:B------:R-:W-:-:S04]  /*b460*/  DEPBAR.LE SB0, 0x0 ;  /* 0x000080000000791a */ /* 0x000fc80000000000 */
.L_x_539:
[----:B------:R-:W-:Y:S01]  /*b470*/  IMAD.X R11, RZ, RZ, UR37, P0 ;  /* 0x00000025ff0b7e24 */ /* 0x000fe200080e06ff */
[----:B------:R-:W-:Y:S05]  /*b480*/  WARPSYNC.ALL ;  /* 0x0000000000007948 */ /* 0x000fea0003800000 */
[----:B------:R-:W-:Y:S01]  /*b490*/  IMAD.X R9, RZ, RZ, UR39, P2 ;  /* 0x00000027ff097e24 */ /* 0x000fe200090e06ff */
[----:B---3--:R3:W5:Y:S01]  /*b4a0*/  ATOMG.E.EXCH.STRONG.GPU PT, RZ, [R10], R3 ;  /* 0x000000030aff73a8 */ /* 0x00876200041ee100 */
[----:B------:R-:W-:-:S03]  /*b4b0*/  IMAD.X R5, RZ, RZ, UR41, P3 ;  /* 0x00000029ff057e24 */ /* 0x000fc600098e06ff */
[----:B----4-:R3:W5:Y:S04]  /*b4c0*/  ATOMG.E.EXCH.STRONG.GPU PT, RZ, [R8], R13 ;  /* 0x0000000d08ff73a8 */ /* 0x01076800041ee100 */
[----:B-1----:R3:W5:Y:S01]  /*b4d0*/  ATOMG.E.EXCH.STRONG.GPU PT, RZ, [R4], R15 ;  /* 0x0000000f04ff73a8 */ /* 0x00276200041ee100 */
[----:B------:R-:W-:-:S07]  /*b4e0*/  IMAD.MOV.U32 R18, RZ, RZ, R6 ;  /* 0x000000ffff127224 */ /* 0x000fce00078e0006 */
.L_x_534:
        /* <DEDUP_REMOVED lines=10> */
.L_x_515:
[----:B------:R-:W-:-:S03]  /*b590*/  UMOV UR4, 0xffffffff ;  /* 0xffffffff00047882 */ /* 0x000fc60000000000 */
[----:B------:R-:W-:Y:S05]  /*b5a0*/  BRA.DIV UR4, `(.L_x_541) ;  /* 0x0000003e04647947 */ /* 0x000fea000b800000 */
[----:B-----5:R-:W-:-:S13]  /*b5b0*/  ELECT P6, URZ, PT ;  /* 0x00000000003f782f */ /* 0x020fda00038c0000 */
.L_x_636:
[----:B------:R-:W-:Y:S04]  /*b5c0*/  BSSY B0, `(.L_x_542) ;  /* 0x0000114000007945 */ /* 0x000fe80003800000 */
[----:B------:R-:W-:Y:S05]  /*b5d0*/  @!P6 BRA `(.L_x_543) ;  /* 0x000000100048e947 */ /* 0x000fea0003800000 */
[----:B------:R-:W-:-:S04]  /*b5e0*/  ULOP3.LUT UR4, UR45, 0x2, URZ, 0xfc, !UPT ;  /* 0x000000022d047892 */ /* 0x000fc8000f8efc3f */
[----:B------:R-:W-:-:S06]  /*b5f0*/  UISETP.NE.AND UP0, UPT, UR4, 0x3, UPT ;  /* 0x000000030400788c */ /* 0x000fcc000bf05270 */
[----:B------:R-:W-:-:S13]  /*b600*/  PLOP3.LUT P0, PT, PT, PT, UP0, 0x80, 0x0 ;  /* 0x000000000000781c */ /* 0x000fda0003f0f008 */
[----:B------:R-:W-:Y:S05]  /*b610*/  @!P0 BRA `(.L_x_544) ;  /* 0x0000000000048947 */ /* 0x000fea0003800000 */
[----:B------:R-:W-:Y:S01]  /*b620*/  BPT.TRAP 0x1 ;  /* 0x000000040000795c */ /* 0x000fe20000300000 */
.L_x_544:
        /* <DEDUP_REMOVED lines=13> */
.L_x_637:
[----:B------:R-:W3:Y:S01]  /*b700*/  SYNCS.PHASECHK.TRANS64.TRYWAIT P0, [R8+URZ], R5 ;  /* 0x00000005080075a7 */ /* 0x000ee2000800017f */
[----:B-1----:R-:W-:-:S05]  /*b710*/  VIADD R0, R24, 0x1 ;  /* 0x0000000118007836 */ /* 0x002fca0000000000 */
[----:B------:R-:W-:-:S04]  /*b720*/  ISETP.NE.AND P1, PT, R0, 0x1e, PT ;  /* 0x0000001e0000780c */ /* 0x000fc80003f25270 */
[----:B------:R-:W-:Y:S02]  /*b730*/  SEL R4, RZ, 0x1, P1 ;  /* 0x00000001ff047807 */ /* 0x000fe40000800000 */
[----:B------:R-:W-:Y:S02]  /*b740*/  SEL R0, R0, RZ, P1 ;  /* 0x000000ff00007207 */ /* 0x000fe40000800000 */
[----:B------:R-:W-:-:S03]  /*b750*/  LOP3.LUT R9, R9, R4, RZ, 0x3c, !PT ;  /* 0x0000000409097212 */ /* 0x000fc600078e3cff */
[----:B------:R-:W-:Y:S01]  /*b760*/  IMAD R7, R0, 0x8, R3 ;  /* 0x0000000800077824 */ /* 0x000fe200078e0203 */
[----:B------:R-:W-:Y:S01]  /*b770*/  SHF.L.U32 R6, R9, 0x1f, RZ ;  /* 0x0000001f09067819 */ /* 0x000fe200000006ff */
[----:B---3--:R-:W-:Y:S06]  /*b780*/  @!P0 BRA `(.L_x_546) ;  /* 0x0000003c00208947 */ /* 0x008fec0003800000 */
.L_x_638:
[----:B------:R-:W3:Y:S01]  /*b790*/  SYNCS.PHASECHK.TRANS64.TRYWAIT P0, [R7+URZ], R6 ;  /* 0x00000006070075a7 */ /* 0x000ee2000800017f */
[----:B------:R-:W-:-:S05]  /*b7a0*/  VIADD R0, R0, 0x1 ;  /* 0x0000000100007836 */ /* 0x000fca0000000000 */
[----:B------:R-:W-:-:S04]  /*b7b0*/  ISETP.NE.AND P1, PT, R0, 0x1e, PT ;  /* 0x0000001e0000780c */ /* 0x000fc80003f25270 */
[----:B------:R-:W-:Y:S02]  /*b7c0*/  SEL R4, RZ, 0x1, P1 ;  /* 0x00000001ff047807 */ /* 0x000fe40000800000 */
[----:B------:R-:W-:Y:S02]  /*b7d0*/  SEL R0, R0, RZ, P1 ;  /* 0x000000ff00007207 */ /* 0x000fe40000800000 */
[----:B------:R-:W-:-:S03]  /*b7e0*/  LOP3.LUT R9, R9, R4, RZ, 0x3c, !PT ;  /* 0x0000000409097212 */ /* 0x000fc600078e3cff */
[----:B-1----:R-:W-:Y:S01]  /*b7f0*/  IMAD R8, R0, 0x8, R3 ;  /* 0x0000000800087824 */ /* 0x002fe200078e0203 */
[----:B------:R-:W-:Y:S01]  /*b800*/  SHF.L.U32 R5, R9, 0x1f, RZ ;  /* 0x0000001f09057819 */ /* 0x000fe200000006ff */
[----:B---3--:R-:W-:Y:S06]  /*b810*/  @!P0 BRA `(.L_x_547) ;  /* 0x0000003c00108947 */ /* 0x008fec0003800000 */
.L_x_639:
        /* <DEDUP_REMOVED lines=9> */
.L_x_640:
        /* <DEDUP_REMOVED lines=9> */
.L_x_641:
        /* <DEDUP_REMOVED lines=9> */
.L_x_642:
        /* <DEDUP_REMOVED lines=9> */
.L_x_643:
        /* <DEDUP_REMOVED lines=9> */
.L_x_644:
        /* <DEDUP_REMOVED lines=9> */
.L_x_645:
        /* <DEDUP_REMOVED lines=9> */
.L_x_646:
        /* <DEDUP_REMOVED lines=9> */
.L_x_647:
        /* <DEDUP_REMOVED lines=9> */
.L_x_648:
        /* <DEDUP_REMOVED lines=9> */
.L_x_649:
        /* <DEDUP_REMOVED lines=9> */
.L_x_650:
        /* <DEDUP_REMOVED lines=9> */
.L_x_651:
        /* <DEDUP_REMOVED lines=9> */
.L_x_652:
        /* <DEDUP_REMOVED lines=9> */
.L_x_653:
        /* <DEDUP_REMOVED lines=9> */
.L_x_654:
        /* <DEDUP_REMOVED lines=9> */
.L_x_655:
        /* <DEDUP_REMOVED lines=9> */
.L_x_656:
        /* <DEDUP_REMOVED lines=9> */
.L_x_657:
        /* <DEDUP_REMOVED lines=9> */
.L_x_658:
        /* <DEDUP_REMOVED lines=9> */
.L_x_659:
        /* <DEDUP_REMOVED lines=9> */
.L_x_660:
        /* <DEDUP_REMOVED lines=9> */
.L_x_661:
        /* <DEDUP_REMOVED lines=9> */
.L_x_662:
        /* <DEDUP_REMOVED lines=9> */
.L_x_663:
        /* <DEDUP_REMOVED lines=9> */
.L_x_664:
[----:B------:R-:W3:Y:S01]  /*c630*/  SYNCS.PHASECHK.TRANS64.TRYWAIT P0, [R7+URZ], R6 ;  /* 0x00000006070075a7 */ /* 0x000ee2000800017f */
[----:B------:R-:W-:-:S05]  /*c640*/  VIADD R0, R0, 0x1 ;  /* 0x0000000100007836 */ /* 0x000fca0000000000 */
[----:B------:R-:W-:-:S04]  /*c650*/  ISETP.NE.AND P1, PT, R0, 0x1e, PT ;  /* 0x0000001e0000780c */ /* 0x000fc80003f25270 */
[----:B------:R-:W-:Y:S02]  /*c660*/  SEL R4, RZ, 0x1, P1 ;  /* 0x00000001ff047807 */ /* 0x000fe40000800000 */
[----:B------:R-:W-:Y:S02]  /*c670*/  SEL R0, R0, RZ, P1 ;  /* 0x000000ff00007207 */ /* 0x000fe40000800000 */
[----:B------:R-:W-:Y:S01]  /*c680*/  LOP3.LUT R4, R9, R4, RZ, 0x3c, !PT ;  /* 0x0000000409047212 */ /* 0x000fe200078e3cff */
[----:B---3--:R-:W-:Y:S06]  /*c690*/  @!P0 BRA `(.L_x_573) ;  /* 0x0000003400788947 */ /* 0x008fec0003800000 */
.L_x_665:
[----:B------:R-:W-:Y:S01]  /*c6a0*/  IMAD R3, R0, 0x8, R3 ;  /* 0x0000000800037824 */ /* 0x000fe200078e0203 */
[----:B------:R-:W-:-:S07]  /*c6b0*/  SHF.L.U32 R0, R4, 0x1f, RZ ;  /* 0x0000001f04007819 */ /* 0x000fce00000006ff */
.L_x_574:
[----:B----4-:R4:W1:Y:S02]  /*c6c0*/  SYNCS.PHASECHK.TRANS64.TRYWAIT P0, [R3+URZ], R0 ;  /* 0x00000000030075a7 */ /* 0x010864000800017f */
[----:B-1----:R-:W-:Y:S05]  /*c6d0*/  @!P0 NANOSLEEP.SYNCS 0x989680 ;  /* 0x009896800000895d */ /* 0x002fea0003900000 */
[----:B------:R-:W1:Y:S02]  /*c6e0*/  @!P0 SYNCS.PHASECHK.TRANS64 P0, [R3+URZ], R0 ;  /* 0x00000000030085a7 */ /* 0x000e64000800007f */
[----:B-1----:R-:W-:Y:S05]  /*c6f0*/  @!P0 BRA `(.L_x_574) ;  /* 0xfffffffc00f08947 */ /* 0x002fea000383ffff */
.L_x_543:
[----:B------:R-:W-:Y:S05]  /*c700*/  BSYNC B0 ;  /* 0x0000000000007941 */ /* 0x000fea0003800000 */
.L_x_542:
[----:B------:R-:W-:Y:S05]  /*c710*/  EXIT ;  /* 0x000000000000794d */ /* 0x000fea0003800000 */
.L_x_472:
[----:B------:R-:W1:Y:S01]  /*c720*/  @UP2 S2UR UR56, SR_CTAID.Y ;  /* 0x00000000003829c3 */ /* 0x000e620000002600 */
[----:B------:R-:W-:Y:S01]  /*c730*/  ULDC UR18, c[0x0][0xc] ;  /* 0x0000030000127ab9 */ /* 0x000fe20000000800 */
[----:B------:R-:W-:Y:S01]  /*c740*/  ULDC UR19, c[0x0][0x10] ;  /* 0x0000040000137ab9 */ /* 0x000fe20000000800 */
[----:B------:R-:W-:Y:S01]  /*c750*/  ULDC UR20, c[0x0][0xb84] ;  /* 0x0002e10000147ab9 */ /* 0x000fe20000000800 */
[----:B------:R-:W-:Y:S01]  /*c760*/  UMOV UR7, 0xffffffff ;  /* 0xffffffff00077882 */ /* 0x000fe20000000000 */
[----:B------:R-:W-:Y:S01]  /*c770*/  ULDC.64 UR14, c[0x0][0xb48] ;  /* 0x0002d200000e7ab9 */ /* 0x000fe20000000a00 */
[----:B------:R-:W-:Y:S01]  /*c780*/  UIMAD.WIDE.U32 UR18, UR18, UR19, URZ ;  /* 0x00000013121272a5 */ /* 0x000fe2000f8e003f */
[----:B------:R-:W-:Y:S01]  /*c790*/  ULDC.64 UR16, c[0x0][0xb60] ;  /* 0x0002d80000107ab9 */ /* 0x000fe20000000a00 */
[----:B------:R-:W-:Y:S02]  /*c7a0*/  USHF.L.U32 UR21, UR7, UR20, URZ ;  /* 0x0000001407157299 */ /* 0x000fe4000800063f */
[----:B------:R-:W-:Y:S01]  /*c7b0*/  UIADD3 UR12, UP1, UR14, -0x1, URZ ;  /* 0xffffffff0e0c7890 */ /* 0x000fe2000ff3e03f */
[----:B------:R-:W-:Y:S01]  /*c7c0*/  ULDC UR7, c[0x0][0x14] ;  /* 0x0000050000077ab9 */ /* 0x000fe20000000800 */
[----:B------:R-:W-:-:S02]  /*c7d0*/  UIADD3 UR13, UP3, UR16, -0x1, URZ ;  /* 0xffffffff100d7890 */ /* 0x000fc4000ff7e03f */
[----:B------:R-:W-:Y:S02]  /*c7e0*/  UIMAD.WIDE.U32 UR28, UR18, UR7, URZ ;  /* 0x00000007121c72a5 */ /* 0x000fe4000f8e003f */
[----:B------:R-:W-:Y:S01]  /*c7f0*/  UIMAD UR37, UR19, UR7, URZ ;  /* 0x00000007132572a4 */ /* 0x000fe2000f8e023f */
[----:B------:R-:W-:Y:S01]  /*c800*/  UMOV UR22, 0x1 ;  /* 0x0000000100167882 */ /* 0x000fe20000000000 */
[----:B------:R-:W-:Y:S01]  /*c810*/  UIADD3.X UR14, UR15, -0x1, URZ, UP1, !UPT ;  /* 0xffffffff0f0e7890 */ /* 0x000fe20008ffe43f */
[----:B------:R-:W-:Y:S01]  /*c820*/  ULDC UR39, c[0x0][0xb28] ;  /* 0x0002ca0000277ab9 */ /* 0x000fe20000000800 */
[----:B------:R-:W-:Y:S02]  /*c830*/  UIADD3.X UR15, UR17, -0x1, URZ, UP3, !UPT ;  /* 0xffffffff110f7890 */ /* 0x000fe40009ffe43f */
[----:B------:R-:W-:Y:S02]  /*c840*/  USHF.L.U32 UR18, UR22, UR20, URZ ;  /* 0x0000001416127299 */ /* 0x000fe4000800063f */
[----:B------:R-:W-:-:S02]  /*c850*/  ULOP3.LUT UR38, UR61, 0x2, URZ, 0xfc, !UPT ;  /* 0x000000023d267892 */ /* 0x000fc4000f8efc3f */
[----:B------:R-:W-:Y:S02]  /*c860*/  UIADD3 UR16, UR10, -0x1, URZ ;  /* 0xffffffff0a107890 */ /* 0x000fe4000fffe03f */
[----:B------:R-:W-:Y:S02]  /*c870*/  UIADD3 UR17, UR11, -0x1, URZ ;  /* 0xffffffff0b117890 */ /* 0x000fe4000fffe03f */
[----:B------:R-:W-:Y:S02]  /*c880*/  UIADD3 UR39, UR39, -0x1, URZ ;  /* 0xffffffff27277890 */ /* 0x000fe4000fffe03f */
[----:B------:R-:W-:Y:S02]  /*c890*/  ULOP3.LUT UR19, URZ, UR21, URZ, 0x33, !UPT ;  /* 0x000000153f137292 */ /* 0x000fe4000f8e333f */
[----:B------:R-:W-:Y:S01]  /*c8a0*/  UIADD3 UR37, UR29, UR37, URZ ;  /* 0x000000251d257290 */ /* 0x000fe2000fffe03f */
[----:B------:R-:W-:Y:S01]  /*c8b0*/  UMOV UR20, 0x1 ;  /* 0x0000000100147882 */ /* 0x000fe20000000000 */
[----:B-1----:R-:W-:-:S10]  /*c8c0*/  UMOV UR7, URZ ;  /* 0x0000003f00077c82 */ /* 0x002fd40008000000 */
.L_x_595:
        /* <DEDUP_REMOVED lines=52> */
[----:B-1----:R-:W-:-:S04]  /*cc10*/  IMAD.MOV R6, RZ, RZ, -R17 ;  /* 0x000000ffff067224 */ /* 0x002fc800078e0a11 */
[----:B------:R-:W-:Y:S01]  /*cc20*/  IMAD.MOV.U32 R16, RZ, RZ, R6 ;  /* 0x000000ffff107224 */ /* 0x000fe200078e0006 */
        /* <DEDUP_REMOVED lines=14> */
.L_x_579:
        /* <DEDUP_REMOVED lines=14> */
.L_x_580:
[----:B------:R-:W-:Y:S01]  /*cdf0*/  IMAD R16, R16, R13, RZ ;  /* 0x0000000d10107224 */ /* 0x000fe200078e02ff */
[----:B------:R-:W-:Y:S01]  /*ce00*/  SHF.R.U64 R7, R21, UR24, R18 ;  /* 0x0000001815077c19 */ /* 0x000fe20008001212 */
[----:B------:R-:W-:Y:S01]  /*ce10*/  IMAD.MOV.U32 R4, RZ, RZ, RZ ;  /* 0x000000ffff047224 */ /* 0x000fe200078e00ff */
[----:B------:R-:W-:Y:S01]  /*ce20*/  ULDC UR4, c[0x0][0xb70] ;  /* 0x0002dc0000047ab9 */ /* 0x000fe20000000800 */
[----:B------:R-:W-:Y:S01]  /*ce30*/  IMAD.MOV.U32 R5, RZ, RZ, R17 ;  /* 0x000000ffff057224 */ /* 0x000fe200078e0011 */
[----:B------:R-:W-:Y:S01]  /*ce40*/  SHF.R.U64 R6, R19, UR4, R20 ;  /* 0x0000000413067c19 */ /* 0x000fe20008001214 */
[----:B---3--:R-:W-:Y:S01]  /*ce50*/  IMAD.MOV R18, RZ, RZ, -R15 ;  /* 0x000000ffff127224 */ /* 0x008fe200078e0a0f */
[----:B------:R-:W-:Y:S01]  /*ce60*/  IABS R19, UR11 ;  /* 0x0000000b00137c13 */ /* 0x000fe20008000000 */
[----:B------:R-:W-:Y:S01]  /*ce70*/  IMAD.HI.U32 R8, R17, R16, R4 ;  /* 0x0000001011087227 */ /* 0x000fe200078e0004 */
[----:B------:R-:W-:Y:S02]  /*ce80*/  IABS R4, UR10 ;  /* 0x0000000a00047c13 */ /* 0x000fe40008000000 */
[----:B------:R-:W-:Y:S01]  /*ce90*/  ISETP.NE.AND P5, PT, RZ, UR11, PT ;  /* 0x0000000bff007c0c */ /* 0x000fe2000bfa5270 */
[----:B------:R-:W-:-:S02]  /*cea0*/  VIADD R9, R7, UR16 ;  /* 0x0000001007097c36 */ /* 0x000fc40008000000 */
[----:B------:R-:W-:Y:S02]  /*ceb0*/  IMAD.MOV.U32 R5, RZ, RZ, R18 ;  /* 0x000000ffff057224 */ /* 0x000fe400078e0012 */
[----:B------:R-:W-:Y:S01]  /*cec0*/  VIADD R16, R6, UR17 ;  /* 0x0000001106107c36 */ /* 0x000fe20008000000 */
[----:B------:R-:W-:Y:S01]  /*ced0*/  IABS R7, R9 ;  /* 0x0000000900077213 */ /* 0x000fe20000000000 */
[----:B------:R-:W-:Y:S02]  /*cee0*/  IMAD.MOV R17, RZ, RZ, -R4 ;  /* 0x000000ffff117224 */ /* 0x000fe400078e0a04 */
[----:B------:R-:W-:Y:S01]  /*cef0*/  IMAD R6, R5, R14, RZ ;  /* 0x0000000e05067224 */ /* 0x000fe200078e02ff */
[----:B------:R-:W-:Y:S01]  /*cf00*/  IABS R18, R16 ;  /* 0x0000001000127213 */ /* 0x000fe20000000000 */
[----:B------:R-:W-:Y:S02]  /*cf10*/  IMAD.MOV.U32 R4, RZ, RZ, RZ ;  /* 0x000000ffff047224 */ /* 0x000fe400078e00ff */
[----:B------:R-:W-:-:S02]  /*cf20*/  IMAD.MOV.U32 R5, RZ, RZ, R15 ;  /* 0x000000ffff057224 */ /* 0x000fc400078e000f */
[----:B------:R-:W-:Y:S02]  /*cf30*/  IMAD.MOV R19, RZ, RZ, -R19 ;  /* 0x000000ffff137224 */ /* 0x000fe400078e0a13 */
[----:B------:R-:W-:-:S04]  /*cf40*/  IMAD.HI.U32 R5, R15, R6, R4 ;  /* 0x000000060f057227 */ /* 0x000fc800078e0004 */
[----:B------:R-:W-:Y:S02]  /*cf50*/  IMAD.MOV.U32 R15, RZ, RZ, R17 ;  /* 0x000000ffff0f7224 */ /* 0x000fe400078e0011 */
[----:B------:R-:W-:-:S04]  /*cf60*/  IMAD.HI.U32 R4, R8, R7, RZ ;  /* 0x0000000708047227 */ /* 0x000fc800078e00ff */
[----:B------:R-:W-:Y:S02]  /*cf70*/  IMAD R4, R4, R15, R7 ;  /* 0x0000000f04047224 */ /* 0x000fe400078e0207 */
[----:B------:R-:W-:Y:S02]  /*cf80*/  IMAD.MOV.U32 R6, RZ, RZ, R18 ;  /* 0x000000ffff067224 */ /* 0x000fe400078e0012 */
[----:B------:R-:W-:Y:S01]  /*cf90*/  IMAD.MOV.U32 R8, RZ, RZ, R19 ;  /* 0x000000ffff087224 */ /* 0x000fe200078e0013 */
[----:B------:R-:W-:Y:S01]  /*cfa0*/  ISETP.GT.U32.AND P0, PT, R13, R4, PT ;  /* 0x000000040d00720c */ /* 0x000fe20003f04070 */
[----:B------:R-:W-:-:S04]  /*cfb0*/  IMAD.HI.U32 R5, R5, R6, RZ ;  /* 0x0000000605057227 */ /* 0x000fc800078e00ff */
[----:B------:R-:W-:-:S05]  /*cfc0*/  IMAD R5, R5, R8, R6 ;  /* 0x0000000805057224 */ /* 0x000fca00078e0206 */
[----:B------:R-:W-:-:S03]  /*cfd0*/  ISETP.GT.U32.AND P2, PT, R14, R5, PT ;  /* 0x000000050e00720c */ /* 0x000fc60003f44070 */
[----:B------:R-:W-:Y:S01]  /*cfe0*/  @!P0 IMAD.IADD R4, R4, 0x1, -R13 ;  /* 0x0000000104048824 */ /* 0x000fe200078e0a0d */
[----:B------:R-:W-:-:S04]  /*cff0*/  ISETP.GE.AND P0, PT, R16, RZ, PT ;  /* 0x000000ff1000720c */ /* 0x000fc80003f06270 */
[----:B------:R-:W-:-:S05]  /*d000*/  ISETP.GT.U32.AND P4, PT, R13, R4, PT ;  /* 0x000000040d00720c */ /* 0x000fca0003f84070 */
[----:B------:R-:W-:Y:S01]  /*d010*/  @!P2 IMAD.IADD R5, R5, 0x1, -R14 ;  /* 0x000000010505a824 */ /* 0x000fe200078e0a0e */
[----:B------:R-:W-:-:S04]  /*d020*/  ISETP.GE.AND P2, PT, R9, RZ, PT ;  /* 0x000000ff0900720c */ /* 0x000fc80003f46270 */
[----:B------:R-:W-:-:S03]  /*d030*/  ISETP.GT.U32.AND P3, PT, R14, R5, PT ;  /* 0x000000050e00720c */ /* 0x000fc60003f64070 */
[----:B------:R-:W-:Y:S01]  /*d040*/  @!P4 IMAD.IADD R4, R4, 0x1, -R13 ;  /* 0x000000010404c824 */ /* 0x000fe200078e0a0d */
[----:B------:R-:W-:-:S05]  /*d050*/  ISETP.NE.AND P4, PT, RZ, UR10, PT ;  /* 0x0000000aff007c0c */ /* 0x000fca000bf85270 */
[----:B------:R-:W-:-:S04]  /*d060*/  @!P2 IMAD.MOV R4, RZ, RZ, -R4 ;  /* 0x000000ffff04a224 */ /* 0x000fc800078e0a04 */
[----:B------:R-:W-:-:S04]  /*d070*/  @!P3 IMAD.IADD R5, R5, 0x1, -R14 ;  /* 0x000000010505b824 */ /* 0x000fc800078e0a0e */
[----:B------:R-:W-:Y:S01]  /*d080*/  @!P0 IMAD.MOV R5, RZ, RZ, -R5 ;  /* 0x000000ffff058224 */ /* 0x000fe200078e0a05 */
[----:B------:R-:W-:Y:S02]  /*d090*/  @!P4 LOP3.LUT R4, RZ, UR10, RZ, 0x33, !PT ;  /* 0x0000000aff04cc12 */ /* 0x000fe4000f8e33ff */
[----:B------:R-:W-:Y:S02]  /*d0a0*/  @!P5 LOP3.LUT R5, RZ, UR11, RZ, 0x33, !PT ;  /* 0x0000000bff05dc12 */ /* 0x000fe4000f8e33ff */
[----:B------:R-:W-:Y:S01]  /*d0b0*/  PLOP3.LUT P0, PT, PT, PT, UP2, 0x40, 0x0 ;  /* 0x000000000000781c */ /* 0x000fe20003f0e828 */
[----:B------:R-:W-:Y:S02]  /*d0c0*/  IMAD.IADD R8, R9, 0x1, -R4 ;  /* 0x0000000109087824 */ /* 0x000fe400078e0a04 */
[----:B------:R-:W-:-:S05]  /*d0d0*/  IMAD.IADD R5, R16, 0x1, -R5 ;  /* 0x0000000110057824 */ /* 0x000fca00078e0a05 */
[----:B------:R-:W-:Y:S01]  /*d0e0*/  SEL R4, R5, R8, P0 ;  /* 0x0000000805047207 */ /* 0x000fe20000000000 */
[----:B------:R-:W-:-:S03]  /*d0f0*/  IMAD R8, R8, R5, RZ ;  /* 0x0000000508087224 */ /* 0x000fc600078e02ff */
[----:B------:R-:W-:Y:S02]  /*d100*/  SHF.R.S32.HI R5, RZ, 0x1f, R4 ;  /* 0x0000001fff057819 */ /* 0x000fe40000011404 */
[----:B------:R-:W-:-:S07]  /*d110*/  SHF.R.S32.HI R9, RZ, 0x1f, R8 ;  /* 0x0000001fff097819 */ /* 0x000fce0000011408 */
.L_x_578:
[----:B--2---:R-:W-:Y:S05]  /*d120*/  BSYNC B0 ;  /* 0x0000000000007941 */ /* 0x004fea0003800000 */
.L_x_577:
        /* <DEDUP_REMOVED lines=51> */
.L_x_586:
        /* <DEDUP_REMOVED lines=42> */
.L_x_584:
        /* <DEDUP_REMOVED lines=12> */
.L_x_585:
        /* <DEDUP_REMOVED lines=9> */
[----:B------:R-:W-:-:S03]  /*d850*/  IABS R8, R6 ;  /* 0x0000000600087213 */ /* 0x000fc60000000000 */
[----:B------:R-:W-:-:S04]  /*d860*/  IMAD.HI.U32 R4, R15, R7, R4 ;  /* 0x000000070f047227 */ /* 0x000fc800078e0004 */
[----:B------:R-:W-:Y:S02]  /*d870*/  IMAD.MOV.U32 R5, RZ, RZ, R8 ;  /* 0x000000ffff057224 */ /* 0x000fe400078e0008 */
[----:B------:R-:W-:Y:S01]  /*d880*/  IMAD.MOV.U32 R8, RZ, RZ, R9 ;  /* 0x000000ffff087224 */ /* 0x000fe200078e0009 */
[----:B------:R-:W-:Y:S01]  /*d890*/  IABS R9, UR10 ;  /* 0x0000000a00097c13 */ /* 0x000fe20008000000 */
[----:B------:R-:W-:-:S03]  /*d8a0*/  IMAD.HI.U32 R4, R4, R5, RZ ;  /* 0x0000000504047227 */ /* 0x000fc600078e00ff */
[----:B------:R-:W1:Y:S01]  /*d8b0*/  I2F.RP R14, R9 ;  /* 0x00000009000e7306 */ /* 0x000e620000209400 */
[----:B------:R-:W-:Y:S02]  /*d8c0*/  IMAD R8, R4, R8, R5 ;  /* 0x0000000804087224 */ /* 0x000fe400078e0205 */
[----:B------:R-:W-:-:S03]  /*d8d0*/  VIADD R7, R16, UR16 ;  /* 0x0000001010077c36 */ /* 0x000fc60008000000 */
[----:B------:R-:W-:Y:S02]  /*d8e0*/  ISETP.GT.U32.AND P0, PT, R13, R8, PT ;  /* 0x000000080d00720c */ /* 0x000fe40003f04070 */
[----:B------:R-:W-:Y:S01]  /*d8f0*/  IABS R16, R7 ;  /* 0x0000000700107213 */ /* 0x000fe20000000000 */
[----:B-1----:R-:W1:Y:S10]  /*d900*/  MUFU.RCP R14, R14 ;  /* 0x0000000e000e7308 */ /* 0x002e740000001000 */
[----:B------:R-:W-:-:S02]  /*d910*/  @!P0 IMAD.IADD R8, R8, 0x1, -R13 ;  /* 0x0000000108088824 */ /* 0x000fc400078e0a0d */
[----:B-1----:R-:W-:-:S04]  /*d920*/  VIADD R4, R14, 0xffffffe ;  /* 0x0ffffffe0e047836 */ /* 0x002fc80000000000 */
[----:B------:R1:W2:Y:S02]  /*d930*/  F2I.FTZ.U32.TRUNC.NTZ R5, R4 ;  /* 0x0000000400057305 */ /* 0x0002a4000021f000 */
[----:B-1----:R-:W-:Y:S02]  /*d940*/  IMAD.MOV.U32 R4, RZ, RZ, RZ ;  /* 0x000000ffff047224 */ /* 0x002fe400078e00ff */
[----:B--2---:R-:W-:-:S04]  /*d950*/  IMAD.MOV R18, RZ, RZ, -R5 ;  /* 0x000000ffff127224 */ /* 0x004fc800078e0a05 */
[----:B------:R-:W-:-:S04]  /*d960*/  IMAD R15, R18, R9, RZ ;  /* 0x00000009120f7224 */ /* 0x000fc800078e02ff */
        /* <DEDUP_REMOVED lines=22> */
[----:B------:R-:W-:-:S05]  /*dad0*/  IMAD.IADD R8, R7, 0x1, -R4 ;  /* 0x0000000107087824 */ /* 0x000fca00078e0a04 */
[CC--:B------:R-:W-:Y:S01]  /*dae0*/  SEL R4, R5.reuse, R8.reuse, P0 ;  /* 0x0000000805047207 */ /* 0x0c0fe20000000000 */
[----:B------:R-:W-:-:S03]  /*daf0*/  IMAD R8, R5, R8, RZ ;  /* 0x0000000805087224 */ /* 0x000fc600078e02ff */
[----:B------:R-:W-:Y:S02]  /*db00*/  SHF.R.S32.HI R5, RZ, 0x1f, R4 ;  /* 0x0000001fff057819 */ /* 0x000fe40000011404 */
[----:B------:R-:W-:-:S07]  /*db10*/  SHF.R.S32.HI R9, RZ, 0x1f, R8 ;  /* 0x0000001fff097819 */ /* 0x000fce0000011408 */
.L_x_583:
[----:B------:R-:W-:Y:S05]  /*db20*/  BSYNC B0 ;  /* 0x0000000000007941 */ /* 0x000fea0003800000 */
.L_x_582:
        /* <DEDUP_REMOVED lines=39> */
.L_x_581:
        /* <DEDUP_REMOVED lines=22> */
.L_x_576:
        /* <DEDUP_REMOVED lines=15> */
[----:B------:R-:W-:-:S04]  /*dff0*/  UIADD3.X UR22, ~UR6, UR8, URZ, UP1, !UPT ;  /* 0x0000000806167290 */ /* 0x000fc80008ffe53f */
[----:B------:R-:W-:Y:S02]  /*e000*/  USHF.R.U32.HI UR31, URZ, UR30, UR22 ;  /* 0x0000001e3f1f7299 */ /* 0x000fe40008011616 */
[----:B------:R-:W-:Y:S01]  /*e010*/  USHF.R.U32.HI UR36, URZ, UR32, UR23 ;  /* 0x000000203f247299 */ /* 0x000fe20008011617 */
[----:B------:R-:W-:Y:S01]  /*e020*/  R2UR UR23, R0 ;  /* 0x00000000001772ca */ /* 0x000fe200000e0000 */
        /* <DEDUP_REMOVED lines=14> */
.L_x_587:
        /* <DEDUP_REMOVED lines=22> */
.L_x_589:
        /* <DEDUP_REMOVED lines=13> */
.L_x_575:
[----:B------:R-:W-:-:S06]  /*e340*/  UISETP.NE.AND UP1, UPT, UR38, 0x3, UPT ;  /* 0x000000032600788c */ /* 0x000fcc000bf25270 */
[----:B------:R-:W-:-:S13]  /*e350*/  PLOP3.LUT P0, PT, PT, PT, UP1, 0x80, 0x0 ;  /* 0x000000000000781c */ /* 0x000fda0003f0f018 */
[----:B------:R-:W-:Y:S05]  /*e360*/  @!P0 BRA `(.L_x_590) ;  /* 0x0000000000048947 */ /* 0x000fea0003800000 */
[----:B--2---:R-:W-:Y:S01]  /*e370*/  BPT.TRAP 0x1 ;  /* 0x000000040000795c */ /* 0x004fe20000300000 */
.L_x_590:
        /* <DEDUP_REMOVED lines=8> */
.L_x_666:
        /* <DEDUP_REMOVED lines=16> */
.L_x_594:
[----:B----4-:R-:W-:Y:S01]  /*e500*/  SYNCS.ARRIVE.TRANS64.A1T0 RZ, [UR30+0x31400], RZ ;  /* 0x031400ffffff79a7 */ /* 0x010fe2000810001e */
.L_x_593:
[----:B--2---:R-:W-:Y:S05]  /*e510*/  BSYNC B0 ;  /* 0x0000000000007941 */ /* 0x004fea0003800000 */
.L_x_592:
        /* <DEDUP_REMOVED lines=9> */
.L_x_596:
[----:B------:R-:W-:Y:S01]  /*e5b0*/  ULEA UR4, UR7, UR21, 0x3 ;  /* 0x0000001507047291 */ /* 0x000fe2000f8e183f */
[----:B-1----:R-:W-:-:S05]  /*e5c0*/  IMAD.U32 R0, RZ, RZ, UR20 ;  /* 0x00000014ff007e24 */ /* 0x002fca000f8e00ff */
[----:B------:R-:W-:-:S04]  /*e5d0*/  SHF.L.U32 R0, R0, 0x1f, RZ ;  /* 0x0000001f00007819 */ /* 0x000fc800000006ff */
[----:B------:R-:W1:Y:S02]  /*e5e0*/  SYNCS.PHASECHK.TRANS64.TRYWAIT P1, [UR4+0x31440], R0 ;  /* 0x03144000ff0075a7 */ /* 0x000e640008020144 */
[----:B-1----:R-:W-:Y:S05]  /*e5f0*/  @!P1 BRA `(.L_x_597) ;  /* 0x0000001400cc9947 */ /* 0x002fea0003800000 */
.L_x_667:
[----:B------:R-:W-:Y:S05]  /*e600*/  @!P0 BRA `(.L_x_598) ;  /* 0x0000000000048947 */ /* 0x000fea0003800000 */
[----:B------:R-:W-:Y:S01]  /*e610*/  BPT.TRAP 0x1 ;  /* 0x000000040000795c */ /* 0x000fe20000300000 */
.L_x_598:
        /* <DEDUP_REMOVED lines=10> */
.L_x_668:
[----:B------:R-:W-:Y:S05]  /*e6c0*/  @!P0 BRA `(.L_x_600) ;  /* 0x0000000000048947 */ /* 0x000fea0003800000 */
[----:B------:R-:W-:Y:S01]  /*e6d0*/  BPT.TRAP 0x1 ;  /* 0x000000040000795c */ /* 0x000fe20000300000 */
.L_x_600:
        /* <DEDUP_REMOVED lines=10> */
.L_x_669:
[----:B------:R-:W-:Y:S05]  /*e780*/  @!P0 BRA `(.L_x_602) ;  /* 0x0000000000048947 */ /* 0x000fea0003800000 */
[----:B------:R-:W-:Y:S01]  /*e790*/  BPT.TRAP 0x1 ;  /* 0x000000040000795c */ /* 0x000fe20000300000 */
.L_x_602:
        /* <DEDUP_REMOVED lines=10> */
.L_x_670:
[----:B------:R-:W-:Y:S05]  /*e840*/  @!P0 BRA `(.L_x_604) ;  /* 0x0000000000048947 */ /* 0x000fea0003800000 */
[----:B------:R-:W-:Y:S01]  /*e850*/  BPT.TRAP 0x1 ;  /* 0x000000040000795c */ /* 0x000fe20000300000 */
.L_x_604:
        /* <DEDUP_REMOVED lines=10> */
.L_x_671:
[----:B------:R-:W-:Y:S05]  /*e900*/  @!P0 BRA `(.L_x_606) ;  /* 0x0000000000048947 */ /* 0x000fea0003800000 */
[----:B------:R-:W-:Y:S01]  /*e910*/  BPT.TRAP 0x1 ;  /* 0x000000040000795c */ /* 0x000fe20000300000 */
.L_x_606:
        /* <DEDUP_REMOVED lines=10> */
.L_x_672:
[----:B------:R-:W-:Y:S05]  /*e9c0*/  @!P0 BRA `(.L_x_608) ;  /* 0x0000000000048947 */ /* 0x000fea0003800000 */
[----:B------:R-:W-:Y:S01]  /*e9d0*/  BPT.TRAP 0x1 ;  /* 0x000000040000795c */ /* 0x000fe20000300000 */
.L_x_608:
        /* <DEDUP_REMOVED lines=10> */
.L_x_673:
[----:B------:R-:W-:Y:S05]  /*ea80*/  @!P0 BRA `(.L_x_610) ;  /* 0x0000000000048947 */ /* 0x000fea0003800000 */
[----:B------:R-:W-:Y:S01]  /*ea90*/  BPT.TRAP 0x1 ;  /* 0x000000040000795c */ /* 0x000fe20000300000 */
.L_x_610:
        /* <DEDUP_REMOVED lines=8> */
.L_x_611:
[----:B-1----:R-:W-:-:S04]  /*eb20*/  IMAD.U32 R3, RZ, RZ, UR4 ;  /* 0x00000004ff037e24 */ /* 0x002fc8000f8e00ff */
[----:B------:R1:W2:Y:S03]  /*eb30*/  SYNCS.PHASECHK.TRANS64.TRYWAIT P0, [R3+URZ+0x31440], R0 ;  /* 0x03144000030075a7 */ /* 0x0002a6000800017f */
[----:B--2---:R-:W-:Y:S05]  /*eb40*/  @!P0 NANOSLEEP.SYNCS 0x989680 ;  /* 0x009896800000895d */ /* 0x004fea0003900000 */
[----:B------:R-:W2:Y:S02]  /*eb50*/  @!P0 SYNCS.PHASECHK.TRANS64 P0, [R3+URZ+0x31440], R0 ;  /* 0x03144000030085a7 */ /* 0x000ea4000800007f */
[----:B--2---:R-:W-:Y:S05]  /*eb60*/  @P0 EXIT ;  /* 0x000000000000094d */ /* 0x004fea0003800000 */
[----:B------:R-:W-:Y:S05]  /*eb70*/  BRA `(.L_x_611) ;  /* 0xfffffffc00e87947 */ /* 0x000fea000383ffff */
.L_x_416:
[----:B--2---:R-:W-:-:S04]  /*eb80*/  IMAD.U32 R3, RZ, RZ, UR4 ;  /* 0x00000004ff037e24 */ /* 0x004fc8000f8e00ff */
[----:B------:R2:W3:Y:S03]  /*eb90*/  SYNCS.PHASECHK.TRANS64.TRYWAIT P0, [R3+URZ+0x31480], R0 ;  /* 0x03148000030075a7 */ /* 0x0004e6000800017f */
[----:B---3--:R-:W-:Y:S05]  /*eba0*/  @!P0 NANOSLEEP.SYNCS 0x989680 ;  /* 0x009896800000895d */ /* 0x008fea0003900000 */
[----:B------:R-:W3:Y:S02]  /*ebb0*/  @!P0 SYNCS.PHASECHK.TRANS64 P0, [R3+URZ+0x31480], R0 ;  /* 0x03148000030085a7 */ /* 0x000ee4000800007f */
[----:B---3--:R-:W-:Y:S05]  /*ebc0*/  @!P0 BRA `(.L_x_416) ;  /* 0xfffffffc00ec8947 */ /* 0x008fea000383ffff */
[----:B------:R-:W-:Y:S05]  /*ebd0*/  BRA `(.L_x_415) ;  /* 0xffffff5000707947 */ /* 0x000fea000383ffff */
.L_x_424:
[----:B--2---:R2:W3:Y:S02]  /*ebe0*/  SYNCS.PHASECHK.TRANS64.TRYWAIT P0, [R43+URZ+0x31480], R8 ;  /* 0x031480082b0075a7 */ /* 0x0044e4000800017f */
[----:B---3--:R-:W-:Y:S05]  /*ebf0*/  @!P0 NANOSLEEP.SYNCS 0x989680 ;  /* 0x009896800000895d */ /* 0x008fea0003900000 */
[----:B------:R-:W3:Y:S02]  /*ec00*/  @!P0 SYNCS.PHASECHK.TRANS64 P0, [R43+URZ+0x31480], R8 ;  /* 0x031480082b0085a7 */ /* 0x000ee4000800007f */
[----:B---3--:R-:W-:Y:S05]  /*ec10*/  @!P0 BRA `(.L_x_424) ;  /* 0xfffffffc00f08947 */ /* 0x008fea000383ffff */
[----:B------:R-:W-:Y:S05]  /*ec20*/  BRA `(.L_x_423) ;  /* 0xffffff5c00707947 */ /* 0x000fea000383ffff */
.L_x_435:
[----:B-1----:R1:W2:Y:S02]  /*ec30*/  SYNCS.PHASECHK.TRANS64.TRYWAIT P0, [R35+URZ+0x31480], R8 ;  /* 0x03148008230075a7 */ /* 0x0022a4000800017f */
[----:B--2---:R-:W-:Y:S05]  /*ec40*/  @!P0 NANOSLEEP.SYNCS 0x989680 ;  /* 0x009896800000895d */ /* 0x004fea0003900000 */
[----:B------:R-:W2:Y:S02]  /*ec50*/  @!P0 SYNCS.PHASECHK.TRANS64 P0, [R35+URZ+0x31480], R8 ;  /* 0x03148008230085a7 */ /* 0x000ea4000800007f */
[----:B--2---:R-:W-:Y:S05]  /*ec60*/  @!P0 BRA `(.L_x_435) ;  /* 0xfffffffc00f08947 */ /* 0x004fea000383ffff */
[----:B------:R-:W-:Y:S05]  /*ec70*/  BRA `(.L_x_434) ;  /* 0xffffff6800947947 */ /* 0x000fea000383ffff */
.L_x_455:
[----:B------:R-:W-:-:S07]  /*ec80*/  IMAD.MOV.U32 R15, RZ, RZ, -0x1 ;  /* 0xffffffffff0f7424 */ /* 0x000fce00078e00ff */
[----:B-123-5:R-:W-:Y:S05]  /*ec90*/  WARPSYNC.COLLECTIVE R15, `(.L_x_612) ;  /* 0x000000000f0c7348 */ /* 0x02efea0003c00000 */
[----:B------:R-:W-:Y:S02]  /*eca0*/  ELECT P6, UR62, PT ;  /* 0x00000000003e782f */ /* 0x000fe400038c0000 */
[----:B------:R-:W-:Y:S01]  /*ecb0*/  MOV R14, UR62 ;  /* 0x0000003e000e7c02 */ /* 0x000fe20008000f00 */
[----:B-123-5:R-:W-:Y:S10]  /*ecc0*/  ENDCOLLECTIVE ;  /* 0x000000000000791b */ /* 0x02eff40003800000 */
.L_x_612:
[----:B------:R-:W-:Y:S05]  /*ecd0*/  BRA `(.L_x_613) ;  /* 0xffffff7c00387947 */ /* 0x000fea000383ffff */
.L_x_457:
[----:B----4-:R4:W1:Y:S02]  /*ece0*/  SYNCS.PHASECHK.TRANS64.TRYWAIT P0, [R7+URZ+0x31660], R6 ;  /* 0x03166006070075a7 */ /* 0x010864000800017f */
[----:B-1----:R-:W-:Y:S05]  /*ecf0*/  @!P0 NANOSLEEP.SYNCS 0x989680 ;  /* 0x009896800000895d */ /* 0x002fea0003900000 */
[----:B------:R-:W1:Y:S02]  /*ed00*/  @!P0 SYNCS.PHASECHK.TRANS64 P0, [R7+URZ+0x31660], R6 ;  /* 0x03166006070085a7 */ /* 0x000e64000800007f */
[----:B-1----:R-:W-:Y:S05]  /*ed10*/  @!P0 BRA `(.L_x_457) ;  /* 0xfffffffc00f08947 */ /* 0x002fea000383ffff */
[----:B------:R-:W-:Y:S05]  /*ed20*/  BRA `(.L_x_614) ;  /* 0xffffff7c00647947 */ /* 0x000fea000383ffff */
.L_x_464:
[----:B----4-:R-:W-:-:S04]  /*ed30*/  IMAD.U32 R3, RZ, RZ, UR4 ;  /* 0x00000004ff037e24 */ /* 0x010fc8000f8e00ff */
[----:B------:R4:W1:Y:S03]  /*ed40*/  SYNCS.PHASECHK.TRANS64.TRYWAIT P0, [R3+URZ+0x31400], R0 ;  /* 0x03140000030075a7 */ /* 0x000866000800017f */
[----:B-1----:R-:W-:Y:S05]  /*ed50*/  @!P0 NANOSLEEP.SYNCS 0x989680 ;  /* 0x009896800000895d */ /* 0x002fea0003900000 */
[----:B------:R-:W1:Y:S02]  /*ed60*/  @!P0 SYNCS.PHASECHK.TRANS64 P0, [R3+URZ+0x31400], R0 ;  /* 0x03140000030085a7 */ /* 0x000e64000800007f */
[----:B-1----:R-:W-:Y:S05]  /*ed70*/  @!P0 BRA `(.L_x_464) ;  /* 0xfffffffc00ec8947 */ /* 0x002fea000383ffff */
[----:B------:R-:W-:Y:S05]  /*ed80*/  BRA `(.L_x_615) ;  /* 0xffffff8000807947 */ /* 0x000fea000383ffff */
.L_x_481:
[----:B-1----:R-:W-:-:S04]  /*ed90*/  IMAD.U32 R3, RZ, RZ, UR12 ;  /* 0x0000000cff037e24 */ /* 0x002fc8000f8e00ff */
[----:B------:R1:W2:Y:S03]  /*eda0*/  SYNCS.PHASECHK.TRANS64.TRYWAIT P0, [R3+URZ+0x31688], R0 ;  /* 0x03168800030075a7 */ /* 0x0002a6000800017f */
[----:B--2---:R-:W-:Y:S05]  /*edb0*/  @!P0 NANOSLEEP.SYNCS 0x989680 ;  /* 0x009896800000895d */ /* 0x004fea0003900000 */
[----:B------:R-:W2:Y:S02]  /*edc0*/  @!P0 SYNCS.PHASECHK.TRANS64 P0, [R3+URZ+0x31688], R0 ;  /* 0x03168800030085a7 */ /* 0x000ea4000800007f */
[----:B--2---:R-:W-:Y:S05]  /*edd0*/  @!P0 BRA `(.L_x_481) ;  /* 0xfffffffc00ec8947 */ /* 0x004fea000383ffff */
[----:B------:R-:W-:Y:S05]  /*ede0*/  BRA `(.L_x_616) ;  /* 0xffffff8c00ec7947 */ /* 0x000fea000383ffff */
.L_x_483:
[----:B-1----:R-:W-:-:S04]  /*edf0*/  IMAD.U32 R6, RZ, RZ, UR8 ;  /* 0x00000008ff067e24 */ /* 0x002fc8000f8e00ff */
[----:B------:R1:W2:Y:S03]  /*ee00*/  SYNCS.PHASECHK.TRANS64.TRYWAIT P0, [R6+URZ+0x31400], R5 ;  /* 0x03140005060075a7 */ /* 0x0002a6000800017f */
[----:B--2---:R-:W-:Y:S05]  /*ee10*/  @!P0 NANOSLEEP.SYNCS 0x989680 ;  /* 0x009896800000895d */ /* 0x004fea0003900000 */
[----:B------:R-:W2:Y:S02]  /*ee20*/  @!P0 SYNCS.PHASECHK.TRANS64 P0, [R6+URZ+0x31400], R5 ;  /* 0x03140005060085a7 */ /* 0x000ea4000800007f */
[----:B--2---:R-:W-:Y:S05]  /*ee30*/  @!P0 BRA `(.L_x_483) ;  /* 0xfffffffc00ec8947 */ /* 0x004fea000383ffff */
[----:B------:R-:W-:Y:S05]  /*ee40*/  BRA `(.L_x_617) ;  /* 0xffffff9000247947 */ /* 0x000fea000383ffff */
.L_x_489:
[----:B-1----:R-:W-:-:S04]  /*ee50*/  IMAD.U32 R5, RZ, RZ, UR13 ;  /* 0x0000000dff057e24 */ /* 0x002fc8000f8e00ff */
[----:B------:R1:W2:Y:S03]  /*ee60*/  SYNCS.PHASECHK.TRANS64.TRYWAIT P1, [R5+URZ+0x31670], R4 ;  /* 0x03167004050075a7 */ /* 0x0002a6000802017f */
[----:B--2---:R-:W-:Y:S05]  /*ee70*/  @!P1 NANOSLEEP.SYNCS 0x989680 ;  /* 0x009896800000995d */ /* 0x004fea0003900000 */
[----:B------:R-:W2:Y:S02]  /*ee80*/  @!P1 SYNCS.PHASECHK.TRANS64 P1, [R5+URZ+0x31670], R4 ;  /* 0x03167004050095a7 */ /* 0x000ea4000802007f */
[----:B--2---:R-:W-:Y:S05]  /*ee90*/  @!P1 BRA `(.L_x_489) ;  /* 0xfffffffc00ec9947 */ /* 0x004fea000383ffff */
[----:B------:R-:W-:Y:S05]  /*eea0*/  BRA `(.L_x_618) ;  /* 0xffffff9000c87947 */ /* 0x000fea000383ffff */
.L_x_504:
[----:B-1----:R1:W2:Y:S02]  /*eeb0*/  SYNCS.PHASECHK.TRANS64.TRYWAIT P0, [R4+URZ+0x31670], R3 ;  /* 0x03167003040075a7 */ /* 0x0022a4000800017f */
[----:B--2---:R-:W-:Y:S05]  /*eec0*/  @!P0 NANOSLEEP.SYNCS 0x989680 ;  /* 0x009896800000895d */ /* 0x004fea0003900000 */
[----:B------:R-:W2:Y:S02]  /*eed0*/  @!P0 SYNCS.PHASECHK.TRANS64 P0, [R4+URZ+0x31670], R3 ;  /* 0x03167003040085a7 */ /* 0x000ea4000800007f */
[----:B--2---:R-:W-:Y:S05]  /*eee0*/  @!P0 BRA `(.L_x_504) ;  /* 0xfffffffc00f08947 */ /* 0x004fea000383ffff */
[----:B------:R-:W-:Y:S05]  /*eef0*/  BRA `(.L_x_619) ;  /* 0xffffff9800b07947 */ /* 0x000fea000383ffff */
.L_x_522:
[----:B-1----:R1:W3:Y:S02]  /*ef00*/  SYNCS.PHASECHK.TRANS64.TRYWAIT P0, [R7+URZ+0x31570], R4 ;  /* 0x03157004070075a7 */ /* 0x0022e4000800017f */
[----:B---3--:R-:W-:Y:S05]  /*ef10*/  @!P0 NANOSLEEP.SYNCS 0x989680 ;  /* 0x009896800000895d */ /* 0x008fea0003900000 */
[----:B------:R-:W3:Y:S02]  /*ef20*/  @!P0 SYNCS.PHASECHK.TRANS64 P0, [R7+URZ+0x31570], R4 ;  /* 0x03157004070085a7 */ /* 0x000ee4000800007f */
[----:B---3--:R-:W-:Y:S05]  /*ef30*/  @!P0 BRA `(.L_x_522) ;  /* 0xfffffffc00f08947 */ /* 0x008fea000383ffff */
[----:B------:R-:W-:Y:S05]  /*ef40*/  BRA `(.L_x_620) ;  /* 0xffffffb000747947 */ /* 0x000fea000383ffff */
.L_x_526:
[----:B------:R-:W-:Y:S01]  /*ef50*/  BSSY B1, `(.L_x_621) ;  /* 0x0000006000017945 */ /* 0x000fe20003800000 */
[----:B------:R-:W-:-:S07]  /*ef60*/  IMAD.MOV.U32 R15, RZ, RZ, -0x1 ;  /* 0xffffffffff0f7424 */ /* 0x000fce00078e00ff */
[----:B-1----:R-:W-:Y:S05]  /*ef70*/  WARPSYNC.COLLECTIVE R15, `(.L_x_622) ;  /* 0x000000000f0c7348 */ /* 0x002fea0003c00000 */
[----:B------:R-:W-:Y:S02]  /*ef80*/  ELECT P6, UR62, PT ;  /* 0x00000000003e782f */ /* 0x000fe400038c0000 */
[----:B------:R-:W-:Y:S01]  /*ef90*/  MOV R14, UR62 ;  /* 0x0000003e000e7c02 */ /* 0x000fe20008000f00 */
[----:B-1----:R-:W-:Y:S10]  /*efa0*/  ENDCOLLECTIVE ;  /* 0x000000000000791b */ /* 0x002ff40003800000 */
.L_x_622:
[----:B------:R-:W-:Y:S05]  /*efb0*/  BSYNC B1 ;  /* 0x0000000000017941 */ /* 0x000fea0003800000 */
.L_x_621:
        /* <DEDUP_REMOVED lines=10> */
[----:B------:R-:W-:Y:S01]  /*f060*/  @UP0 UMOV UR10, URZ ;  /* 0x0000003f000a0c82 */ /* 0x000fe20008000000 */
[C---:B------:R-:W-:Y:S01]  /*f070*/  @P6 R2UR UR9, R11.reuse ;  /* 0x000000000b0962ca */ /* 0x040fe200000e0000 */
[----:B------:R-:W-:Y:S01]  /*f080*/  VOTEU.ANY UP0, P6 ;  /* 0x00000000003f7886 */ /* 0x000fe20003000100 */
[----:B------:R-:W-:Y:S01]  /*f090*/  @P6 R2UR UR5, R11 ;  /* 0x000000000b0562ca */ /* 0x000fe200000e0000 */
[----:B------:R-:W-:Y:S01]  /*f0a0*/  UMOV UR16, 0x0 ;  /* 0x0000000000107882 */ /* 0x000fe20000000000 */
[----:B------:R-:W-:Y:S01]  /*f0b0*/  @P6 R2UR UR4, R4 ;  /* 0x00000000040462ca */ /* 0x000fe200000e0000 */
[----:B------:R-:W-:Y:S01]  /*f0c0*/  UMOV UR17, 0x10000000 ;  /* 0x1000000000117882 */ /* 0x000fe20000000000 */
[----:B------:R-:W-:Y:S01]  /*f0d0*/  @P6 R2UR UR7, R17 ;  /* 0x00000000110762ca */ /* 0x000fe200000e0000 */
[----:B------:R-:W-:Y:S01]  /*f0e0*/  BSSY B1, `(.L_x_623) ;  /* 0x000000b000017945 */ /* 0x000fe20003800000 */
[----:B------:R-:W-:Y:S01]  /*f0f0*/  @P6 R2UR UR6, R8 ;  /* 0x00000000080662ca */ /* 0x000fe200000e0000 */
[----:B------:R-:W-:-:S04]  /*f100*/  IMAD.MOV.U32 R15, RZ, RZ, -0x1 ;  /* 0xffffffffff0f7424 */ /* 0x000fc800078e00ff */
[----:B------:R1:W-:Y:S01]  /*f110*/  @UP0 UTMALDG.3D [UR8], [UR36], desc[UR14] ;  /* 0x00000e08240005b4 */ /* 0x0003e20008011000 */
[----:B------:R-:W-:-:S07]  /*f120*/  VOTEU.ANY UP0, P6 ;  /* 0x00000000003f7886 */ /* 0x000fce0003000100 */
[----:B------:R1:W-:Y:S02]  /*f130*/  @UP0 UTMALDG.2D [UR4], [UR38], desc[UR16] ;  /* 0x00001004260005b4 */ /* 0x0003e40008009000 */
[----:B-1----:R-:W-:Y:S01]  /*f140*/  NOP ;  /* 0x0000000000007918 */ /* 0x002fe20000000000 */
[----:B------:R-:W-:Y:S05]  /*f150*/  WARPSYNC.COLLECTIVE R15, `(.L_x_624) ;  /* 0x000000000f0c7348 */ /* 0x000fea0003c00000 */
[----:B------:R-:W-:Y:S02]  /*f160*/  ELECT P6, UR62, PT ;  /* 0x00000000003e782f */ /* 0x000fe400038c0000 */
[----:B------:R-:W-:Y:S01]  /*f170*/  MOV R14, UR62 ;  /* 0x0000003e000e7c02 */ /* 0x000fe20008000f00 */
[----:B------:R-:W-:Y:S10]  /*f180*/  ENDCOLLECTIVE ;  /* 0x000000000000791b */ /* 0x000ff40003800000 */
.L_x_624:
[----:B------:R-:W-:Y:S05]  /*f190*/  BSYNC B1 ;  /* 0x0000000000017941 */ /* 0x000fea0003800000 */
.L_x_623:
[----:B------:R-:W-:Y:S05]  /*f1a0*/  BRA `(.L_x_625) ;  /* 0xffffffb0007c7947 */ /* 0x000fea000383ffff */
.L_x_532:
[----:B-1----:R1:W2:Y:S02]  /*f1b0*/  SYNCS.PHASECHK.TRANS64.TRYWAIT P0, [R3+URZ+0x31400], R0 ;  /* 0x03140000030075a7 */ /* 0x0022a4000800017f */
[----:B--2---:R-:W-:Y:S05]  /*f1c0*/  @!P0 NANOSLEEP.SYNCS 0x989680 ;  /* 0x009896800000895d */ /* 0x004fea0003900000 */
[----:B------:R-:W2:Y:S02]  /*f1d0*/  @!P0 SYNCS.PHASECHK.TRANS64 P0, [R3+URZ+0x31400], R0 ;  /* 0x03140000030085a7 */ /* 0x000ea4000800007f */
[----:B--2---:R-:W-:Y:S05]  /*f1e0*/  @!P0 BRA `(.L_x_532) ;  /* 0xfffffffc00f08947 */ /* 0x004fea000383ffff */
[----:B------:R-:W-:Y:S05]  /*f1f0*/  BRA `(.L_x_626) ;  /* 0xffffffb4007c7947 */ /* 0x000fea000383ffff */
.L_x_535:
[----:B------:R-:W-:Y:S01]  /*f200*/  BSSY B0, `(.L_x_627) ;  /* 0x0000006000007945 */ /* 0x000fe20003800000 */
[----:B------:R-:W-:-:S07]  /*f210*/  IMAD.MOV.U32 R15, RZ, RZ, -0x1 ;  /* 0xffffffffff0f7424 */ /* 0x000fce00078e00ff */
[----:B-12--5:R-:W-:Y:S05]  /*f220*/  WARPSYNC.COLLECTIVE R15, `(.L_x_628) ;  /* 0x000000000f0c7348 */ /* 0x026fea0003c00000 */
[----:B------:R-:W-:Y:S02]  /*f230*/  ELECT P6, UR62, PT ;  /* 0x00000000003e782f */ /* 0x000fe400038c0000 */
[----:B------:R-:W-:Y:S01]  /*f240*/  MOV R14, UR62 ;  /* 0x0000003e000e7c02 */ /* 0x000fe20008000f00 */
[----:B-12--5:R-:W-:Y:S10]  /*f250*/  ENDCOLLECTIVE ;  /* 0x000000000000791b */ /* 0x026ff40003800000 */
.L_x_628:
[----:B------:R-:W-:Y:S05]  /*f260*/  BSYNC B0 ;  /* 0x0000000000007941 */ /* 0x000fea0003800000 */
.L_x_627:
[----:B------:R-:W-:Y:S05]  /*f270*/  BRA `(.L_x_629) ;  /* 0xffffffb400c47947 */ /* 0x000fea000383ffff */
.L_x_538:
[----:B------:R-:W-:Y:S01]  /*f280*/  BSSY B0, `(.L_x_630) ;  /* 0x0000005000007945 */ /* 0x000fe20003800000 */
[----:B------:R-:W-:-:S07]  /*f290*/  IMAD.MOV.U32 R15, RZ, RZ, -0x1 ;  /* 0xffffffffff0f7424 */ /* 0x000fce00078e00ff */
[----:B-123-5:R-:W-:Y:S05]  /*f2a0*/  WARPSYNC.COLLECTIVE R15, `(.L_x_631) ;  /* 0x000000000f087348 */ /* 0x02efea0003c00000 */
[----:B------:R-:W-:Y:S01]  /*f2b0*/  NOP ;  /* 0x0000000000007918 */ /* 0x000fe20000000000 */
[----:B-123-5:R-:W-:Y:S01]  /*f2c0*/  ENDCOLLECTIVE ;  /* 0x000000000000791b */ /* 0x02efe20003800000 */
.L_x_631:
[----:B------:R-:W-:Y:S05]  /*f2d0*/  BSYNC B0 ;  /* 0x0000000000007941 */ /* 0x000fea0003800000 */
.L_x_630:
[----:B------:R-:W-:-:S07]  /*f2e0*/  IMAD.MOV.U32 R15, RZ, RZ, -0x1 ;  /* 0xffffffffff0f7424 */ /* 0x000fce00078e00ff */
[----:B------:R-:W-:Y:S05]  /*f2f0*/  WARPSYNC.COLLECTIVE R15, `(.L_x_632) ;  /* 0x000000000f0c7348 */ /* 0x000fea0003c00000 */
[----:B------:R-:W-:Y:S02]  /*f300*/  ELECT P6, UR62, PT ;  /* 0x00000000003e782f */ /* 0x000fe400038c0000 */
[----:B------:R-:W-:Y:S01]  /*f310*/  MOV R14, UR62 ;  /* 0x0000003e000e7c02 */ /* 0x000fe20008000f00 */
[----:B------:R-:W-:Y:S10]  /*f320*/  ENDCOLLECTIVE ;  /* 0x000000000000791b */ /* 0x000ff40003800000 */
.L_x_632:
[----:B------:R-:W-:Y:S05]  /*f330*/  BRA `(.L_x_633) ;  /* 0xffffffc000207947 */ /* 0x000fea000383ffff */
.L_x_541:
[----:B------:R-:W-:Y:S01]  /*f340*/  BSSY B0, `(.L_x_634) ;  /* 0x0000006000007945 */ /* 0x000fe20003800000 */
[----:B------:R-:W-:-:S07]  /*f350*/  IMAD.MOV.U32 R15, RZ, RZ, -0x1 ;  /* 0xffffffffff0f7424 */ /* 0x000fce00078e00ff */
[----:B--2--5:R-:W-:Y:S05]  /*f360*/  WARPSYNC.COLLECTIVE R15, `(.L_x_635) ;  /* 0x000000000f0c7348 */ /* 0x024fea0003c00000 */
[----:B-----5:R-:W-:Y:S02]  /*f370*/  ELECT P6, UR62, PT ;  /* 0x00000000003e782f */ /* 0x020fe400038c0000 */
[----:B------:R-:W-:Y:S01]  /*f380*/  MOV R14, UR62 ;  /* 0x0000003e000e7c02 */ /* 0x000fe20008000f00 */
[----:B--2---:R-:W-:Y:S10]  /*f390*/  ENDCOLLECTIVE ;  /* 0x000000000000791b */ /* 0x004ff40003800000 */
.L_x_635:
[----:B------:R-:W-:Y:S05]  /*f3a0*/  BSYNC B0 ;  /* 0x0000000000007941 */ /* 0x000fea0003800000 */
.L_x_634:
[----:B------:R-:W-:Y:S05]  /*f3b0*/  BRA `(.L_x_636) ;  /* 0xffffffc000807947 */ /* 0x000fea000383ffff */
.L_x_545:
[----:B-1----:R1:W3:Y:S02]  /*f3c0*/  SYNCS.PHASECHK.TRANS64.TRYWAIT P0, [R7+URZ], R0 ;  /* 0x00000000070075a7 */ /* 0x0022e4000800017f */
[----:B---3--:R-:W-:Y:S05]  /*f3d0*/  @!P0 NANOSLEEP.SYNCS 0x989680 ;  /* 0x009896800000895d */ /* 0x008fea0003900000 */
[----:B------:R-:W3:Y:S02]  /*f3e0*/  @!P0 SYNCS.PHASECHK.TRANS64 P0, [R7+URZ], R0 ;  /* 0x00000000070085a7 */ /* 0x000ee4000800007f */
[----:B---3--:R-:W-:Y:S05]  /*f3f0*/  @!P0 BRA `(.L_x_545) ;  /* 0xfffffffc00f08947 */ /* 0x008fea000383ffff */
[----:B------:R-:W-:Y:S05]  /*f400*/  BRA `(.L_x_637) ;  /* 0xffffffc000bc7947 */ /* 0x000fea000383ffff */
.L_x_546:
[----:B-1----:R1:W3:Y:S02]  /*f410*/  SYNCS.PHASECHK.TRANS64.TRYWAIT P0, [R8+URZ], R5 ;  /* 0x00000005080075a7 */ /* 0x0022e4000800017f */
[----:B---3--:R-:W-:Y:S05]  /*f420*/  @!P0 NANOSLEEP.SYNCS 0x989680 ;  /* 0x009896800000895d */ /* 0x008fea0003900000 */
[----:B------:R-:W3:Y:S02]  /*f430*/  @!P0 SYNCS.PHASECHK.TRANS64 P0, [R8+URZ], R5 ;  /* 0x00000005080085a7 */ /* 0x000ee4000800007f */
[----:B---3--:R-:W-:Y:S05]  /*f440*/  @!P0 BRA `(.L_x_546) ;  /* 0xfffffffc00f08947 */ /* 0x008fea000383ffff */
[----:B------:R-:W-:Y:S05]  /*f450*/  BRA `(.L_x_638) ;  /* 0xffffffc000cc7947 */ /* 0x000fea000383ffff */
.L_x_547:
[----:B-1----:R1:W3:Y:S02]  /*f460*/  SYNCS.PHASECHK.TRANS64.TRYWAIT P0, [R7+URZ], R6 ;  /* 0x00000006070075a7 */ /* 0x0022e4000800017f */
[----:B---3--:R-:W-:Y:S05]  /*f470*/  @!P0 NANOSLEEP.SYNCS 0x989680 ;  /* 0x009896800000895d */ /* 0x008fea0003900000 */
[----:B------:R-:W3:Y:S02]  /*f480*/  @!P0 SYNCS.PHASECHK.TRANS64 P0, [R7+URZ], R6 ;  /* 0x00000006070085a7 */ /* 0x000ee4000800007f */
[----:B---3--:R-:W-:Y:S05]  /*f490*/  @!P0 BRA `(.L_x_547) ;  /* 0xfffffffc00f08947 */ /* 0x008fea000383ffff */
[----:B------:R-:W-:Y:S05]  /*f4a0*/  BRA `(.L_x_639) ;  /* 0xffffffc000dc7947 */ /* 0x000fea000383ffff */
.L_x_548:
[----:B-1----:R1:W3:Y:S02]  /*f4b0*/  SYNCS.PHASECHK.TRANS64.TRYWAIT P0, [R8+URZ], R5 ;  /* 0x00000005080075a7 */ /* 0x0022e4000800017f */
[----:B---3--:R-:W-:Y:S05]  /*f4c0*/  @!P0 NANOSLEEP.SYNCS 0x989680 ;  /* 0x009896800000895d */ /* 0x008fea0003900000 */
[----:B------:R-:W3:Y:S02]  /*f4d0*/  @!P0 SYNCS.PHASECHK.TRANS64 P0, [R8+URZ], R5 ;  /* 0x00000005080085a7 */ /* 0x000ee4000800007f */
[----:B---3--:R-:W-:Y:S05]  /*f4e0*/  @!P0 BRA `(.L_x_548) ;  /* 0xfffffffc00f08947 */ /* 0x008fea000383ffff */
[----:B------:R-:W-:Y:S05]  /*f4f0*/  BRA `(.L_x_640) ;  /* 0xffffffc000ec7947 */ /* 0x000fea000383ffff */
.L_x_549:
[----:B-1----:R1:W3:Y:S02]  /*f500*/  SYNCS.PHASECHK.TRANS64.TRYWAIT P0, [R7+URZ], R6 ;  /* 0x00000006070075a7 */ /* 0x0022e4000800017f */
[----:B---3--:R-:W-:Y:S05]  /*f510*/  @!P0 NANOSLEEP.SYNCS 0x989680 ;  /* 0x009896800000895d */ /* 0x008fea0003900000 */
[----:B------:R-:W3:Y:S02]  /*f520*/  @!P0 SYNCS.PHASECHK.TRANS64 P0, [R7+URZ], R6 ;  /* 0x00000006070085a7 */ /* 0x000ee4000800007f */
[----:B---3--:R-:W-:Y:S05]  /*f530*/  @!P0 BRA `(.L_x_549) ;  /* 0xfffffffc00f08947 */ /* 0x008fea000383ffff */
[----:B------:R-:W-:Y:S05]  /*f540*/  BRA `(.L_x_641) ;  /* 0xffffffc000fc7947 */ /* 0x000fea000383ffff */
.L_x_550:
[----:B-1----:R1:W3:Y:S02]  /*f550*/  SYNCS.PHASECHK.TRANS64.TRYWAIT P0, [R8+URZ], R5 ;  /* 0x00000005080075a7 */ /* 0x0022e4000800017f */
[----:B---3--:R-:W-:Y:S05]  /*f560*/  @!P0 NANOSLEEP.SYNCS 0x989680 ;  /* 0x009896800000895d */ /* 0x008fea0003900000 */
[----:B------:R-:W3:Y:S02]  /*f570*/  @!P0 SYNCS.PHASECHK.TRANS64 P0, [R8+URZ], R5 ;  /* 0x00000005080085a7 */ /* 0x000ee4000800007f */
[----:B---3--:R-:W-:Y:S05]  /*f580*/  @!P0 BRA `(.L_x_550) ;  /* 0xfffffffc00f08947 */ /* 0x008fea000383ffff */
[----:B------:R-:W-:Y:S05]  /*f590*/  BRA `(.L_x_642) ;  /* 0xffffffc4000c7947 */ /* 0x000fea000383ffff */
.L_x_551:
[----:B-1----:R1:W3:Y:S02]  /*f5a0*/  SYNCS.PHASECHK.TRANS64.TRYWAIT P0, [R7+URZ], R6 ;  /* 0x00000006070075a7 */ /* 0x0022e4000800017f */
[----:B---3--:R-:W-:Y:S05]  /*f5b0*/  @!P0 NANOSLEEP.SYNCS 0x989680 ;  /* 0x009896800000895d */ /* 0x008fea0003900000 */
[----:B------:R-:W3:Y:S02]  /*f5c0*/  @!P0 SYNCS.PHASECHK.TRANS64 P0, [R7+URZ], R6 ;  /* 0x00000006070085a7 */ /* 0x000ee4000800007f */
[----:B---3--:R-:W-:Y:S05]  /*f5d0*/  @!P0 BRA `(.L_x_551) ;  /* 0xfffffffc00f08947 */ /* 0x008fea000383ffff */
[----:B------:R-:W-:Y:S05]  /*f5e0*/  BRA `(.L_x_643) ;  /* 0xffffffc4001c7947 */ /* 0x000fea000383ffff */
.L_x_552:
[----:B-1----:R1:W3:Y:S02]  /*f5f0*/  SYNCS.PHASECHK.TRANS64.TRYWAIT P0, [R8+URZ], R5 ;  /* 0x00000005080075a7 */ /* 0x0022e4000800017f */
[----:B---3--:R-:W-:Y:S05]  /*f600*/  @!P0 NANOSLEEP.SYNCS 0x989680 ;  /* 0x009896800000895d */ /* 0x008fea0003900000 */
[----:B------:R-:W3:Y:S02]  /*f610*/  @!P0 SYNCS.PHASECHK.TRANS64 P0, [R8+URZ], R5 ;  /* 0x00000005080085a7 */ /* 0x000ee4000800007f */
[----:B---3--:R-:W-:Y:S05]  /*f620*/  @!P0 BRA `(.L_x_552) ;  /* 0xfffffffc00f08947 */ /* 0x008fea000383ffff */
[----:B------:R-:W-:Y:S05]  /*f630*/  BRA `(.L_x_644) ;  /* 0xffffffc4002c7947 */ /* 0x000fea000383ffff */
.L_x_553:
[----:B-1----:R1:W3:Y:S02]  /*f640*/  SYNCS.PHASECHK.TRANS64.TRYWAIT P0, [R7+URZ], R6 ;  /* 0x00000006070075a7 */ /* 0x0022e4000800017f */
[----:B---3--:R-:W-:Y:S05]  /*f650*/  @!P0 NANOSLEEP.SYNCS 0x989680 ;  /* 0x009896800000895d */ /* 0x008fea0003900000 */
[----:B------:R-:W3:Y:S02]  /*f660*/  @!P0 SYNCS.PHASECHK.TRANS64 P0, [R7+URZ], R6 ;  /* 0x00000006070085a7 */ /* 0x000ee4000800007f */
[----:B---3--:R-:W-:Y:S05]  /*f670*/  @!P0 BRA `(.L_x_553) ;  /* 0xfffffffc00f08947 */ /* 0x008fea000383ffff */
[----:B------:R-:W-:Y:S05]  /*f680*/  BRA `(.L_x_645) ;  /* 0xffffffc4003c7947 */ /* 0x000fea000383ffff */
.L_x_554:
[----:B-1----:R1:W3:Y:S02]  /*f690*/  SYNCS.PHASECHK.TRANS64.TRYWAIT P0, [R8+URZ], R5 ;  /* 0x00000005080075a7 */ /* 0x0022e4000800017f */
[----:B---3--:R-:W-:Y:S05]  /*f6a0*/  @!P0 NANOSLEEP.SYNCS 0x989680 ;  /* 0x009896800000895d */ /* 0x008fea0003900000 */
[----:B------:R-:W3:Y:S02]  /*f6b0*/  @!P0 SYNCS.PHASECHK.TRANS64 P0, [R8+URZ], R5 ;  /* 0x00000005080085a7 */ /* 0x000ee4000800007f */
[----:B---3--:R-:W-:Y:S05]  /*f6c0*/  @!P0 BRA `(.L_x_554) ;  /* 0xfffffffc00f08947 */ /* 0x008fea000383ffff */
[----:B------:R-:W-:Y:S05]  /*f6d0*/  BRA `(.L_x_646) ;  /* 0xffffffc4004c7947 */ /* 0x000fea000383ffff */
.L_x_555:
[----:B-1----:R1:W3:Y:S02]  /*f6e0*/  SYNCS.PHASECHK.TRANS64.TRYWAIT P0, [R7+URZ], R6 ;  /* 0x00000006070075a7 */ /* 0x0022e4000800017f */
[----:B---3--:R-:W-:Y:S05]  /*f6f0*/  @!P0 NANOSLEEP.SYNCS 0x989680 ;  /* 0x009896800000895d */ /* 0x008fea0003900000 */
[----:B------:R-:W3:Y:S02]  /*f700*/  @!P0 SYNCS.PHASECHK.TRANS64 P0, [R7+URZ], R6 ;  /* 0x00000006070085a7 */ /* 0x000ee4000800007f */
[----:B---3--:R-:W-:Y:S05]  /*f710*/  @!P0 BRA `(.L_x_555) ;  /* 0xfffffffc00f08947 */ /* 0x008fea000383ffff */
[----:B------:R-:W-:Y:S05]  /*f720*/  BRA `(.L_x_647) ;  /* 0xffffffc4005c7947 */ /* 0x000fea000383ffff */
.L_x_556:
[----:B-1----:R1:W3:Y:S02]  /*f730*/  SYNCS.PHASECHK.TRANS64.TRYWAIT P0, [R8+URZ], R5 ;  /* 0x00000005080075a7 */ /* 0x0022e4000800017f */
[----:B---3--:R-:W-:Y:S05]  /*f740*/  @!P0 NANOSLEEP.SYNCS 0x989680 ;  /* 0x009896800000895d */ /* 0x008fea0003900000 */
[----:B------:R-:W3:Y:S02]  /*f750*/  @!P0 SYNCS.PHASECHK.TRANS64 P0, [R8+URZ], R5 ;  /* 0x00000005080085a7 */ /* 0x000ee4000800007f */
[----:B---3--:R-:W-:Y:S05]  /*f760*/  @!P0 BRA `(.L_x_556) ;  /* 0xfffffffc00f08947 */ /* 0x008fea000383ffff */
[----:B------:R-:W-:Y:S05]  /*f770*/  BRA `(.L_x_648) ;  /* 0xffffffc4006c7947 */ /* 0x000fea000383ffff */
.L_x_557:
[----:B-1----:R1:W3:Y:S02]  /*f780*/  SYNCS.PHASECHK.TRANS64.TRYWAIT P0, [R7+URZ], R6 ;  /* 0x00000006070075a7 */ /* 0x0022e4000800017f */
[----:B---3--:R-:W-:Y:S05]  /*f790*/  @!P0 NANOSLEEP.SYNCS 0x989680 ;  /* 0x009896800000895d */ /* 0x008fea0003900000 */
[----:B------:R-:W3:Y:S02]  /*f7a0*/  @!P0 SYNCS.PHASECHK.TRANS64 P0, [R7+URZ], R6 ;  /* 0x00000006070085a7 */ /* 0x000ee4000800007f */
[----:B---3--:R-:W-:Y:S05]  /*f7b0*/  @!P0 BRA `(.L_x_557) ;  /* 0xfffffffc00f08947 */ /* 0x008fea000383ffff */
[----:B------:R-:W-:Y:S05]  /*f7c0*/  BRA `(.L_x_649) ;  /* 0xffffffc4007c7947 */ /* 0x000fea000383ffff */
.L_x_558:
[----:B-1----:R1:W3:Y:S02]  /*f7d0*/  SYNCS.PHASECHK.TRANS64.TRYWAIT P0, [R8+URZ], R5 ;  /* 0x00000005080075a7 */ /* 0x0022e4000800017f */
[----:B---3--:R-:W-:Y:S05]  /*f7e0*/  @!P0 NANOSLEEP.SYNCS 0x989680 ;  /* 0x009896800000895d */ /* 0x008fea0003900000 */
[----:B------:R-:W3:Y:S02]  /*f7f0*/  @!P0 SYNCS.PHASECHK.TRANS64 P0, [R8+URZ], R5 ;  /* 0x00000005080085a7 */ /* 0x000ee4000800007f */
[----:B---3--:R-:W-:Y:S05]  /*f800*/  @!P0 BRA `(.L_x_558) ;  /* 0xfffffffc00f08947 */ /* 0x008fea000383ffff */
[----:B------:R-:W-:Y:S05]  /*f810*/  BRA `(.L_x_650) ;  /* 0xffffffc4008c7947 */ /* 0x000fea000383ffff */
.L_x_559:
[----:B-1----:R1:W3:Y:S02]  /*f820*/  SYNCS.PHASECHK.TRANS64.TRYWAIT P0, [R7+URZ], R6 ;  /* 0x00000006070075a7 */ /* 0x0022e4000800017f */
[----:B---3--:R-:W-:Y:S05]  /*f830*/  @!P0 NANOSLEEP.SYNCS 0x989680 ;  /* 0x009896800000895d */ /* 0x008fea0003900000 */
[----:B------:R-:W3:Y:S02]  /*f840*/  @!P0 SYNCS.PHASECHK.TRANS64 P0, [R7+URZ], R6 ;  /* 0x00000006070085a7 */ /* 0x000ee4000800007f */
[----:B---3--:R-:W-:Y:S05]  /*f850*/  @!P0 BRA `(.L_x_559) ;  /* 0xfffffffc00f08947 */ /* 0x008fea000383ffff */
[----:B------:R-:W-:Y:S05]  /*f860*/  BRA `(.L_x_651) ;  /* 0xffffffc4009c7947 */ /* 0x000fea000383ffff */
.L_x_560:
[----:B-1----:R1:W3:Y:S02]  /*f870*/  SYNCS.PHASECHK.TRANS64.TRYWAIT P0, [R8+URZ], R5 ;  /* 0x00000005080075a7 */ /* 0x0022e4000800017f */
[----:B---3--:R-:W-:Y:S05]  /*f880*/  @!P0 NANOSLEEP.SYNCS 0x989680 ;  /* 0x009896800000895d */ /* 0x008fea0003900000 */
[----:B------:R-:W3:Y:S02]  /*f890*/  @!P0 SYNCS.PHASECHK.TRANS64 P0, [R8+URZ], R5 ;  /* 0x00000005080085a7 */ /* 0x000ee4000800007f */
[----:B---3--:R-:W-:Y:S05]  /*f8a0*/  @!P0 BRA `(.L_x_560) ;  /* 0xfffffffc00f08947 */ /* 0x008fea000383ffff */
[----:B------:R-:W-:Y:S05]  /*f8b0*/  BRA `(.L_x_652) ;  /* 0xffffffc400ac7947 */ /* 0x000fea000383ffff */
.L_x_561:
[----:B-1----:R1:W3:Y:S02]  /*f8c0*/  SYNCS.PHASECHK.TRANS64.TRYWAIT P0, [R7+URZ], R6 ;  /* 0x00000006070075a7 */ /* 0x0022e4000800017f */
[----:B---3--:R-:W-:Y:S05]  /*f8d0*/  @!P0 NANOSLEEP.SYNCS 0x989680 ;  /* 0x009896800000895d */ /* 0x008fea0003900000 */
[----:B------:R-:W3:Y:S02]  /*f8e0*/  @!P0 SYNCS.PHASECHK.TRANS64 P0, [R7+URZ], R6 ;  /* 0x00000006070085a7 */ /* 0x000ee4000800007f */
[----:B---3--:R-:W-:Y:S05]  /*f8f0*/  @!P0 BRA `(.L_x_561) ;  /* 0xfffffffc00f08947 */ /* 0x008fea000383ffff */
[----:B------:R-:W-:Y:S05]  /*f900*/  BRA `(.L_x_653) ;  /* 0xffffffc400bc7947 */ /* 0x000fea000383ffff */
.L_x_562:
[----:B-1----:R1:W3:Y:S02]  /*f910*/  SYNCS.PHASECHK.TRANS64.TRYWAIT P0, [R8+URZ], R5 ;  /* 0x00000005080075a7 */ /* 0x0022e4000800017f */
[----:B---3--:R-:W-:Y:S05]  /*f920*/  @!P0 NANOSLEEP.SYNCS 0x989680 ;  /* 0x009896800000895d */ /* 0x008fea0003900000 */
[----:B------:R-:W3:Y:S02]  /*f930*/  @!P0 SYNCS.PHASECHK.TRANS64 P0, [R8+URZ], R5 ;  /* 0x00000005080085a7 */ /* 0x000ee4000800007f */
[----:B---3--:R-:W-:Y:S05]  /*f940*/  @!P0 BRA `(.L_x_562) ;  /* 0xfffffffc00f08947 */ /* 0x008fea000383ffff */
[----:B------:R-:W-:Y:S05]  /*f950*/  BRA `(.L_x_654) ;  /* 0xffffffc400cc7947 */ /* 0x000fea000383ffff */
.L_x_563:
[----:B-1----:R1:W3:Y:S02]  /*f960*/  SYNCS.PHASECHK.TRANS64.TRYWAIT P0, [R7+URZ], R6 ;  /* 0x00000006070075a7 */ /* 0x0022e4000800017f */
[----:B---3--:R-:W-:Y:S05]  /*f970*/  @!P0 NANOSLEEP.SYNCS 0x989680 ;  /* 0x009896800000895d */ /* 0x008fea0003900000 */
[----:B------:R-:W3:Y:S02]  /*f980*/  @!P0 SYNCS.PHASECHK.TRANS64 P0, [R7+URZ], R6 ;  /* 0x00000006070085a7 */ /* 0x000ee4000800007f */
[----:B---3--:R-:W-:Y:S05]  /*f990*/  @!P0 BRA `(.L_x_563) ;  /* 0xfffffffc00f08947 */ /* 0x008fea000383ffff */
[----:B------:R-:W-:Y:S05]  /*f9a0*/  BRA `(.L_x_655) ;  /* 0xffffffc400dc7947 */ /* 0x000fea000383ffff */
.L_x_564:
[----:B-1----:R1:W3:Y:S02]  /*f9b0*/  SYNCS.PHASECHK.TRANS64.TRYWAIT P0, [R8+URZ], R5 ;  /* 0x00000005080075a7 */ /* 0x0022e4000800017f */
[----:B---3--:R-:W-:Y:S05]  /*f9c0*/  @!P0 NANOSLEEP.SYNCS 0x989680 ;  /* 0x009896800000895d */ /* 0x008fea0003900000 */
[----:B------:R-:W3:Y:S02]  /*f9d0*/  @!P0 SYNCS.PHASECHK.TRANS64 P0, [R8+URZ], R5 ;  /* 0x00000005080085a7 */ /* 0x000ee4000800007f */
[----:B---3--:R-:W-:Y:S05]  /*f9e0*/  @!P0 BRA `(.L_x_564) ;  /* 0xfffffffc00f08947 */ /* 0x008fea000383ffff */
[----:B------:R-:W-:Y:S05]  /*f9f0*/  BRA `(.L_x_656) ;  /* 0xffffffc400ec7947 */ /* 0x000fea000383ffff */
.L_x_565:
[----:B-1----:R1:W3:Y:S02]  /*fa00*/  SYNCS.PHASECHK.TRANS64.TRYWAIT P0, [R7+URZ], R6 ;  /* 0x00000006070075a7 */ /* 0x0022e4000800017f */
[----:B---3--:R-:W-:Y:S05]  /*fa10*/  @!P0 NANOSLEEP.SYNCS 0x989680 ;  /* 0x009896800000895d */ /* 0x008fea0003900000 */
[----:B------:R-:W3:Y:S02]  /*fa20*/  @!P0 SYNCS.PHASECHK.TRANS64 P0, [R7+URZ], R6 ;  /* 0x00000006070085a7 */ /* 0x000ee4000800007f */
[----:B---3--:R-:W-:Y:S05]  /*fa30*/  @!P0 BRA `(.L_x_565) ;  /* 0xfffffffc00f08947 */ /* 0x008fea000383ffff */
[----:B------:R-:W-:Y:S05]  /*fa40*/  BRA `(.L_x_657) ;  /* 0xffffffc400fc7947 */ /* 0x000fea000383ffff */
.L_x_566:
[----:B-1----:R1:W3:Y:S02]  /*fa50*/  SYNCS.PHASECHK.TRANS64.TRYWAIT P0, [R8+URZ], R5 ;  /* 0x00000005080075a7 */ /* 0x0022e4000800017f */
[----:B---3--:R-:W-:Y:S05]  /*fa60*/  @!P0 NANOSLEEP.SYNCS 0x989680 ;  /* 0x009896800000895d */ /* 0x008fea0003900000 */
[----:B------:R-:W3:Y:S02]  /*fa70*/  @!P0 SYNCS.PHASECHK.TRANS64 P0, [R8+URZ], R5 ;  /* 0x00000005080085a7 */ /* 0x000ee4000800007f */
[----:B---3--:R-:W-:Y:S05]  /*fa80*/  @!P0 BRA `(.L_x_566) ;  /* 0xfffffffc00f08947 */ /* 0x008fea000383ffff */
[----:B------:R-:W-:Y:S05]  /*fa90*/  BRA `(.L_x_658) ;  /* 0xffffffc8000c7947 */ /* 0x000fea000383ffff */
.L_x_567:
[----:B-1----:R1:W3:Y:S02]  /*faa0*/  SYNCS.PHASECHK.TRANS64.TRYWAIT P0, [R7+URZ], R6 ;  /* 0x00000006070075a7 */ /* 0x0022e4000800017f */
[----:B---3--:R-:W-:Y:S05]  /*fab0*/  @!P0 NANOSLEEP.SYNCS 0x989680 ;  /* 0x009896800000895d */ /* 0x008fea0003900000 */
[----:B------:R-:W3:Y:S02]  /*fac0*/  @!P0 SYNCS.PHASECHK.TRANS64 P0, [R7+URZ], R6 ;  /* 0x00000006070085a7 */ /* 0x000ee4000800007f */
[----:B---3--:R-:W-:Y:S05]  /*fad0*/  @!P0 BRA `(.L_x_567) ;  /* 0xfffffffc00f08947 */ /* 0x008fea000383ffff */
[----:B------:R-:W-:Y:S05]  /*fae0*/  BRA `(.L_x_659) ;  /* 0xffffffc8001c7947 */ /* 0x000fea000383ffff */
.L_x_568:
[----:B-1----:R1:W3:Y:S02]  /*faf0*/  SYNCS.PHASECHK.TRANS64.TRYWAIT P0, [R8+URZ], R5 ;  /* 0x00000005080075a7 */ /* 0x0022e4000800017f */
[----:B---3--:R-:W-:Y:S05]  /*fb00*/  @!P0 NANOSLEEP.SYNCS 0x989680 ;  /* 0x009896800000895d */ /* 0x008fea0003900000 */
[----:B------:R-:W3:Y:S02]  /*fb10*/  @!P0 SYNCS.PHASECHK.TRANS64 P0, [R8+URZ], R5 ;  /* 0x00000005080085a7 */ /* 0x000ee4000800007f */
[----:B---3--:R-:W-:Y:S05]  /*fb20*/  @!P0 BRA `(.L_x_568) ;  /* 0xfffffffc00f08947 */ /* 0x008fea000383ffff */
[----:B------:R-:W-:Y:S05]  /*fb30*/  BRA `(.L_x_660) ;  /* 0xffffffc8002c7947 */ /* 0x000fea000383ffff */
.L_x_569:
[----:B-1----:R1:W3:Y:S02]  /*fb40*/  SYNCS.PHASECHK.TRANS64.TRYWAIT P0, [R7+URZ], R6 ;  /* 0x00000006070075a7 */ /* 0x0022e4000800017f */
[----:B---3--:R-:W-:Y:S05]  /*fb50*/  @!P0 NANOSLEEP.SYNCS 0x989680 ;  /* 0x009896800000895d */ /* 0x008fea0003900000 */
[----:B------:R-:W3:Y:S02]  /*fb60*/  @!P0 SYNCS.PHASECHK.TRANS64 P0, [R7+URZ], R6 ;  /* 0x00000006070085a7 */ /* 0x000ee4000800007f */
[----:B---3--:R-:W-:Y:S05]  /*fb70*/  @!P0 BRA `(.L_x_569) ;  /* 0xfffffffc00f08947 */ /* 0x008fea000383ffff */
[----:B------:R-:W-:Y:S05]  /*fb80*/  BRA `(.L_x_661) ;  /* 0xffffffc8003c7947 */ /* 0x000fea000383ffff */
.L_x_570:
[----:B-1----:R1:W3:Y:S02]  /*fb90*/  SYNCS.PHASECHK.TRANS64.TRYWAIT P0, [R8+URZ], R5 ;  /* 0x00000005080075a7 */ /* 0x0022e4000800017f */
[----:B---3--:R-:W-:Y:S05]  /*fba0*/  @!P0 NANOSLEEP.SYNCS 0x989680 ;  /* 0x009896800000895d */ /* 0x008fea0003900000 */
[----:B------:R-:W3:Y:S02]  /*fbb0*/  @!P0 SYNCS.PHASECHK.TRANS64 P0, [R8+URZ], R5 ;  /* 0x00000005080085a7 */ /* 0x000ee4000800007f */
[----:B---3--:R-:W-:Y:S05]  /*fbc0*/  @!P0 BRA `(.L_x_570) ;  /* 0xfffffffc00f08947 */ /* 0x008fea000383ffff */
[----:B------:R-:W-:Y:S05]  /*fbd0*/  BRA `(.L_x_662) ;  /* 0xffffffc8004c7947 */ /* 0x000fea000383ffff */
.L_x_571:
[----:B-1----:R1:W3:Y:S02]  /*fbe0*/  SYNCS.PHASECHK.TRANS64.TRYWAIT P0, [R7+URZ], R6 ;  /* 0x00000006070075a7 */ /* 0x0022e4000800017f */
[----:B---3--:R-:W-:Y:S05]  /*fbf0*/  @!P0 NANOSLEEP.SYNCS 0x989680 ;  /* 0x009896800000895d */ /* 0x008fea0003900000 */
[----:B------:R-:W3:Y:S02]  /*fc00*/  @!P0 SYNCS.PHASECHK.TRANS64 P0, [R7+URZ], R6 ;  /* 0x00000006070085a7 */ /* 0x000ee4000800007f */
[----:B---3--:R-:W-:Y:S05]  /*fc10*/  @!P0 BRA `(.L_x_571) ;  /* 0xfffffffc00f08947 */ /* 0x008fea000383ffff */
[----:B------:R-:W-:Y:S05]  /*fc20*/  BRA `(.L_x_663) ;  /* 0xffffffc8005c7947 */ /* 0x000fea000383ffff */
.L_x_572:
[----:B-1----:R1:W3:Y:S02]  /*fc30*/  SYNCS.PHASECHK.TRANS64.TRYWAIT P0, [R8+URZ], R5 ;  /* 0x00000005080075a7 */ /* 0x0022e4000800017f */
[----:B---3--:R-:W-:Y:S05]  /*fc40*/  @!P0 NANOSLEEP.SYNCS 0x989680 ;  /* 0x009896800000895d */ /* 0x008fea0003900000 */
[----:B------:R-:W3:Y:S02]  /*fc50*/  @!P0 SYNCS.PHASECHK.TRANS64 P0, [R8+URZ], R5 ;  /* 0x00000005080085a7 */ /* 0x000ee4000800007f */
[----:B---3--:R-:W-:Y:S05]  /*fc60*/  @!P0 BRA `(.L_x_572) ;  /* 0xfffffffc00f08947 */ /* 0x008fea000383ffff */
[----:B------:R-:W-:Y:S05]  /*fc70*/  BRA `(.L_x_664) ;  /* 0xffffffc8006c7947 */ /* 0x000fea000383ffff */
.L_x_573:
[----:B---3--:R3:W4:Y:S02]  /*fc80*/  SYNCS.PHASECHK.TRANS64.TRYWAIT P0, [R7+URZ], R6 ;  /* 0x00000006070075a7 */ /* 0x008724000800017f */
[----:B----4-:R-:W-:Y:S05]  /*fc90*/  @!P0 NANOSLEEP.SYNCS 0x989680 ;  /* 0x009896800000895d */ /* 0x010fea0003900000 */
[----:B------:R-:W4:Y:S02]  /*fca0*/  @!P0 SYNCS.PHASECHK.TRANS64 P0, [R7+URZ], R6 ;  /* 0x00000006070085a7 */ /* 0x000f24000800007f */
[----:B----4-:R-:W-:Y:S05]  /*fcb0*/  @!P0 BRA `(.L_x_573) ;  /* 0xfffffffc00f08947 */ /* 0x010fea000383ffff */
[----:B------:R-:W-:Y:S05]  /*fcc0*/  BRA `(.L_x_665) ;  /* 0xffffffc800747947 */ /* 0x000fea000383ffff */
.L_x_591:
[----:B-1----:R-:W-:-:S04]  /*fcd0*/  IMAD.U32 R3, RZ, RZ, UR30 ;  /* 0x0000001eff037e24 */ /* 0x002fc8000f8e00ff */
[----:B------:R1:W3:Y:S03]  /*fce0*/  SYNCS.PHASECHK.TRANS64.TRYWAIT P2, [R3+URZ+0x31440], R0 ;  /* 0x03144000030075a7 */ /* 0x0002e6000804017f */
[----:B---3--:R-:W-:Y:S05]  /*fcf0*/  @!P2 NANOSLEEP.SYNCS 0x989680 ;  /* 0x009896800000a95d */ /* 0x008fea0003900000 */
[----:B------:R-:W3:Y:S02]  /*fd00*/  @!P2 SYNCS.PHASECHK.TRANS64 P2, [R3+URZ+0x31440], R0 ;  /* 0x031440000300a5a7 */ /* 0x000ee4000804007f */
[----:B---3--:R-:W-:Y:S05]  /*fd10*/  @!P2 BRA `(.L_x_591) ;  /* 0xfffffffc00eca947 */ /* 0x008fea000383ffff */
[----:B------:R-:W-:Y:S05]  /*fd20*/  BRA `(.L_x_666) ;  /* 0xffffffe400b47947 */ /* 0x000fea000383ffff */
.L_x_597:
[----:B-1----:R-:W-:-:S04]  /*fd30*/  IMAD.U32 R3, RZ, RZ, UR4 ;  /* 0x00000004ff037e24 */ /* 0x002fc8000f8e00ff */
[----:B------:R1:W2:Y:S03]  /*fd40*/  SYNCS.PHASECHK.TRANS64.TRYWAIT P1, [R3+URZ+0x31440], R0 ;  /* 0x03144000030075a7 */ /* 0x0002a6000802017f */
[----:B--2---:R-:W-:Y:S05]  /*fd50*/  @!P1 NANOSLEEP.SYNCS 0x989680 ;  /* 0x009896800000995d */ /* 0x004fea0003900000 */
[----:B------:R-:W2:Y:S02]  /*fd60*/  @!P1 SYNCS.PHASECHK.TRANS64 P1, [R3+URZ+0x31440], R0 ;  /* 0x03144000030095a7 */ /* 0x000ea4000802007f */
[----:B--2---:R-:W-:Y:S05]  /*fd70*/  @!P1 BRA `(.L_x_597) ;  /* 0xfffffffc00ec9947 */ /* 0x004fea000383ffff */
[----:B------:R-:W-:Y:S05]  /*fd80*/  BRA `(.L_x_667) ;  /* 0xffffffe8001c7947 */ /* 0x000fea000383ffff */
.L_x_599:
[----:B-1----:R-:W-:-:S04]  /*fd90*/  IMAD.U32 R3, RZ, RZ, UR5 ;  /* 0x00000005ff037e24 */ /* 0x002fc8000f8e00ff */
[----:B------:R1:W2:Y:S03]  /*fda0*/  SYNCS.PHASECHK.TRANS64.TRYWAIT P1, [R3+URZ+0x31440], R0 ;  /* 0x03144000030075a7 */ /* 0x0002a6000802017f */
[----:B--2---:R-:W-:Y:S05]  /*fdb0*/  @!P1 NANOSLEEP.SYNCS 0x989680 ;  /* 0x009896800000995d */ /* 0x004fea0003900000 */
[----:B------:R-:W2:Y:S02]  /*fdc0*/  @!P1 SYNCS.PHASECHK.TRANS64 P1, [R3+URZ+0x31440], R0 ;  /* 0x03144000030095a7 */ /* 0x000ea4000802007f */
[----:B--2---:R-:W-:Y:S05]  /*fdd0*/  @!P1 BRA `(.L_x_599) ;  /* 0xfffffffc00ec9947 */ /* 0x004fea000383ffff */
[----:B------:R-:W-:Y:S05]  /*fde0*/  BRA `(.L_x_668) ;  /* 0xffffffe800347947 */ /* 0x000fea000383ffff */
.L_x_601:
[----:B-1----:R-:W-:-:S04]  /*fdf0*/  IMAD.U32 R3, RZ, RZ, UR5 ;  /* 0x00000005ff037e24 */ /* 0x002fc8000f8e00ff */
[----:B------:R1:W2:Y:S03]  /*fe00*/  SYNCS.PHASECHK.TRANS64.TRYWAIT P1, [R3+URZ+0x31440], R0 ;  /* 0x03144000030075a7 */ /* 0x0002a6000802017f */
[----:B--2---:R-:W-:Y:S05]  /*fe10*/  @!P1 NANOSLEEP.SYNCS 0x989680 ;  /* 0x009896800000995d */ /* 0x004fea0003900000 */
[----:B------:R-:W2:Y:S02]  /*fe20*/  @!P1 SYNCS.PHASECHK.TRANS64 P1, [R3+URZ+0x31440], R0 ;  /* 0x03144000030095a7 */ /* 0x000ea4000802007f */
[----:B--2---:R-:W-:Y:S05]  /*fe30*/  @!P1 BRA `(.L_x_601) ;  /* 0xfffffffc00ec9947 */ /* 0x004fea000383ffff */
[----:B------:R-:W-:Y:S05]  /*fe40*/  BRA `(.L_x_669) ;  /* 0xffffffe8004c7947 */ /* 0x000fea000383ffff */
.L_x_603:
[----:B-1----:R-:W-:-:S04]  /*fe50*/  IMAD.U32 R3, RZ, RZ, UR5 ;  /* 0x00000005ff037e24 */ /* 0x002fc8000f8e00ff */
[----:B------:R1:W2:Y:S03]  /*fe60*/  SYNCS.PHASECHK.TRANS64.TRYWAIT P1, [R3+URZ+0x31440], R0 ;  /* 0x03144000030075a7 */ /* 0x0002a6000802017f */
[----:B--2---:R-:W-:Y:S05]  /*fe70*/  @!P1 NANOSLEEP.SYNCS 0x989680 ;  /* 0x009896800000995d */ /* 0x004fea0003900000 */
[----:B------:R-:W2:Y:S02]  /*fe80*/  @!P1 SYNCS.PHASECHK.TRANS64 P1, [R3+URZ+0x31440], R0 ;  /* 0x03144000030095a7 */ /* 0x000ea4000802007f */
[----:B--2---:R-:W-:Y:S05]  /*fe90*/  @!P1 BRA `(.L_x_603) ;  /* 0xfffffffc00ec9947 */ /* 0x004fea000383ffff */
[----:B------:R-:W-:Y:S05]  /*fea0*/  BRA `(.L_x_670) ;  /* 0xffffffe800647947 */ /* 0x000fea000383ffff */
.L_x_605:
[----:B-1----:R-:W-:-:S04]  /*feb0*/  IMAD.U32 R3, RZ, RZ, UR5 ;  /* 0x00000005ff037e24 */ /* 0x002fc8000f8e00ff */
[----:B------:R1:W2:Y:S03]  /*fec0*/  SYNCS.PHASECHK.TRANS64.TRYWAIT P1, [R3+URZ+0x31440], R0 ;  /* 0x03144000030075a7 */ /* 0x0002a6000802017f */
[----:B--2---:R-:W-:Y:S05]  /*fed0*/  @!P1 NANOSLEEP.SYNCS 0x989680 ;  /* 0x009896800000995d */ /* 0x004fea0003900000 */
[----:B------:R-:W2:Y:S02]  /*fee0*/  @!P1 SYNCS.PHASECHK.TRANS64 P1, [R3+URZ+0x31440], R0 ;  /* 0x03144000030095a7 */ /* 0x000ea4000802007f */
[----:B--2---:R-:W-:Y:S05]  /*fef0*/  @!P1 BRA `(.L_x_605) ;  /* 0xfffffffc00ec9947 */ /* 0x004fea000383ffff */
[----:B------:R-:W-:Y:S05]  /*ff00*/  BRA `(.L_x_671) ;  /* 0xffffffe8007c7947 */ /* 0x000fea000383ffff */
.L_x_607:
[----:B-1----:R-:W-:-:S04]  /*ff10*/  IMAD.U32 R3, RZ, RZ, UR5 ;  /* 0x00000005ff037e24 */ /* 0x002fc8000f8e00ff */
[----:B------:R1:W2:Y:S03]  /*ff20*/  SYNCS.PHASECHK.TRANS64.TRYWAIT P1, [R3+URZ+0x31440], R0 ;  /* 0x03144000030075a7 */ /* 0x0002a6000802017f */
[----:B--2---:R-:W-:Y:S05]  /*ff30*/  @!P1 NANOSLEEP.SYNCS 0x989680 ;  /* 0x009896800000995d */ /* 0x004fea0003900000 */
[----:B------:R-:W2:Y:S02]  /*ff40*/  @!P1 SYNCS.PHASECHK.TRANS64 P1, [R3+URZ+0x31440], R0 ;  /* 0x03144000030095a7 */ /* 0x000ea4000802007f */
[----:B--2---:R-:W-:Y:S05]  /*ff50*/  @!P1 BRA `(.L_x_607) ;  /* 0xfffffffc00ec9947 */ /* 0x004fea000383ffff */
[----:B------:R-:W-:Y:S05]  /*ff60*/  BRA `(.L_x_672) ;  /* 0xffffffe800947947 */ /* 0x000fea000383ffff */
.L_x_609:
[----:B-1----:R-:W-:-:S04]  /*ff70*/  IMAD.U32 R3, RZ, RZ, UR5 ;  /* 0x00000005ff037e24 */ /* 0x002fc8000f8e00ff */
[----:B------:R1:W2:Y:S03]  /*ff80*/  SYNCS.PHASECHK.TRANS64.TRYWAIT P1, [R3+URZ+0x31440], R0 ;  /* 0x03144000030075a7 */ /* 0x0002a6000802017f */
[----:B--2---:R-:W-:Y:S05]  /*ff90*/  @!P1 NANOSLEEP.SYNCS 0x989680 ;  /* 0x009896800000995d */ /* 0x004fea0003900000 */
[----:B------:R-:W2:Y:S02]  /*ffa0*/  @!P1 SYNCS.PHASECHK.TRANS64 P1, [R3+URZ+0x31440], R0 ;  /* 0x03144000030095a7 */ /* 0x000ea4000802007f */
[----:B--2---:R-:W-:Y:S05]  /*ffb0*/  @!P1 BRA `(.L_x_609) ;  /* 0xfffffffc00ec9947 */ /* 0x004fea000383ffff */
[----:B------:R-:W-:Y:S05]  /*ffc0*/  BRA `(.L_x_673) ;  /* 0xffffffe800ac7947 */ /* 0x000fea000383ffff */
        .weak           $__internal_1_$__cuda_sm20_div_u64
        .type           $__internal_1_$__cuda_sm20_div_u64,@function
        .size           $__internal_1_$__cuda_sm20_div_u64,(.L_x_588 - $__internal_1_$__cuda_sm20_div_u64)
$__internal_1_$__cuda_sm20_div_u64:
        /* <DEDUP_REMOVED lines=69> */
[----:B------:R-:W-:Y:S11]  /*10420*/  RET.REL.NODEC R8 `(_ZN7cutlass13device_kernelINS_4gemm6kernel13GemmUniversalINS1_17GroupProblemShapeIN4cute5tupleIJiiiEEEEENS1_10collective13CollectiveMmaINS1_49MainloopSm90ArrayTmaGmmaWarpSpecializedMixedInputILi30ENS6_IJNS5_1CILi1EEESD_SD_EEENS1_43KernelPtrArrayTmaWarpSpecializedCooperativeEEENS6_IJNSC_ILi128EEENSC_ILi16EEENSC_ILi64EEEEEENS6_IJNS_15integer_subbyteILi4ELb1EEENS_10bfloat16_tEEEEPNS5_6LayoutINS6_IJNS6_IJNS6_IJNS6_IJNSC_ILi8EEENSC_ILi2EEEEEESD_EEEiEEENS6_IJNS6_IJNS6_IJSR_NSC_ILi4EEESR_EEESD_EEEiEEENS6_IJSD_SD_EEEEEENS6_IJNS6_IJNS6_IJNS6_IJNSC_ILi32EEESD_EEENSC_ILi0EEEEEENSC_ILi256EEEEEENS6_IJNS6_IJNS6_IJSV_SQ_SR_EEES13_EEEiEEENS6_IJS13_S13_EEEEEEEESN_PNS6_IJlSD_S13_EEENS5_8TiledMMAINS5_8MMA_AtomIJNS5_4SM904GMMA27MMA_64x16x16_F32BF16BF16_RSILNS1J_5MajorE0ELS1L_0ELNS1J_7ScaleInE1ELS1M_1EEEEEENSP_INS6_IJSR_SD_SD_EEENS6_IJSD_S13_S13_EEEEENS6_IJNS5_10UnderscoreES1S_S1S_EEEEENS5_13SM90_TMA_LOADENS5_14ComposedLayoutINS5_7SwizzleILi1ELi4ELi3EEENS5_18smem_ptr_flag_bitsILi4EEENSP_INS6_IJSQ_SJ_EEENS6_IJSJ_SD_EEEEEEENS5_9Copy_AtomIJNS5_39AutoVectorizingCopyWithAssumedAlignmentILi128EEESM_EEENS5_8identityES1V_NS1W_INS1X_ILi3ELi4ELi3EEENS1Z_ILi16EEES23_EEvS29_EENS_8epilogue10collective18CollectiveEpilogueINS2E_30Sm90PtrArrayTmaWarpSpecializedILi2ELi1ELi8ELb1ELb0ELi2EEEJSK_NS6_IJSH_SI_EEENS_6half_tEPNS6_IJSD_lS13_EEES2K_S2M_NS2E_6fusion15FusionCallbacksIS2I_NS2N_17LinearCombinationIS2K_fS2K_fLNS_15FloatRoundStyleE2EEESK_S2J_JEEES1V_NS1W_IS2A_S2B_NSP_INS6_IJSJ_SQ_EEENS6_IJSD_SJ_EEEEEEENS5_17SM75_U16x8_LDSM_TENS5_14SM90_TMA_STOREES2W_NS5_17SM90_U16x8_STSM_TENS25_IJNS5_17SM90_U32x4_STSM_NES2K_EEEvEEEvvEEEEvNT_6ParamsE) ;  /* 0xfffffef808f47950 */ /* 0x000ff60003c3ffff */
.L_x_588:
        /* <DEDUP_REMOVED lines=37> */
[----:B------:R-:W-:-:S04]  /*10680*/  UIADD3 UR34, UP4, UR34, UR33, URZ ;  /* 0x0000002122227290 */ /* 0x000fc8000ff9e03f */
[----:B------:R-:W-:Y:S02]  /*10690*/  UIMAD.WIDE.U32 UR32, UR34, UR24, URZ ;  /* 0x00000018222072a5 */ /* 0x000fe4000f8e003f */
[----:B------:R-:W-:-:S05]  /*106a0*/  UIADD3.X UR40, URZ, URZ, UR40, UP4, UP3 ;  /* 0x0000003f3f287290 */ /* 0x000fca000a7e6428 */
[----:B------:R-:W-:Y:S01]  /*106b0*/  UMOV UR32, UR33 ;  /* 0x0000002100207c82 */ /* 0x000fe20008000000 */
[----:B------:R-:W-:Y:S02]  /*106c0*/  UMOV UR33, URZ ;  /* 0x0000003f00217c82 */ /* 0x000fe40008000000 */
[----:B------:R-:W-:Y:S02]  /*106d0*/  UIMAD.WIDE.U32 UR30, UR34, UR25, UR32 ;  /* 0x00000019221e72a5 */ /* 0x000fe4000f8e0020 */
[----:B------:R-:W-:Y:S02]  /*106e0*/  UIMAD UR34, UR40, UR25, URZ ;  /* 0x00000019282272a4 */ /* 0x000fe4000f8e023f */
[----:B------:R-:W-:Y:S02]  /*106f0*/  UIMAD.WIDE.U32 UR30, UP1, UR40, UR24, UR30 ;  /* 0x00000018281e72a5 */ /* 0x000fe4000f82001e */
[----:B------:R-:W-:Y:S02]  /*10700*/  UIMAD.WIDE.U32 UR32, UR40, UR25, URZ ;  /* 0x00000019282072a5 */ /* 0x000fe4000f8e003f */
[----:B------:R-:W-:-:S02]  /*10710*/  UIADD3 UR34, UP3, UR34, UR31, URZ ;  /* 0x0000001f22227290 */ /* 0x000fc4000ff7e03f */
[----:B------:R-:W-:Y:S02]  /*10720*/  UIADD3.X UR32, UR33, URZ, URZ, UP1, !UPT ;  /* 0x0000003f21207290 */ /* 0x000fe40008ffe43f */
[----:B------:R-:W-:Y:S02]  /*10730*/  UIMAD.WIDE.U32 UR30, UR34, UR23, URZ ;  /* 0x00000017221e72a5 */ /* 0x000fe4000f8e003f */
[----:B------:R-:W-:Y:S02]  /*10740*/  UIADD3.X UR32, URZ, UR32, URZ, UP3, !UPT ;  /* 0x000000203f207290 */ /* 0x000fe40009ffe43f */
[----:B------:R-:W-:Y:S02]  /*10750*/  UIMAD UR31, UR34, UR36, UR31 ;  /* 0x00000024221f72a4 */ /* 0x000fe4000f8e021f */
[----:B------:R-:W-:Y:S02]  /*10760*/  UIADD3 UR33, UP3, -UR30, UR24, URZ ;  /* 0x000000181e217290 */ /* 0x000fe4000ff7e13f */
[----:B------:R-:W-:-:S02]  /*10770*/  UIMAD UR31, UR32, UR23, UR31 ;  /* 0x00000017201f72a4 */ /* 0x000fc4000f8e021f */
[----:B------:R-:W-:Y:S02]  /*10780*/  UISETP.GE.U32.AND UP1, UPT, UR33, UR23, UPT ;  /* 0x000000172100728c */ /* 0x000fe4000bf26070 */
[----:B------:R-:W-:Y:S02]  /*10790*/  UIADD3.X UR32, ~UR31, UR25, URZ, UP3, !UPT ;  /* 0x000000191f207290 */ /* 0x000fe40009ffe53f */
[----:B------:R-:W-:Y:S02]  /*107a0*/  UIADD3 UR25, UP3, -UR23, UR33, URZ ;  /* 0x0000002117197290 */ /* 0x000fe4000ff7e13f */
[----:B------:R-:W-:Y:S02]  /*107b0*/  UISETP.GE.U32.AND.EX UP1, UPT, UR32, UR36, UPT, UP1 ;  /* 0x000000242000728c */ /* 0x000fe4000bf26110 */
[----:B------:R-:W-:Y:S02]  /*107c0*/  UIADD3 UR30, UR34, 0x1, URZ ;  /* 0x00000001221e7890 */ /* 0x000fe4000fffe03f */
[----:B------:R-:W-:-:S02]  /*107d0*/  UIADD3.X UR31, ~UR36, UR32, URZ, UP3, !UPT ;  /* 0x00000020241f7290 */ /* 0x000fc40009ffe53f */
[----:B------:R-:W-:Y:S02]  /*107e0*/  USEL UR25, UR25, UR33, UP1 ;  /* 0x0000002119197287 */ /* 0x000fe40008800000 */
[----:B------:R-:W-:Y:S02]  /*107f0*/  USEL UR31, UR31, UR32, UP1 ;  /* 0x000000201f1f7287 */ /* 0x000fe40008800000 */
[----:B------:R-:W-:Y:S02]  /*10800*/  USEL UR34, UR30, UR34, UP1 ;  /* 0x000000221e227287 */ /* 0x000fe40008800000 */
[----:B------:R-:W-:Y:S02]  /*10810*/  UISETP.GE.U32.AND UP1, UPT, UR25, UR23, UPT ;  /* 0x000000171900728c */ /* 0x000fe4000bf26070 */
[----:B------:R-:W-:Y:S02]  /*10820*/  UISETP.NE.U32.AND UP3, UPT, UR23, URZ, UPT ;  /* 0x0000003f1700728c */ /* 0x000fe4000bf65070 */
[----:B------:R-:W-:-:S02]  /*10830*/  UIADD3 UR25, UR34, 0x1, URZ ;  /* 0x0000000122197890 */ /* 0x000fc4000fffe03f */
[----:B------:R-:W-:Y:S02]  /*10840*/  UISETP.GE.U32.AND.EX UP1, UPT, UR31, UR36, UPT, UP1 ;  /* 0x000000241f00728c */ /* 0x000fe4000bf26110 */
[----:B------:R-:W-:Y:S02]  /*10850*/  UISETP.NE.AND.EX UP3, UPT, UR36, URZ, UPT, UP3 ;  /* 0x0000003f2400728c */ /* 0x000fe4000bf65330 */
[----:B------:R-:W-:-:S04]  /*10860*/  USEL UR25, UR25, UR34, UP1 ;  /* 0x0000002219197287 */ /* 0x000fc80008800000 */
[----:B------:R-:W-:Y:S01]  /*10870*/  USEL UR30, UR25, 0xffffffff, UP3 ;  /* 0xffffffff191e7887 */ /* 0x000fe20009800000 */
[----:B------:R-:W-:Y:S11]  /*10880*/  RET.REL.NODEC R6 `(_ZN7cutlass13device_kernelINS_4gemm6kernel13GemmUniversalINS1_17GroupProblemShapeIN4cute5tupleIJiiiEEEEENS1_10collective13CollectiveMmaINS1_49MainloopSm90ArrayTmaGmmaWarpSpecializedMixedInputILi30ENS6_IJNS5_1CILi1EEESD_SD_EEENS1_43KernelPtrArrayTmaWarpSpecializedCooperativeEEENS6_IJNSC_ILi128EEENSC_ILi16EEENSC_ILi64EEEEEENS6_IJNS_15integer_subbyteILi4ELb1EEENS_10bfloat16_tEEEEPNS5_6LayoutINS6_IJNS6_IJNS6_IJNS6_IJNSC_ILi8EEENSC_ILi2EEEEEESD_EEEiEEENS6_IJNS6_IJNS6_IJSR_NSC_ILi4EEESR_EEESD_EEEiEEENS6_IJSD_SD_EEEEEENS6_IJNS6_IJNS6_IJNS6_IJNSC_ILi32EEESD_EEENSC_ILi0EEEEEENSC_ILi256EEEEEENS6_IJNS6_IJNS6_IJSV_SQ_SR_EEES13_EEEiEEENS6_IJS13_S13_EEEEEEEESN_PNS6_IJlSD_S13_EEENS5_8TiledMMAINS5_8MMA_AtomIJNS5_4SM904GMMA27MMA_64x16x16_F32BF16BF16_RSILNS1J_5MajorE0ELS1L_0ELNS1J_7ScaleInE1ELS1M_1EEEEEENSP_INS6_IJSR_SD_SD_EEENS6_IJSD_S13_S13_EEEEENS6_IJNS5_10UnderscoreES1S_S1S_EEEEENS5_13SM90_TMA_LOADENS5_14ComposedLayoutINS5_7SwizzleILi1ELi4ELi3EEENS5_18smem_ptr_flag_bitsILi4EEENSP_INS6_IJSQ_SJ_EEENS6_IJSJ_SD_EEEEEEENS5_9Copy_AtomIJNS5_39AutoVectorizingCopyWithAssumedAlignmentILi128EEESM_EEENS5_8identityES1V_NS1W_INS1X_ILi3ELi4ELi3EEENS1Z_ILi16EEES23_EEvS29_EENS_8epilogue10collective18CollectiveEpilogueINS2E_30Sm90PtrArrayTmaWarpSpecializedILi2ELi1ELi8ELb1ELb0ELi2EEEJSK_NS6_IJSH_SI_EEENS_6half_tEPNS6_IJSD_lS13_EEES2K_S2M_NS2E_6fusion15FusionCallbacksIS2I_NS2N_17LinearCombinationIS2K_fS2K_fLNS_15FloatRoundStyleE2EEESK_S2J_JEEES1V_NS1W_IS2A_S2B_NSP_INS6_IJSJ_SQ_EEENS6_IJSD_SJ_EEEEEEENS5_17SM75_U16x8_LDSM_TENS5_14SM90_TMA_STOREES2W_NS5_17SM90_U16x8_STSM_TENS25_IJNS5_17SM90_U32x4_STSM_NES2K_EEEvEEEvvEEEEvNT_6ParamsE) ;  /* 0xfffffef406dc7950 */ /* 0x000ff60003c3ffff */
.L_x_674:
        /* <DEDUP_REMOVED lines=15> */
.L_x_1403:


//--------------------- .text._ZN7cutlass13device_kernelINS_4gemm6kernel13GemmUniversalINS1_17GroupProblemShapeIN4cute5tupleIJiiiEEEEENS1_10collective13CollectiveMmaINS1_49MainloopSm90ArrayTmaGmmaWarpSpecializedMixedInputILi35ENS6_IJNS5_1CILi1EEESD_SD_EEENS1_43KernelPtrArrayTmaWarpSpecializedCooperativeEEENS6_IJNSC_ILi128EEENSC_ILi16EEENSC_ILi64EEEEEENS6_IJNS_15integer_subbyteILi4ELb1EEEEEEPNS6_IJlSD_NSC_ILi0EEEEEENS_10bfloat16_tESQ_NS5_8TiledMMAINS5_8MMA_AtomIJNS5_4SM904GMMA27MMA_64x16x16_F32BF16BF16_RSILNSV_5MajorE0ELSX_0ELNSV_7ScaleInE1ELSY_1EEEEEENS5_6LayoutINS6_IJNSC_ILi2EEESD_SD_EEENS6_IJSD_SO_SO_EEEEENS6_IJNS5_10UnderscoreES16_S16_EEEEENS5_13SM90_TMA_LOADENS5_14ComposedLayoutINS5_7SwizzleILi1ELi4ELi3EEENS5_18smem_ptr_flag_bitsILi4EEENS11_INS6_IJNSC_ILi8EEESJ_EEENS6_IJSJ_SD_EEEEEEENS5_9Copy_AtomIJNS5_39AutoVectorizingCopyWithAssumedAlignmentILi128EEESM_EEENS5_8identityES19_NS1A_INS1B_ILi3ELi4ELi3EEENS1D_ILi16EEES1I_EEvS1O_EENS_8epilogue10collective18CollectiveEpilogueINS1T_30Sm90PtrArrayTmaWarpSpecializedILi2ELi1ELi8ELb1ELb0ELi2EEEJSK_NS6_IJSH_SI_EEENS_6half_tEPNS6_IJSD_lSO_EEES1Z_S21_NS1T_6fusion15FusionCallbacksIS1X_NS22_17LinearCombinationIS1Z_fS1Z_fLNS_15FloatRoundStyleE2EEESK_S1Y_JEEES19_NS1A_IS1P_S1Q_NS11_INS6_IJSJ_S1F_EEENS6_IJSD_SJ_EEEEEEENS5_17SM75_U16x8_LDSM_TENS5_14SM90_TMA_STOREES2B_NS5_17SM90_U16x8_STSM_TENS1K_IJNS5_17SM90_U32x4_STSM_NES1Z_EEEvEEEvvEEEEvNT_6ParamsE --------------------------
	.section	.text._ZN7cutlass13device_kernelINS_4gemm6kernel13GemmUniversalINS1_17GroupProblemShapeIN4cute5tupleIJiiiEEEEENS1_10collective13CollectiveMmaINS1_49MainloopSm90ArrayTmaGmmaWarpSpecializedMixedInputILi35ENS6_IJNS5_1CILi1EEESD_SD_EEENS1_43KernelPtrArrayTmaWarpSpecializedCooperativeEEENS6_IJNSC_ILi128EEENSC_ILi16EEENSC_ILi64EEEEEENS6_IJNS_15integer_subbyteILi4ELb1EEEEEEPNS6_IJlSD_NSC_ILi0EEEEEENS_10bfloat16_tESQ_NS5_8TiledMMAINS5_8MMA_AtomIJNS5_4SM904GMMA27MMA_64x16x16_F32BF16BF16_RSILNSV_5MajorE0ELSX_0ELNSV_7ScaleInE1ELSY_1EEEEEENS5_6LayoutINS6_IJNSC_ILi2EEESD_SD_EEENS6_IJSD_SO_SO_EEEEENS6_IJNS5_10UnderscoreES16_S16_EEEEENS5_13SM90_TMA_LOADENS5_14ComposedLayoutINS5_7SwizzleILi1ELi4ELi3EEENS5_18smem_ptr_flag_bitsILi4EEENS11_INS6_IJNSC_ILi8EEESJ_EEENS6_IJSJ_SD_EEEEEEENS5_9Copy_AtomIJNS5_39AutoVectorizingCopyWithAssumedAlignmentILi128EEESM_EEENS5_8identityES19_NS1A_INS1B_ILi3ELi4ELi3EEENS1D_ILi16EEES1I_EEvS1O_EENS_8epilogue10collective18CollectiveEpilogueINS1T_30Sm90PtrArrayTmaWarpSpecializedILi2ELi1ELi8ELb1ELb0ELi2EEEJSK_NS6_IJSH_SI_EEENS_6half_tEPNS6_IJSD_lSO_EEES1Z_S21_NS1T_6fusion15FusionCallbacksIS1X_NS22_17LinearCombinationIS1Z_fS1Z_fLNS_15FloatRoundStyleE2EEESK_S1Y_JEEES19_NS1A_IS1P_S1Q_NS11_INS6_IJSJ_S1F_EEENS6_IJSD_SJ_EEEEEEENS5_17SM75_U16x8_LDSM_TENS5_14SM90_TMA_STOREES2B_NS5_17SM90_U16x8_STSM_TENS1K_IJNS5_17SM90_U32x4_STSM_NES1Z_EEEvEEEvvEEEEvNT_6ParamsE,"ax",@progbits
	.align	128
.text._ZN7cutlass13device_kernelINS_4gemm6kernel13GemmUniversalINS1_17GroupProblemShapeIN4cute5tupleIJiiiEEEEENS1_10collective13CollectiveMmaINS1_49MainloopSm90ArrayTmaGmmaWarpSpecializedMixedInputILi35ENS6_IJNS5_1CILi1EEESD_SD_EEENS1_43KernelPtrArrayTmaWarpSpecializedCooperativeEEENS6_IJNSC_ILi128EEENSC_ILi16EEENSC_ILi64EEEEEENS6_IJNS_15integer_subbyteILi4ELb1EEEEEEPNS6_IJlSD_NSC_ILi0EEEEEENS_10bfloat16_tESQ_NS5_8TiledMMAINS5_8MMA_AtomIJNS5_4SM904GMMA27MMA_64x16x16_F32BF16BF16_RSILNSV_5MajorE0ELSX_0ELNSV_7ScaleInE1ELSY_1EEEEEENS5_6LayoutINS6_IJNSC_ILi2EEESD_SD_EEENS6_IJSD_SO_SO_EEEEENS6_IJNS5_10UnderscoreES16_S16_EEEEENS5_13SM90_TMA_LOADENS5_14ComposedLayoutINS5_7SwizzleILi1ELi4ELi3EEENS5_18smem_ptr_flag_bitsILi4EEENS11_INS6_IJNSC_ILi8EEESJ_EEENS6_IJSJ_SD_EEEEEEENS5_9Copy_AtomIJNS5_39AutoVectorizingCopyWithAssumedAlignmentILi128EEESM_EEENS5_8identityES19_NS1A_INS1B_ILi3ELi4ELi3EEENS1D_ILi16EEES1I_EEvS1O_EENS_8epilogue10collective18CollectiveEpilogueINS1T_30Sm90PtrArrayTmaWarpSpecializedILi2ELi1ELi8ELb1ELb0ELi2EEEJSK_NS6_IJSH_SI_EEENS_6half_tEPNS6_IJSD_lSO_EEES1Z_S21_NS1T_6fusion15FusionCallbacksIS1X_NS22_17LinearCombinationIS1Z_fS1Z_fLNS_15FloatRoundStyleE2EEESK_S1Y_JEEES19_NS1A_IS1P_S1Q_NS11_INS6_IJSJ_S1F_EEENS6_IJSD_SJ_EEEEEEENS5_17SM75_U16x8_LDSM_TENS5_14SM90_TMA_STOREES2B_NS5_17SM90_U16x8_STSM_TENS1K_IJNS5_17SM90_U32x4_STSM_NES1Z_EEEvEEEvvEEEEvNT_6ParamsE:
        .type           _ZN7cutlass13device_kernelINS_4gemm6kernel13GemmUniversalINS1_17GroupProblemShapeIN4cute5tupleIJiiiEEEEENS1_10collective13CollectiveMmaINS1_49MainloopSm90ArrayTmaGmmaWarpSpecializedMixedInputILi35ENS6_IJNS5_1CILi1EEESD_SD_EEENS1_43KernelPtrArrayTmaWarpSpecializedCooperativeEEENS6_IJNSC_ILi128EEENSC_ILi16EEENSC_ILi64EEEEEENS6_IJNS_15integer_subbyteILi4ELb1EEEEEEPNS6_IJlSD_NSC_ILi0EEEEEENS_10bfloat16_tESQ_NS5_8TiledMMAINS5_8MMA_AtomIJNS5_4SM904GMMA27MMA_64x16x16_F32BF16BF16_RSILNSV_5MajorE0ELSX_0ELNSV_7ScaleInE1ELSY_1EEEEEENS5_6LayoutINS6_IJNSC_ILi2EEESD_SD_EEENS6_IJSD_SO_SO_EEEEENS6_IJNS5_10UnderscoreES16_S16_EEEEENS5_13SM90_TMA_LOADENS5_14ComposedLayoutINS5_7SwizzleILi1ELi4ELi3EEENS5_18smem_ptr_flag_bitsILi4EEENS11_INS6_IJNSC_ILi8EEESJ_EEENS6_IJSJ_SD_EEEEEEENS5_9Copy_AtomIJNS5_39AutoVectorizingCopyWithAssumedAlignmentILi128EEESM_EEENS5_8identityES19_NS1A_INS1B_ILi3ELi4ELi3EEENS1D_ILi16EEES1I_EEvS1O_EENS_8epilogue10collective18CollectiveEpilogueINS1T_30Sm90PtrArrayTmaWarpSpecializedILi2ELi1ELi8ELb1ELb0ELi2EEEJSK_NS6_IJSH_SI_EEENS_6half_tEPNS6_IJSD_lSO_EEES1Z_S21_NS1T_6fusion15FusionCallbacksIS1X_NS22_17LinearCombinationIS1Z_fS1Z_fLNS_15FloatRoundStyleE2EEESK_S1Y_JEEES19_NS1A_IS1P_S1Q_NS11_INS6_IJSJ_S1F_EEENS6_IJSD_SJ_EEEEEEENS5_17SM75_U16x8_LDSM_TENS5_14SM90_TMA_STOREES2B_NS5_17SM90_U16x8_STSM_TENS1K_IJNS5_17SM90_U32x4_STSM_NES1Z_EEEvEEEvvEEEEvNT_6ParamsE,@function
        .size           _ZN7cutlass13device_kernelINS_4gemm6kernel13GemmUniversalINS1_17GroupProblemShapeIN4cute5tupleIJiiiEEEEENS1_10collective13CollectiveMmaINS1_49MainloopSm90ArrayTmaGmmaWarpSpecializedMixedInputILi35ENS6_IJNS5_1CILi1EEESD_SD_EEENS1_43KernelPtrArrayTmaWarpSpecializedCooperativeEEENS6_IJNSC_ILi128EEENSC_ILi16EEENSC_ILi64EEEEEENS6_IJNS_15integer_subbyteILi4ELb1EEEEEEPNS6_IJlSD_NSC_ILi0EEEEEENS_10bfloat16_tESQ_NS5_8TiledMMAINS5_8MMA_AtomIJNS5_4SM904GMMA27MMA_64x16x16_F32BF16BF16_RSILNSV_5MajorE0ELSX_0ELNSV_7ScaleInE1ELSY_1EEEEEENS5_6LayoutINS6_IJNSC_ILi2EEESD_SD_EEENS6_IJSD_SO_SO_EEEEENS6_IJNS5_10UnderscoreES16_S16_EEEEENS5_13SM90_TMA_LOADENS5_14ComposedLayoutINS5_7SwizzleILi1ELi4ELi3EEENS5_18smem_ptr_flag_bitsILi4EEENS11_INS6_IJNSC_ILi8EEESJ_EEENS6_IJSJ_SD_EEEEEEENS5_9Copy_AtomIJNS5_39AutoVectorizingCopyWithAssumedAlignmentILi128EEESM_EEENS5_8identityES19_NS1A_INS1B_ILi3ELi4ELi3EEENS1D_ILi16EEES1I_EEvS1O_EENS_8epilogue10collective18CollectiveEpilogueINS1T_30Sm90PtrArrayTmaWarpSpecializedILi2ELi1ELi8ELb1ELb0ELi2EEEJSK_NS6_IJSH_SI_EEENS_6half_tEPNS6_IJSD_lSO_EEES1Z_S21_NS1T_6fusion15FusionCallbacksIS1X_NS22_17LinearCombinationIS1Z_fS1Z_fLNS_15FloatRoundStyleE2EEESK_S1Y_JEEES19_NS1A_IS1P_S1Q_NS11_INS6_IJSJ_S1F_EEENS6_IJSD_SJ_EEEEEEENS5_17SM75_U16x8_LDSM_TENS5_14SM90_TMA_STOREES2B_NS5_17SM90_U16x8_STSM_TENS1K_IJNS5_17SM90_U32x4_STSM_NES1Z_EEEvEEEvvEEEEvNT_6ParamsE,(.L_x_1405 - _ZN7cutlass13device_kernelINS_4gemm6kernel13GemmUniversalINS1_17GroupProblemShapeIN4cute5tupleIJiiiEEEEENS1_10collective13CollectiveMmaINS1_49MainloopSm90ArrayTmaGmmaWarpSpecializedMixedInputILi35ENS6_IJNS5_1CILi1EEESD_SD_EEENS1_43KernelPtrArrayTmaWarpSpecializedCooperativeEEENS6_IJNSC_ILi128EEENSC_ILi16EEENSC_ILi64EEEEEENS6_IJNS_15integer_subbyteILi4ELb1EEEEEEPNS6_IJlSD_NSC_ILi0EEEEEENS_10bfloat16_tESQ_NS5_8TiledMMAINS5_8MMA_AtomIJNS5_4SM904GMMA27MMA_64x16x16_F32BF16BF16_RSILNSV_5MajorE0ELSX_0ELNSV_7ScaleInE1ELSY_1EEEEEENS5_6LayoutINS6_IJNSC_ILi2EEESD_SD_EEENS6_IJSD_SO_SO_EEEEENS6_IJNS5_10UnderscoreES16_S16_EEEEENS5_13SM90_TMA_LOADENS5_14ComposedLayoutINS5_7SwizzleILi1ELi4ELi3EEENS5_18smem_ptr_flag_bitsILi4EEENS11_INS6_IJNSC_ILi8EEESJ_EEENS6_IJSJ_SD_EEEEEEENS5_9Copy_AtomIJNS5_39AutoVectorizingCopyWithAssumedAlignmentILi128EEESM_EEENS5_8identityES19_NS1A_INS1B_ILi3ELi4ELi3EEENS1D_ILi16EEES1I_EEvS1O_EENS_8epilogue10collective18CollectiveEpilogueINS1T_30Sm90PtrArrayTmaWarpSpecializedILi2ELi1ELi8ELb1ELb0ELi2EEEJSK_NS6_IJSH_SI_EEENS_6half_tEPNS6_IJSD_lSO_EEES1Z_S21_NS1T_6fusion15FusionCallbacksIS1X_NS22_17LinearCombinationIS1Z_fS1Z_fLNS_15FloatRoundStyleE2EEESK_S1Y_JEEES19_NS1A_IS1P_S1Q_NS11_INS6_IJSJ_S1F_EEENS6_IJSD_SJ_EEEEEEENS5_17SM75_U16x8_LDSM_TENS5_14SM90_TMA_STOREES2B_NS5_17SM90_U16x8_STSM_TENS1K_IJNS5_17SM90_U32x4_STSM_NES1Z_EEEvEEEvvEEEEvNT_6ParamsE)
        .other          _ZN7cutlass13device_kernelINS_4gemm6kernel13GemmUniversalINS1_17GroupProblemShapeIN4cute5tupleIJiiiEEEEENS1_10collective13CollectiveMmaINS1_49MainloopSm90ArrayTmaGmmaWarpSpecializedMixedInputILi35ENS6_IJNS5_1CILi1EEESD_SD_EEENS1_43KernelPtrArrayTmaWarpSpecializedCooperativeEEENS6_IJNSC_ILi128EEENSC_ILi16EEENSC_ILi64EEEEEENS6_IJNS_15integer_subbyteILi4ELb1EEEEEEPNS6_IJlSD_NSC_ILi0EEEEEENS_10bfloat16_tESQ_NS5_8TiledMMAINS5_8MMA_AtomIJNS5_4SM904GMMA27MMA_64x16x16_F32BF16BF16_RSILNSV_5MajorE0ELSX_0ELNSV_7ScaleInE1ELSY_1EEEEEENS5_6LayoutINS6_IJNSC_ILi2EEESD_SD_EEENS6_IJSD_SO_SO_EEEEENS6_IJNS5_10UnderscoreES16_S16_EEEEENS5_13SM90_TMA_LOADENS5_14ComposedLayoutINS5_7SwizzleILi1ELi4ELi3EEENS5_18smem_ptr_flag_bitsILi4EEENS11_INS6_IJNSC_ILi8EEESJ_EEENS6_IJSJ_SD_EEEEEEENS5_9Copy_AtomIJNS5_39AutoVectorizingCopyWithAssumedAlignmentILi128EEESM_EEENS5_8identityES19_NS1A_INS1B_ILi3ELi4ELi3EEENS1D_ILi16EEES1I_EEvS1O_EENS_8epilogue10collective18CollectiveEpilogueINS1T_30Sm90PtrArrayTmaWarpSpecializedILi2ELi1ELi8ELb1ELb0ELi2EEEJSK_NS6_IJSH_SI_EEENS_6half_tEPNS6_IJSD_lSO_EEES1Z_S21_NS1T_6fusion15FusionCallbacksIS1X_NS22_17LinearCombinationIS1Z_fS1Z_fLNS_15FloatRoundStyleE2EEESK_S1Y_JEEES19_NS1A_IS1P_S1Q_NS11_INS6_IJSJ_S1F_EEENS6_IJSD_SJ_EEEEEEENS5_17SM75_U16x8_LDSM_TENS5_14SM90_TMA_STOREES2B_NS5_17SM90_U16x8_STSM_TENS1K_IJNS5_17SM90_U32x4_STSM_NES1Z_EEEvEEEvvEEEEvNT_6ParamsE,@"STO_CUDA_ENTRY STV_DEFAULT"
_ZN7cutlass13device_kernelINS_4gemm6kernel13GemmUniversalINS1_17GroupProblemShapeIN4cute5tupleIJiiiEEEEENS1_10collective13CollectiveMmaINS1_49MainloopSm90ArrayTmaGmmaWarpSpecializedMixedInputILi35ENS6_IJNS5_1CILi1EEESD_SD_EEENS1_43KernelPtrArrayTmaWarpSpecializedCooperativeEEENS6_IJNSC_ILi128EEENSC_ILi16EEENSC_ILi64EEEEEENS6_IJNS_15integer_subbyteILi4ELb1EEEEEEPNS6_IJlSD_NSC_ILi0EEEEEENS_10bfloat16_tESQ_NS5_8TiledMMAINS5_8MMA_AtomIJNS5_4SM904GMMA27MMA_64x16x16_F32BF16BF16_RSILNSV_5MajorE0ELSX_0ELNSV_7ScaleInE1ELSY_1EEEEEENS5_6LayoutINS6_IJNSC_ILi2EEESD_SD_EEENS6_IJSD_SO_SO_EEEEENS6_IJNS5_10UnderscoreES16_S16_EEEEENS5_13SM90_TMA_LOADENS5_14ComposedLayoutINS5_7SwizzleILi1ELi4ELi3EEENS5_18smem_ptr_flag_bitsILi4EEENS11_INS6_IJNSC_ILi8EEESJ_EEENS6_IJSJ_SD_EEEEEEENS5_9Copy_AtomIJNS5_39AutoVectorizingCopyWithAssumedAlignmentILi128EEESM_EEENS5_8identityES19_NS1A_INS1B_ILi3ELi4ELi3EEENS1D_ILi16EEES1I_EEvS1O_EENS_8epilogue10collective18CollectiveEpilogueINS1T_30Sm90PtrArrayTmaWarpSpecializedILi2ELi1ELi8ELb1ELb0ELi2EEEJSK_NS6_IJSH_SI_EEENS_6half_tEPNS6_IJSD_lSO_EEES1Z_S21_NS1T_6fusion15FusionCallbacksIS1X_NS22_17LinearCombinationIS1Z_fS1Z_fLNS_15FloatRoundStyleE2EEESK_S1Y_JEEES19_NS1A_IS1P_S1Q_NS11_INS6_IJSJ_S1F_EEENS6_IJSD_SJ_EEEEEEENS5_17SM75_U16x8_LDSM_TENS5_14SM90_TMA_STOREES2B_NS5_17SM90_U16x8_STSM_TENS1K_IJNS5_17SM90_U32x4_STSM_NES1Z_EEEvEEEvvEEEEvNT_6ParamsE:
        /* <DEDUP_REMOVED lines=71> */
.L_x_675:
        /* <DEDUP_REMOVED lines=128> */
.L_x_677:
[----:B-1----:R-:W-:Y:S05]  /*0c70*/  BSYNC B0 ;  /* 0x0000000000007941 */ /* 0x002fea0003800000 */
.L_x_676:
        /* <DEDUP_REMOVED lines=95> */
.L_x_679:
[----:B-1----:R-:W-:Y:S05]  /*1270*/  BSYNC B0 ;  /* 0x0000000000007941 */ /* 0x002fea0003800000 */
.L_x_678:
        /* <DEDUP_REMOVED lines=25> */
.L_x_680:
        /* <DEDUP_REMOVED lines=84> */
.L_x_685:
        /* <DEDUP_REMOVED lines=13> */
.L_x_686:
        /* <DEDUP_REMOVED lines=35> */
.L_x_684:
[----:B------:R-:W-:Y:S05]  /*1c50*/  BSYNC B0 ;  /* 0x0000000000007941 */ /* 0x000fea0003800000 */
.L_x_683:
        /* <DEDUP_REMOVED lines=47> */
.L_x_692:
        /* <DEDUP_REMOVED lines=40> */
.L_x_690:
        /* <DEDUP_REMOVED lines=12> */
.L_x_691:
        /* <DEDUP_REMOVED lines=56> */
.L_x_689:
[----:B------:R-:W-:Y:S05]  /*2610*/  BSYNC B0 ;  /* 0x0000000000007941 */ /* 0x000fea0003800000 */
.L_x_688:
        /* <DEDUP_REMOVED lines=39> */
.L_x_687:
        /* <DEDUP_REMOVED lines=22> */
.L_x_682:
        /* <DEDUP_REMOVED lines=32> */
[----:B-----5:R-:W-:Y:S05]  /*2bf0*/  CALL.REL.NOINC `($__internal_2_$__cuda_sm20_div_u64) ;  /* 0x000000d000d87944 */ /* 0x020fea0003c00000 */
[----:B------:R-:W-:-:S04]  /*2c00*/  UIADD3 UR13, -UR12, URZ, URZ ;  /* 0x0000003f0c0d7290 */ /* 0x000fc8000fffe13f */
[----:B------:R-:W-:Y:S01]  /*2c10*/  UIMAD UR17, UR16, UR13, UR17 ;  /* 0x0000000d101172a4 */ /* 0x000fe2000f8e0211 */
[----:B------:R-:W-:Y:S11]  /*2c20*/  BRA `(.L_x_694) ;  /* 0x0000000000587947 */ /* 0x000ff60003800000 */
.L_x_693:
        /* <DEDUP_REMOVED lines=22> */
.L_x_694:
        /* <DEDUP_REMOVED lines=24> */
.L_x_681:
        /* <DEDUP_REMOVED lines=17> */
.L_x_696:
        /* <DEDUP_REMOVED lines=44> */
.L_x_699:
[----:B------:R-:W-:Y:S05]  /*32e0*/  BSYNC B0 ;  /* 0x0000000000007941 */ /* 0x000fea0003800000 */
.L_x_698:
[----:B------:R-:W-:Y:S01]  /*32f0*/  UISETP.NE.AND UP0, UPT, UR26, 0x1, UPT ;  /* 0x000000011a00788c */ /* 0x000fe2000bf05270 */
[----:B------:R-:W-:Y:S01]  /*3300*/  NOP ;  /* 0x0000000000007918 */ /* 0x000fe20000000000 */
[----:B------:R-:W-:Y:S01]  /*3310*/  ULDC UR5, c[0x0][0xb04] ;  /* 0x0002c10000057ab9 */ /* 0x000fe20000000800 */
[----:B------:R-:W-:Y:S01]  /*3320*/  ULDC.64 UR60, c[0x0][0xa80] ;  /* 0x0002a000003c7ab9 */ /* 0x000fe20000000a00 */
[----:B------:R-:W-:-:S04]  /*3330*/  USEL UR5, UR5, URZ, UP0 ;  /* 0x0000003f05057287 */ /* 0x000fc80008000000 */
[----:B------:R-:W-:-:S04]  /*3340*/  UIADD3 UR5, UR4, UR5, URZ ;  /* 0x0000000504057290 */ /* 0x000fc8000fffe03f */
[----:B------:R-:W-:-:S12]  /*3350*/  UIMAD.WIDE UR60, UR5, 0x80, UR60 ;  /* 0x00000080053c78a5 */ /* 0x000fd8000f8e023c */
.L_x_697:
        /* <DEDUP_REMOVED lines=52> */
.L_x_702:
[----:B------:R-:W-:Y:S05]  /*36a0*/  BSYNC B0 ;  /* 0x0000000000007941 */ /* 0x000fea0003800000 */
.L_x_701:
[----:B------:R-:W-:Y:S01]  /*36b0*/  ELECT P0, URZ, PT ;  /* 0x00000000003f782f */ /* 0x000fe20003800000 */
[----:B------:R-:W-:Y:S01]  /*36c0*/  NOP ;  /* 0x0000000000007918 */ /* 0x000fe20000000000 */
[----:B------:R-:W-:Y:S11]  /*36d0*/  BSSY B0, `(.L_x_703) ;  /* 0x0000004000007945 */ /* 0x000ff60003800000 */
[----:B------:R-:W-:Y:S05]  /*36e0*/  @!P0 BRA `(.L_x_704) ;  /* 0x0000000000088947 */ /* 0x000fea0003800000 */
[----:B------:R0:W-:Y:S01]  /*36f0*/  UTMACMDFLUSH ;  /* 0x00000000000079b7 */ /* 0x0001e20000000000 */
[----:B------:R-:W-:-:S04]  /*3700*/  DEPBAR.LE SB0, 0x0 ;  /* 0x000080000000791a */ /* 0x000fc80000000000 */
.L_x_704:
[----:B------:R-:W-:Y:S05]  /*3710*/  BSYNC B0 ;  /* 0x0000000000007941 */ /* 0x000fea0003800000 */
.L_x_703:
        /* <DEDUP_REMOVED lines=14> */
.L_x_700:
        /* <DEDUP_REMOVED lines=30> */
[-C--:B------:R-:W-:Y:S02]  /*39e0*/  LEA.HI R4, R3, R0.reuse, RZ, 0x5 ;  /* 0x0000000003047211 */ /* 0x080fe400078f28ff */
[----:B------:R-:W-:Y:S02]  /*39f0*/  LOP3.LUT R7, R5, 0xffffff80, RZ, 0xc0, !PT ;  /* 0xffffff8005077812 */ /* 0x000fe400078ec0ff */
[----:B---3--:R-:W-:-:S02]  /*3a00*/  LEA.HI R9, R3, R0, RZ, 0x4 ;  /* 0x0000000003097211 */ /* 0x008fc400078f20ff */
[----:B------:R-:W-:Y:S01]  /*3a10*/  SHF.R.S32.HI R4, RZ, 0x5, R4 ;  /* 0x00000005ff047819 */ /* 0x000fe20000011404 */
[----:B------:R-:W-:Y:S01]  /*3a20*/  IMAD.IADD R7, R0, 0x1, -R7 ;  /* 0x0000000100077824 */ /* 0x000fe200078e0a07 */
[----:B------:R-:W-:Y:S02]  /*3a30*/  SHF.R.S32.HI R8, RZ, 0x1, R2 ;  /* 0x00000001ff087819 */ /* 0x000fe40000011402 */
[----:B------:R-:W-:Y:S01]  /*3a40*/  SHF.R.S32.HI R14, RZ, 0x4, R9 ;  /* 0x00000004ff0e7819 */ /* 0x000fe20000011409 */
[----:B------:R-:W-:Y:S01]  /*3a50*/  IMAD.SHL.U32 R11, R4, 0x10, RZ ;  /* 0x00000010040b7824 */ /* 0x000fe200078e00ff */
[----:B------:R-:W-:Y:S01]  /*3a60*/  SHF.R.S32.HI R2, RZ, 0x1f, R7 ;  /* 0x0000001fff027819 */ /* 0x000fe20000011407 */
[----:B------:R-:W-:Y:S01]  /*3a70*/  IMAD.SHL.U32 R8, R8, 0x80, RZ ;  /* 0x0000008008087824 */ /* 0x000fe200078e00ff */
[----:B------:R-:W-:Y:S02]  /*3a80*/  LOP3.LUT R10, R6, 0x40, RZ, 0xc0, !PT ;  /* 0x00000040060a7812 */ /* 0x000fe400078ec0ff */
[----:B------:R-:W-:-:S02]  /*3a90*/  LEA.HI R6, R9, R14, RZ, 0x1 ;  /* 0x0000000e09067211 */ /* 0x000fc400078f08ff */
[----:B------:R-:W-:Y:S02]  /*3aa0*/  LEA.HI R4, R2, R7, RZ, 0x2 ;  /* 0x0000000702047211 */ /* 0x000fe400078f10ff */
[----:B------:R-:W-:Y:S02]  /*3ab0*/  LOP3.LUT R12, R10, 0x30, R11, 0xf8, !PT ;  /* 0x000000300a0c7812 */ /* 0x000fe400078ef80b */
[----:B------:R-:W-:Y:S02]  /*3ac0*/  LEA.HI R9, R3, R0, RZ, 0x3 ;  /* 0x0000000003097211 */ /* 0x000fe400078f18ff */
[----:B------:R-:W-:Y:S02]  /*3ad0*/  LOP3.LUT R11, R6, 0x7ffffe, RZ, 0xc0, !PT ;  /* 0x007ffffe060b7812 */ /* 0x000fe400078ec0ff */
[--C-:B------:R-:W-:Y:S02]  /*3ae0*/  SHF.R.S32.HI R3, RZ, 0x2, R4.reuse ;  /* 0x00000002ff037819 */ /* 0x100fe40000011404 */
[----:B------:R-:W-:Y:S01]  /*3af0*/  SHF.R.S32.HI R6, RZ, 0x1f, R4 ;  /* 0x0000001fff067819 */ /* 0x000fe20000011404 */
[----:B------:R-:W-:Y:S01]  /*3b00*/  IMAD.IADD R11, R14, 0x1, -R11 ;  /* 0x000000010e0b7824 */ /* 0x000fe200078e0a0b */
[----:B------:R-:W-:-:S02]  /*3b10*/  LOP3.LUT R12, R12, 0x8, R9, 0xf8, !PT ;  /* 0x000000080c0c7812 */ /* 0x000fc400078ef809 */
[----:B------:R-:W-:Y:S02]  /*3b20*/  LEA.HI R6, R6, R3, RZ, 0x3 ;  /* 0x0000000306067211 */ /* 0x000fe400078f18ff */
[----:B------:R-:W-:Y:S02]  /*3b30*/  LOP3.LUT R9, R8, 0x180, RZ, 0xc0, !PT ;  /* 0x0000018008097812 */ /* 0x000fe400078ec0ff */
[----:B------:R-:W-:Y:S02]  /*3b40*/  LEA.HI R8, R2, R7, RZ, 0x5 ;  /* 0x0000000702087211 */ /* 0x000fe400078f28ff */
[----:B------:R-:W-:Y:S02]  /*3b50*/  LOP3.LUT R6, R6, 0xfffffff8, RZ, 0xc0, !PT ;  /* 0xfffffff806067812 */ /* 0x000fe400078ec0ff */
[----:B------:R-:W-:Y:S01]  /*3b60*/  SHF.R.S32.HI R2, RZ, 0x7, R5 ;  /* 0x00000007ff027819 */ /* 0x000fe20000011405 */
[----:B------:R-:W-:Y:S01]  /*3b70*/  IMAD.SHL.U32 R8, R8, 0x20, RZ ;  /* 0x0000002008087824 */ /* 0x000fe200078e00ff */
[----:B------:R-:W-:Y:S01]  /*3b80*/  LOP3.LUT R4, R4, 0x7ffffffc, RZ, 0xc0, !PT ;  /* 0x7ffffffc04047812 */ /* 0x000fe200078ec0ff */
[----:B------:R-:W-:Y:S01]  /*3b90*/  IMAD.IADD R6, R3, 0x1, -R6 ;  /* 0x0000000103067824 */ /* 0x000fe200078e0a06 */
[----:B------:R-:W-:Y:S01]  /*3ba0*/  LEA.HI R5, R5, R2, RZ, 0x1 ;  /* 0x0000000205057211 */ /* 0x000fe200078f08ff */
[----:B------:R-:W-:Y:S01]  /*3bb0*/  IMAD R11, R2, 0x2, R11 ;  /* 0x00000002020b7824 */ /* 0x000fe200078e020b */
[----:B------:R-:W-:Y:S01]  /*3bc0*/  LOP3.LUT R10, R9, R10, RZ, 0xfc, !PT ;  /* 0x0000000a090a7212 */ /* 0x000fe200078efcff */
[----:B------:R-:W-:Y:S01]  /*3bd0*/  IMAD.IADD R4, R7, 0x1, -R4 ;  /* 0x0000000107047824 */ /* 0x000fe200078e0a04 */
[----:B------:R-:W-:-:S02]  /*3be0*/  LOP3.LUT R7, R8, 0xfffffc00, RZ, 0xc0, !PT ;  /* 0xfffffc0008077812 */ /* 0x000fc400078ec0ff */
[----:B------:R-:W-:Y:S02]  /*3bf0*/  LOP3.LUT R5, R5, 0xffffe, RZ, 0xc0, !PT ;  /* 0x000ffffe05057812 */ /* 0x000fe400078ec0ff */
[----:B------:R-:W-:Y:S01]  /*3c00*/  SHF.R.S32.HI R3, RZ, 0x1f, R6 ;  /* 0x0000001fff037819 */ /* 0x000fe20000011406 */
[----:B------:R-:W-:Y:S01]  /*3c10*/  IMAD R4, R4, 0x2, R7 ;  /* 0x0000000204047824 */ /* 0x000fe200078e0207 */
[----:B------:R-:W-:Y:S01]  /*3c20*/  SHF.R.U32.HI R10, RZ, 0x3, R10 ;  /* 0x00000003ff0a7819 */ /* 0x000fe2000001160a */
[----:B------:R-:W-:Y:S01]  /*3c30*/  IMAD.IADD R5, R2, 0x1, -R5 ;  /* 0x0000000102057824 */ /* 0x000fe200078e0a05 */
[----:B------:R-:W-:Y:S02]  /*3c40*/  LEA.HI R3, R3, R6, RZ, 0x2 ;  /* 0x0000000603037211 */ /* 0x000fe400078f10ff */
[----:B------:R-:W-:Y:S01]  /*3c50*/  LOP3.LUT R10, R10, R12, R9, 0x1e, !PT ;  /* 0x0000000c0a0a7212 */ /* 0x000fe200078e1e09 */
[----:B------:R-:W-:Y:S01]  /*3c60*/  IMAD R4, R5, 0x1000, R4 ;  /* 0x0000100005047824 */ /* 0x000fe200078e0204 */
[C---:B------:R-:W-:Y:S01]  /*3c70*/  LOP3.LUT R5, R3.reuse, 0x3fffffc, RZ, 0xc0, !PT ;  /* 0x03fffffc03057812 */ /* 0x040fe200078ec0ff */
[----:B------:R-:W-:-:S02]  /*3c80*/  IMAD.SHL.U32 R3, R3, 0x40, RZ ;  /* 0x0000004003037824 */ /* 0x000fc400078e00ff */
[----:B------:R-:W-:Y:S02]  /*3c90*/  IMAD.U32 R36, R11, 0x200, R10 ;  /* 0x000002000b247824 */ /* 0x000fe400078e000a */
[----:B------:R-:W-:Y:S01]  /*3ca0*/  IMAD.IADD R5, R6, 0x1, -R5 ;  /* 0x0000000106057824 */ /* 0x000fe200078e0a05 */
[C---:B------:R-:W-:Y:S02]  /*3cb0*/  LOP3.LUT P0, RZ, R3.reuse, 0x100, RZ, 0xc0, !PT ;  /* 0x0000010003ff7812 */ /* 0x040fe4000780c0ff */
[----:B------:R-:W-:Y:S01]  /*3cc0*/  LOP3.LUT R3, R3, 0x100, RZ, 0xc0, !PT ;  /* 0x0000010003037812 */ /* 0x000fe200078ec0ff */
[----:B------:R-:W-:Y:S01]  /*3cd0*/  IMAD R4, R5, 0x40, R4 ;  /* 0x0000004005047824 */ /* 0x000fe200078e0204 */
[----:B------:R-:W-:Y:S02]  /*3ce0*/  SEL R38, R38, 0xffffffe0, !P0 ;  /* 0xffffffe026267807 */ /* 0x000fe40004000000 */
[----:B------:R-:W-:-:S05]  /*3cf0*/  LEA.HI R3, R3, R3, RZ, 0x1d ;  /* 0x0000000303037211 */ /* 0x000fca00078fe8ff */
[----:B------:R-:W-:-:S04]  /*3d00*/  IMAD.IADD R3, R3, 0x1, R4 ;  /* 0x0000000103037824 */ /* 0x000fc800078e0204 */
[----:B------:R-:W-:Y:S01]  /*3d10*/  IMAD.SHL.U32 R22, R3, 0x4, RZ ;  /* 0x0000000403167824 */ /* 0x000fe200078e00ff */
[----:B------:R-:W-:-:S04]  /*3d20*/  SHF.R.U32.HI R39, RZ, 0x1, R3 ;  /* 0x00000001ff277819 */ /* 0x000fc80000011603 */
[----:B------:R-:W-:-:S07]  /*3d30*/  LOP3.LUT R22, R22, 0x4, RZ, 0xc0, !PT ;  /* 0x0000000416167812 */ /* 0x000fce00078ec0ff */
.L_x_777:
        /* <DEDUP_REMOVED lines=29> */
.L_x_705:
[----:B------:R-:W-:Y:S01]  /*3f10*/  IMAD.U32 R54, RZ, RZ, UR44 ;  /* 0x0000002cff367e24 */ /* 0x000fe2000f8e00ff */
[----:B------:R-:W-:-:S04]  /*3f20*/  UMOV UR4, 0xffffffff ;  /* 0xffffffff00047882 */ /* 0x000fc80000000000 */
[----:B------:R-:W-:-:S04]  /*3f30*/  ISETP.NE.AND P1, PT, R54, 0x3, PT ;  /* 0x000000033600780c */ /* 0x000fc80003f25270 */
[----:B------:R-:W-:Y:S01]  /*3f40*/  P2R R0, PR, RZ, 0x2 ;  /* 0x00000002ff007803 */ /* 0x000fe20000000000 */
[----:B------:R-:W-:Y:S08]  /*3f50*/  BRA.DIV UR4, `(.L_x_706) ;  /* 0x000000aa04e47947 */ /* 0x000ff0000b800000 */
.L_x_921:
[----:B------:R-:W-:Y:S05]  /*3f60*/  @!P1 BRA `(.L_x_707) ;  /* 0x0000000000049947 */ /* 0x000fea0003800000 */
[----:B------:R-:W-:Y:S01]  /*3f70*/  BPT.TRAP 0x1 ;  /* 0x000000040000795c */ /* 0x000fe20000300000 */
.L_x_707:
[----:B------:R-:W-:Y:S02]  /*3f80*/  IMAD.U32 R3, RZ, RZ, UR55 ;  /* 0x00000037ff037e24 */ /* 0x000fe4000f8e00ff */
[----:B------:R-:W-:-:S03]  /*3f90*/  IMAD.U32 R0, RZ, RZ, UR37 ;  /* 0x00000025ff007e24 */ /* 0x000fc6000f8e00ff */
[----:B------:R-:W-:Y:S02]  /*3fa0*/  LEA R3, R3, UR47, 0x3 ;  /* 0x0000002f03037c11 */ /* 0x000fe4000f8e18ff */
[----:B------:R-:W-:-:S04]  /*3fb0*/  SHF.L.U32 R0, R0, 0x1f, RZ ;  /* 0x0000001f00007819 */ /* 0x000fc800000006ff */
[----:B------:R1:W2:Y:S01]  /*3fc0*/  SYNCS.PHASECHK.TRANS64.TRYWAIT P0, [R3+URZ+0x37080], R0 ;  /* 0x03708000030075a7 */ /* 0x0002a2000800017f */
[----:B------:R-:W-:Y:S05]  /*3fd0*/  @!P1 BRA `(.L_x_708) ;  /* 0x0000000000049947 */ /* 0x000fea0003800000 */
[----:B------:R-:W-:Y:S01]  /*3fe0*/  BPT.TRAP 0x1 ;  /* 0x000000040000795c */ /* 0x000fe20000300000 */
.L_x_708:
[----:B--2---:R-:W-:Y:S05]  /*3ff0*/  @P0 BRA `(.L_x_709) ;  /* 0x0000000000080947 */ /* 0x004fea0003800000 */
[----:B------:R-:W2:Y:S02]  /*4000*/  SYNCS.PHASECHK.TRANS64.TRYWAIT P0, [R3+URZ+0x37080], R0 ;  /* 0x03708000030075a7 */ /* 0x000ea4000800017f */
[----:B--2---:R-:W-:Y:S05]  /*4010*/  @!P0 BRA `(.L_x_710) ;  /* 0x000000a800d48947 */ /* 0x004fea0003800000 */
.L_x_709:
        /* <DEDUP_REMOVED lines=10> */
.L_x_711:
        /* <DEDUP_REMOVED lines=27> */
.L_x_713:
[----:B------:R-:W-:Y:S05]  /*4270*/  BSYNC B6 ;  /* 0x0000000000067941 */ /* 0x000fea0003800000 */
.L_x_712:
[----:B------:R-:W-:Y:S01]  /*4280*/  SHF.R.U64 R0, R24, 0x3, RZ ;  /* 0x0000000318007819 */ /* 0x000fe200000012ff */
[----:B------:R-:W-:Y:S01]  /*4290*/  VIADD R5, R25, 0x40 ;  /* 0x0000004019057836 */ /* 0x000fe20000000000 */
[----:B------:R-:W-:Y:S02]  /*42a0*/  BSSY B6, `(.L_x_714) ;  /* 0x000001d000067945 */ /* 0x000fe40003800000 */
[----:B------:R-:W-:Y:S02]  /*42b0*/  IADD3 R0, R39, UR47, R0 ;  /* 0x0000002f27007c10 */ /* 0x000fe4000fffe000 */
[----:B------:R-:W-:-:S03]  /*42c0*/  IADD3 R25, P1, R5, R22, RZ ;  /* 0x0000001605197210 */ /* 0x000fc60007f3e0ff */
[----:B------:R-:W-:Y:S01]  /*42d0*/  LDS.U8 R3, [R0] ;  /* 0x0000000000037984 */ /* 0x000fe20000000000 */
[----:B------:R-:W-:Y:S01]  /*42e0*/  LOP3.LUT P0, RZ, R25, 0x4, RZ, 0xc0, !PT ;  /* 0x0000000419ff7812 */ /* 0x000fe2000780c0ff */
[----:B------:R-:W-:Y:S02]  /*42f0*/  IMAD.X R26, RZ, RZ, RZ, P1 ;  /* 0x000000ffff1a7224 */ /* 0x000fe400008e06ff */
[----:B------:R-:W1:Y:S04]  /*4300*/  LDS.U8 R4, [R0+0x100] ;  /* 0x0001000000047984 */ /* 0x000e680000000000 */
[----:B------:R-:W2:Y:S04]  /*4310*/  LDS.U8 R6, [R0+0x4] ;  /* 0x0000040000067984 */ /* 0x000ea80000000000 */
[----:B------:R-:W3:Y:S01]  /*4320*/  LDS.U8 R8, [R0+0x104] ;  /* 0x0001040000087984 */ /* 0x000ee20000000000 */
[----:B-1----:R-:W-:-:S04]  /*4330*/  PRMT R3, R4, 0x7604, R3 ;  /* 0x0000760404037816 */ /* 0x002fc80000000003 */
[----:B--2---:R-:W-:-:S04]  /*4340*/  PRMT R3, R6, 0x7054, R3 ;  /* 0x0000705406037816 */ /* 0x004fc80000000003 */
[----:B---3--:R-:W-:Y:S01]  /*4350*/  PRMT R24, R8, 0x654, R3 ;  /* 0x0000065408187816 */ /* 0x008fe20000000003 */
        /* <DEDUP_REMOVED lines=17> */
.L_x_715:
[----:B------:R-:W-:Y:S05]  /*4470*/  BSYNC B6 ;  /* 0x0000000000067941 */ /* 0x000fea0003800000 */
.L_x_714:
        /* <DEDUP_REMOVED lines=20> */
[----:B------:R-:W-:Y:S01]  /*45c0*/  HADD2.BF16_V2 R35, R5, -136, -136 ;  /* 0xc308c30805237430 */ /* 0x000fe20000200000 */
        /* <DEDUP_REMOVED lines=34> */
.L_x_716:
        /* <DEDUP_REMOVED lines=15> */
[----:B------:R-:W-:Y:S01]  /*48e0*/  LOP3.LUT R5, R5, 0xf000f, R9, 0x6a, !PT ;  /* 0x000f000f05057812 */ /* 0x000fe200078e6a09 */
[----:B------:R-:W-:Y:S01]  /*48f0*/  HADD2.BF16_V2 R45, R7, -136, -136 ;  /* 0xc308c308072d7430 */ /* 0x000fe20000200000 */
[----:B------:R-:W-:Y:S01]  /*4900*/  IADD3 R0, R39, UR47, R0 ;  /* 0x0000002f27007c10 */ /* 0x000fe2000fffe000 */
[----:B------:R-:W-:Y:S02]  /*4910*/  HADD2.BF16_V2 R46, R46, -136, -136 ;  /* 0xc308c3082e2e7430 */ /* 0x000fe40000200000 */
[----:B------:R-:W-:-:S02]  /*4920*/  HADD2.BF16_V2 R47, R5, -136, -136 ;  /* 0xc308c308052f7430 */ /* 0x000fc40000200000 */
[----:B------:R-:W-:Y:S04]  /*4930*/  LDS.U8 R3, [R0] ;  /* 0x0000000000037984 */ /* 0x000fe80000000000 */
[----:B------:R-:W1:Y:S04]  /*4940*/  LDS.U8 R4, [R0+0x100] ;  /* 0x0001000000047984 */ /* 0x000e680000000000 */
        /* <DEDUP_REMOVED lines=28> */
.L_x_718:
[----:B------:R-:W-:Y:S05]  /*4b10*/  BSYNC B6 ;  /* 0x0000000000067941 */ /* 0x000fea0003800000 */
.L_x_717:
        /* <DEDUP_REMOVED lines=12> */
[----:B------:R-:W2:Y:S04]  /*4be0*/  LDS.U8 R6, [R0+0x4] ;  /* 0x0000040000067984 */ /* 0x000ea80000000000 */
[----:B------:R-:W3:Y:S01]  /*4bf0*/  LDS.U8 R8, [R0+0x104] ;  /* 0x0001040000087984 */ /* 0x000ee20000000000 */
[----:B-1----:R-:W-:-:S02]  /*4c00*/  PRMT R3, R4, 0x7604, R3 ;  /* 0x0000760404037816 */ /* 0x002fc40000000003 */
[C-C-:B------:R-:W-:Y:S02]  /*4c10*/  PRMT R4, R46.reuse, 0xf4f0, R5.reuse ;  /* 0x0000f4f02e047816 */ /* 0x140fe40000000005 */
[----:B------:R-:W-:Y:S01]  /*4c20*/  PRMT R5, R46, 0xf7f3, R5 ;  /* 0x0000f7f32e057816 */ /* 0x000fe20000000005 */
[----:B------:R-:W-:Y:S01]  /*4c30*/  HADD2.BF16_V2 R46, R9, -136, -136 ;  /* 0xc308c308092e7430 */ /* 0x000fe20000200000 */
[--C-:B------:R-:W-:Y:S02]  /*4c40*/  LOP3.LUT R4, R4, 0xf000f, R10.reuse, 0x6a, !PT ;  /* 0x000f000f04047812 */ /* 0x100fe400078e6a0a */
[----:B------:R-:W-:Y:S02]  /*4c50*/  LOP3.LUT R5, R5, 0xf000f, R10, 0x6a, !PT ;  /* 0x000f000f05057812 */ /* 0x000fe400078e6a0a */
[----:B--2---:R-:W-:Y:S01]  /*4c60*/  PRMT R3, R6, 0x7054, R3 ;  /* 0x0000705406037816 */ /* 0x004fe20000000003 */
[----:B------:R-:W-:Y:S02]  /*4c70*/  HADD2.BF16_V2 R44, R4, -136, -136 ;  /* 0xc308c308042c7430 */ /* 0x000fe40000200000 */
[----:B------:R-:W-:Y:S01]  /*4c80*/  HADD2.BF16_V2 R47, R5, -136, -136 ;  /* 0xc308c308052f7430 */ /* 0x000fe20000200000 */
[----:B---3--:R-:W-:Y:S01]  /*4c90*/  PRMT R3, R8, 0x654, R3 ;  /* 0x0000065408037816 */ /* 0x008fe20000000003 */
[----:B------:R-:W-:-:S02]  /*4ca0*/  UIADD3 UR6, UR56, 0x4, URZ ;  /* 0x0000000438067890 */ /* 0x000fc4000fffe03f */
        /* <DEDUP_REMOVED lines=14> */
[--C-:B------:R-:W-:Y:S02]  /*4d90*/  LOP3.LUT R6, R6, 0xf000f, R10.reuse, 0x6a, !PT ;  /* 0x000f000f06067812 */ /* 0x100fe400078e6a0a */
[----:B------:R-:W-:Y:S02]  /*4da0*/  LOP3.LUT R0, R0, 0xf000f, R10, 0x6a, !PT ;  /* 0x000f000f00007812 */ /* 0x000fe400078e6a0a */
[----:B------:R-:W-:Y:S01]  /*4db0*/  PLOP3.LUT P0, PT, PT, PT, UP0, 0x80, 0x0 ;  /* 0x000000000000781c */ /* 0x000fe20003f0f008 */
[----:B------:R-:W-:Y:S02]  /*4dc0*/  WARPGROUP.DEPBAR.LE gsb0, 0x0 ;  /* 0x00008000000079c5 */ /* 0x000fe40000010000 */
[----:B------:R-:W-:Y:S02]  /*4dd0*/  HADD2.BF16_V2 R44, R4, -136, -136 ;  /* 0xc308c308042c7430 */ /* 0x000fe40000200000 */
[----:B------:R-:W-:Y:S02]  /*4de0*/  HADD2.BF16_V2 R45, R5, -136, -136 ;  /* 0xc308c308052d7430 */ /* 0x000fe40000200000 */
[----:B------:R-:W-:-:S02]  /*4df0*/  HADD2.BF16_V2 R46, R6, -136, -136 ;  /* 0xc308c308062e7430 */ /* 0x000fc40000200000 */
[----:B------:R-:W-:-:S04]  /*4e00*/  HADD2.BF16_V2 R47, R0, -136, -136 ;  /* 0xc308c308002f7430 */ /* 0x000fc80000200000 */
[----:B------:R-:W-:-:S06]  /*4e10*/  WARPGROUP.ARRIVE ;  /* 0x00000000000079c5 */ /* 0x000fcc0000000000 */
[----:B------:R-:W-:Y:S03]  /*4e20*/  HGMMA.64x16x16.F32.BF16 R24, R44, gdesc[UR4], R24, gsb0 ;  /* 0x002000042c187df0 */ /* 0x000fe60008001818 */
[----:B------:R-:W-:Y:S02]  /*4e30*/  WARPGROUP.DEPBAR.LE gsb0, 0x0 ;  /* 0x00008000000079c5 */ /* 0x000fe40000010000 */
[----:B------:R-:W-:Y:S05]  /*4e40*/  @!P0 BRA `(.L_x_719) ;  /* 0x0000000400588947 */ /* 0x000fea0003800000 */
[----:B------:R-:W-:-:S13]  /*4e50*/  ISETP.NE.AND P6, PT, R54, 0x3, PT ;  /* 0x000000033600780c */ /* 0x000fda0003fc5270 */
[----:B------:R-:W-:Y:S05]  /*4e60*/  @!P6 BRA `(.L_x_720) ;  /* 0x000000000004e947 */ /* 0x000fea0003800000 */
[----:B------:R-:W-:Y:S01]  /*4e70*/  BPT.TRAP 0x1 ;  /* 0x000000040000795c */ /* 0x000fe20000300000 */
.L_x_720:
[----:B------:R-:W-:Y:S01]  /*4e80*/  ISETP.NE.AND P0, PT, R48, RZ, PT ;  /* 0x000000ff3000720c */ /* 0x000fe20003f05270 */
[----:B------:R-:W-:-:S04]  /*4e90*/  IMAD.SHL.U32 R34, R42, 0x2000, RZ ;  /* 0x000020002a227824 */ /* 0x000fc800078e00ff */
[----:B------:R-:W-:-:S08]  /*4ea0*/  IMAD.WIDE R32, R34, 0x4, RZ ;  /* 0x0000000422207825 */ /* 0x000fd000078e02ff */
[----:B------:R-:W-:Y:S05]  /*4eb0*/  @P0 BRA `(.L_x_721) ;  /* 0x00000000000c0947 */ /* 0x000fea0003800000 */
[----:B------:R-:W-:-:S04]  /*4ec0*/  SHF.L.U32 R0, R40, 0x1f, RZ ;  /* 0x0000001f28007819 */ /* 0x000fc800000006ff */
[----:B------:R-:W1:Y:S02]  /*4ed0*/  SYNCS.PHASECHK.TRANS64.TRYWAIT P0, [R49+URZ+0x37080], R0 ;  /* 0x03708000310075a7 */ /* 0x000e64000800017f */
[----:B-1----:R-:W-:Y:S05]  /*4ee0*/  @!P0 BRA `(.L_x_722) ;  /* 0x0000009c00348947 */ /* 0x002fea0003800000 */
.L_x_721:
        /* <DEDUP_REMOVED lines=20> */
.L_x_724:
[----:B------:R-:W-:Y:S05]  /*5030*/  BSYNC B6 ;  /* 0x0000000000067941 */ /* 0x000fea0003800000 */
.L_x_723:
[----:B-1----:R-:W-:Y:S01]  /*5040*/  SHF.R.U64 R0, R35, 0x3, R33 ;  /* 0x0000000323007819 */ /* 0x002fe20000001221 */
[----:B------:R-:W-:Y:S01]  /*5050*/  VIADD R33, R34, 0x10 ;  /* 0x0000001022217836 */ /* 0x000fe20000000000 */
[----:B------:R-:W-:Y:S02]  /*5060*/  BSSY B6, `(.L_x_725) ;  /* 0x000001c000067945 */ /* 0x000fe40003800000 */
[----:B------:R-:W-:Y:S01]  /*5070*/  IADD3 R0, R39, UR47, R0 ;  /* 0x0000002f27007c10 */ /* 0x000fe2000fffe000 */
[----:B------:R-:W-:-:S04]  /*5080*/  IMAD.WIDE R32, R33, 0x4, R22 ;  /* 0x0000000421207825 */ /* 0x000fc800078e0216 */
[----:B------:R-:W-:Y:S01]  /*5090*/  LDS.U8 R3, [R0] ;  /* 0x0000000000037984 */ /* 0x000fe20000000000 */
[----:B------:R-:W-:-:S03]  /*50a0*/  LOP3.LUT P0, RZ, R32, 0x4, RZ, 0xc0, !PT ;  /* 0x0000000420ff7812 */ /* 0x000fc6000780c0ff */
        /* <DEDUP_REMOVED lines=23> */
.L_x_726:
[----:B------:R-:W-:Y:S05]  /*5220*/  BSYNC B6 ;  /* 0x0000000000067941 */ /* 0x000fea0003800000 */
.L_x_725:
        /* <DEDUP_REMOVED lines=23> */
[----:B---3--:R-:W-:-:S07]  /*53a0*/  PRMT R50, R50, 0x654, R3 ;  /* 0x0000065432327816 */ /* 0x008fce0000000003 */
.L_x_719:
[----:B------:R-:W-:-:S13]  /*53b0*/  ISETP.NE.AND P0, PT, RZ, UR56, PT ;  /* 0x00000038ff007c0c */ /* 0x000fda000bf05270 */
[----:B------:R-:W-:Y:S05]  /*53c0*/  @!P0 BRA `(.L_x_727) ;  /* 0x0000001800408947 */ /* 0x000fea0003800000 */
[----:B------:R-:W-:-:S06]  /*53d0*/  UISETP.GT.AND UP0, UPT, UR57, 0x80, UPT ;  /* 0x000000803900788c */ /* 0x000fcc000bf04270 */
[----:B------:R-:W-:-:S05]  /*53e0*/  PLOP3.LUT P0, PT, PT, PT, UP0, 0x80, 0x0 ;  /* 0x000000000000781c */ /* 0x000fca0003f0f008 */
[----:B------:R-:W-:-:S08]  /*53f0*/  @!UP0 UMOV UR57, UR55 ;  /* 0x0000003700398c82 */ /* 0x000fd00008000000 */
[----:B------:R-:W-:Y:S01]  /*5400*/  @!P0 IMAD.SHL.U32 R45, R42, 0x2000, RZ ;  /* 0x000020002a2d8824 */ /* 0x000fe200078e00ff */
[----:B------:R-:W-:Y:S06]  /*5410*/  @!P0 BRA `(.L_x_728) ;  /* 0x0000000c00f08947 */ /* 0x000fec0003800000 */
[----:B------:R-:W-:Y:S01]  /*5420*/  IMAD.MOV.U32 R3, RZ, RZ, R42 ;  /* 0x000000ffff037224 */ /* 0x000fe200078e002a */
[----:B------:R-:W-:Y:S01]  /*5430*/  UMOV UR57, UR55 ;  /* 0x0000003700397c82 */ /* 0x000fe20008000000 */
[----:B------:R-:W-:-:S07]  /*5440*/  IMAD.U32 R53, RZ, RZ, UR56 ;  /* 0x00000038ff357e24 */ /* 0x000fce000f8e00ff */
.L_x_743:
        /* <DEDUP_REMOVED lines=10> */
[----:B------:R-:W-:Y:S02]  /*54f0*/  SEL R5, RZ, 0x1, P0 ;  /* 0x00000001ff057807 */ /* 0x000fe40000000000 */
[----:B------:R-:W-:Y:S01]  /*5500*/  SEL R42, R42, RZ, P0 ;  /* 0x000000ff2a2a7207 */ /* 0x000fe20000000000 */
[----:B------:R-:W-:Y:S01]  /*5510*/  HGMMA.64x16x16.F32.BF16 R24, R32, gdesc[UR4], R24, gsb0 ;  /* 0x0020000420187df0 */ /* 0x000fe20008001818 */
[----:B------:R-:W-:Y:S02]  /*5520*/  LOP3.LUT R40, R40, R5, RZ, 0x3c, !PT ;  /* 0x0000000528287212 */ /* 0x000fe400078e3cff */
[----:B------:R-:W-:Y:S02]  /*5530*/  WARPGROUP.DEPBAR.LE gsb0, 0x0 ;  /* 0x00008000000079c5 */ /* 0x000fe40000010000 */
[----:B------:R-:W-:Y:S05]  /*5540*/  @!P1 BRA `(.L_x_729) ;  /* 0x0000000000049947 */ /* 0x000fea0003800000 */
[----:B------:R-:W-:Y:S01]  /*5550*/  BPT.TRAP 0x1 ;  /* 0x000000040000795c */ /* 0x000fe20000300000 */
.L_x_729:
        /* <DEDUP_REMOVED lines=24> */
.L_x_730:
[----:B------:R-:W-:Y:S01]  /*56e0*/  VIADD R6, R48, 0x2 ;  /* 0x0000000230067836 */ /* 0x000fe20000000000 */
[----:B------:R-:W-:Y:S01]  /*56f0*/  SHF.R.U32.HI R5, RZ, 0x4, R50 ;  /* 0x00000004ff057819 */ /* 0x000fe20000011632 */
[----:B------:R-:W-:Y:S01]  /*5700*/  IMAD.MOV.U32 R7, RZ, RZ, 0x40000040 ;  /* 0x40000040ff077424 */ /* 0x000fe200078e00ff */
[----:B------:R-:W-:Y:S05]  /*5710*/  WARPSYNC.ALL ;  /* 0x0000000000007948 */ /* 0x000fea0003800000 */
[----:B------:R-:W-:Y:S01]  /*5720*/  R2UR UR6, R6 ;  /* 0x00000000060672ca */ /* 0x000fe200000e0000 */
[----:B------:R-:W-:Y:S01]  /*5730*/  IMAD.MOV.U32 R9, RZ, RZ, 0x43084308 ;  /* 0x43084308ff097424 */ /* 0x000fe200078e00ff */
[----:B------:R-:W-:Y:S01]  /*5740*/  R2UR UR7, R7 ;  /* 0x00000000070772ca */ /* 0x000fe200000e0000 */
[----:B------:R-:W-:Y:S01]  /*5750*/  BSSY B6, `(.L_x_731) ;  /* 0x000002d000067945 */ /* 0x000fe20003800000 */
[----:B------:R-:W-:-:S02]  /*5760*/  PRMT R6, R50, 0xf4f0, R5 ;  /* 0x0000f4f032067816 */ /* 0x000fc40000000005 */
[C-C-:B------:R-:W-:Y:S02]  /*5770*/  PRMT R7, R50.reuse, 0xf5f1, R5.reuse ;  /* 0x0000f5f132077816 */ /* 0x140fe40000000005 */
[C-C-:B------:R-:W-:Y:S02]  /*5780*/  PRMT R8, R50.reuse, 0xf6f2, R5.reuse ;  /* 0x0000f6f232087816 */ /* 0x140fe40000000005 */
[----:B------:R-:W-:Y:S02]  /*5790*/  PRMT R5, R50, 0xf7f3, R5 ;  /* 0x0000f7f332057816 */ /* 0x000fe40000000005 */
[----:B------:R-:W-:Y:S01]  /*57a0*/  SHF.R.U64 R0, R32, 0x3, R33 ;  /* 0x0000000320007819 */ /* 0x000fe20000001221 */
[----:B------:R-:W-:Y:S01]  /*57b0*/  VIADD R33, R35, 0x10 ;  /* 0x0000001023217836 */ /* 0x000fe20000000000 */
[--C-:B------:R-:W-:Y:S02]  /*57c0*/  LOP3.LUT R44, R6, 0xf000f, R9.reuse, 0x6a, !PT ;  /* 0x000f000f062c7812 */ /* 0x100fe400078e6a09 */
[----:B------:R-:W-:Y:S01]  /*57d0*/  LOP3.LUT R7, R7, 0xf000f, R9, 0x6a, !PT ;  /* 0x000f000f07077812 */ /* 0x000fe200078e6a09 */
[----:B------:R-:W-:Y:S01]  /*57e0*/  IMAD.WIDE R32, R33, 0x4, R22 ;  /* 0x0000000421207825 */ /* 0x000fe200078e0216 */
[----:B------:R-:W-:-:S03]  /*57f0*/  LOP3.LUT R46, R8, 0xf000f, R9, 0x6a, !PT ;  /* 0x000f000f082e7812 */ /* 0x000fc600078e6a09 */
[----:B------:R-:W-:Y:S01]  /*5800*/  HADD2.BF16_V2 R44, R44, -136, -136 ;  /* 0xc308c3082c2c7430 */ /* 0x000fe20000200000 */
[----:B------:R-:W-:Y:S01]  /*5810*/  LOP3.LUT R5, R5, 0xf000f, R9, 0x6a, !PT ;  /* 0x000f000f05057812 */ /* 0x000fe200078e6a09 */
[----:B------:R-:W-:Y:S01]  /*5820*/  HADD2.BF16_V2 R45, R7, -136, -136 ;  /* 0xc308c308072d7430 */ /* 0x000fe20000200000 */
[----:B------:R-:W-:Y:S01]  /*5830*/  IADD3 R0, R39, UR47, R0 ;  /* 0x0000002f27007c10 */ /* 0x000fe2000fffe000 */
[----:B------:R-:W-:Y:S01]  /*5840*/  HADD2.BF16_V2 R46, R46, -136, -136 ;  /* 0xc308c3082e2e7430 */ /* 0x000fe20000200000 */
[----:B------:R-:W-:Y:S01]  /*5850*/  LOP3.LUT P0, RZ, R32, 0x4, RZ, 0xc0, !PT ;  /* 0x0000000420ff7812 */ /* 0x000fe2000780c0ff */
[----:B------:R-:W-:Y:S02]  /*5860*/  HADD2.BF16_V2 R47, R5, -136, -136 ;  /* 0xc308c308052f7430 */ /* 0x000fe40000200000 */
[----:B------:R-:W-:Y:S04]  /*5870*/  LDS.U8 R3, [R0] ;  /* 0x0000000000037984 */ /* 0x000fe80000000000 */
[----:B------:R-:W1:Y:S04]  /*5880*/  LDS.U8 R4, [R0+0x100] ;  /* 0x0001000000047984 */ /* 0x000e680000000000 */
        /* <DEDUP_REMOVED lines=25> */
.L_x_732:
[----:B------:R-:W-:Y:S05]  /*5a20*/  BSYNC B6 ;  /* 0x0000000000067941 */ /* 0x000fea0003800000 */
.L_x_731:
[----:B------:R-:W-:Y:S01]  /*5a30*/  SHF.R.U64 R0, R32, 0x3, R33 ;  /* 0x0000000320007819 */ /* 0x000fe20000001221 */
[----:B------:R-:W-:Y:S01]  /*5a40*/  VIADD R4, R48, 0x4 ;  /* 0x0000000430047836 */ /* 0x000fe20000000000 */
[----:B------:R-:W-:Y:S01]  /*5a50*/  SHF.R.U32.HI R7, RZ, 0x4, R34 ;  /* 0x00000004ff077819 */ /* 0x000fe20000011622 */
[----:B------:R-:W-:Y:S01]  /*5a60*/  IMAD.MOV.U32 R5, RZ, RZ, 0x40000040 ;  /* 0x40000040ff057424 */ /* 0x000fe200078e00ff */
[----:B------:R-:W-:Y:S01]  /*5a70*/  IADD3 R0, R39, UR47, R0 ;  /* 0x0000002f27007c10 */ /* 0x000fe2000fffe000 */
[----:B------:R-:W-:Y:S05]  /*5a80*/  WARPSYNC.ALL ;  /* 0x0000000000007948 */ /* 0x000fea0003800000 */
[----:B------:R-:W-:Y:S01]  /*5a90*/  LDS.U8 R3, [R0] ;  /* 0x0000000000037984 */ /* 0x000fe20000000000 */
[----:B------:R-:W-:Y:S01]  /*5aa0*/  R2UR UR6, R4 ;  /* 0x00000000040672ca */ /* 0x000fe200000e0000 */
[----:B------:R-:W-:Y:S01]  /*5ab0*/  IMAD.MOV.U32 R11, RZ, RZ, 0x43084308 ;  /* 0x43084308ff0b7424 */ /* 0x000fe200078e00ff */
[----:B------:R-:W-:Y:S01]  /*5ac0*/  R2UR UR7, R5 ;  /* 0x00000000050772ca */ /* 0x000fe200000e0000 */
[----:B------:R-:W1:Y:S01]  /*5ad0*/  LDS.U8 R6, [R0+0x100] ;  /* 0x0001000000067984 */ /* 0x000e620000000000 */
[--C-:B------:R-:W-:Y:S01]  /*5ae0*/  PRMT R4, R34, 0xf4f0, R7.reuse ;  /* 0x0000f4f022047816 */ /* 0x100fe20000000007 */
[----:B------:R-:W-:Y:S01]  /*5af0*/  VIADD R48, R48, 0x6 ;  /* 0x0000000630307836 */ /* 0x000fe20000000000 */
[C-C-:B------:R-:W-:Y:S01]  /*5b00*/  PRMT R5, R34.reuse, 0xf5f1, R7.reuse ;  /* 0x0000f5f122057816 */ /* 0x140fe20000000007 */
[----:B------:R-:W2:Y:S01]  /*5b10*/  LDS.U8 R8, [R0+0x4] ;  /* 0x0000040000087984 */ /* 0x000ea20000000000 */
[C-C-:B------:R-:W-:Y:S01]  /*5b20*/  PRMT R9, R34.reuse, 0xf6f2, R7.reuse ;  /* 0x0000f6f222097816 */ /* 0x140fe20000000007 */
[----:B------:R-:W-:Y:S01]  /*5b30*/  IMAD.MOV.U32 R49, RZ, RZ, 0x40000040 ;  /* 0x40000040ff317424 */ /* 0x000fe200078e00ff */
[----:B------:R-:W-:Y:S01]  /*5b40*/  PRMT R7, R34, 0xf7f3, R7 ;  /* 0x0000f7f322077816 */ /* 0x000fe20000000007 */
[----:B------:R-:W3:Y:S01]  /*5b50*/  LDS.U8 R10, [R0+0x104] ;  /* 0x00010400000a7984 */ /* 0x000ee20000000000 */
[----:B------:R-:W-:-:S02]  /*5b60*/  LOP3.LUT R4, R4, 0xf000f, R11, 0x6a, !PT ;  /* 0x000f000f04047812 */ /* 0x000fc400078e6a0b */
[--C-:B------:R-:W-:Y:S02]  /*5b70*/  LOP3.LUT R5, R5, 0xf000f, R11.reuse, 0x6a, !PT ;  /* 0x000f000f05057812 */ /* 0x100fe400078e6a0b */
[--C-:B------:R-:W-:Y:S01]  /*5b80*/  LOP3.LUT R9, R9, 0xf000f, R11.reuse, 0x6a, !PT ;  /* 0x000f000f09097812 */ /* 0x100fe200078e6a0b */
[----:B------:R-:W-:Y:S01]  /*5b90*/  HADD2.BF16_V2 R44, R4, -136, -136 ;  /* 0xc308c308042c7430 */ /* 0x000fe20000200000 */
[----:B------:R-:W-:Y:S01]  /*5ba0*/  LOP3.LUT R7, R7, 0xf000f, R11, 0x6a, !PT ;  /* 0x000f000f07077812 */ /* 0x000fe200078e6a0b */
[----:B------:R-:W-:Y:S01]  /*5bb0*/  HADD2.BF16_V2 R45, R5, -136, -136 ;  /* 0xc308c308052d7430 */ /* 0x000fe20000200000 */
[----:B------:R-:W-:Y:S01]  /*5bc0*/  ISETP.NE.AND P6, PT, R54, 0x3, PT ;  /* 0x000000033600780c */ /* 0x000fe20003fc5270 */
[----:B------:R-:W-:Y:S02]  /*5bd0*/  HADD2.BF16_V2 R46, R9, -136, -136 ;  /* 0xc308c308092e7430 */ /* 0x000fe40000200000 */
[----:B------:R-:W-:-:S04]  /*5be0*/  HADD2.BF16_V2 R47, R7, -136, -136 ;  /* 0xc308c308072f7430 */ /* 0x000fc80000200000 */
        /* <DEDUP_REMOVED lines=14> */
[--C-:B------:R-:W-:Y:S02]  /*5cd0*/  LOP3.LUT R6, R6, 0xf000f, R11.reuse, 0x6a, !PT ;  /* 0x000f000f06067812 */ /* 0x100fe400078e6a0b */
[----:B------:R-:W-:Y:S01]  /*5ce0*/  LOP3.LUT R0, R0, 0xf000f, R11, 0x6a, !PT ;  /* 0x000f000f00007812 */ /* 0x000fe200078e6a0b */
[----:B------:R-:W-:Y:S02]  /*5cf0*/  WARPGROUP.DEPBAR.LE gsb0, 0x0 ;  /* 0x00008000000079c5 */ /* 0x000fe40000010000 */
[----:B------:R-:W-:Y:S02]  /*5d00*/  HADD2.BF16_V2 R44, R4, -136, -136 ;  /* 0xc308c308042c7430 */ /* 0x000fe40000200000 */
[----:B------:R-:W-:Y:S02]  /*5d10*/  HADD2.BF16_V2 R45, R5, -136, -136 ;  /* 0xc308c308052d7430 */ /* 0x000fe40000200000 */
[----:B------:R-:W-:Y:S02]  /*5d20*/  HADD2.BF16_V2 R46, R6, -136, -136 ;  /* 0xc308c308062e7430 */ /* 0x000fe40000200000 */
[----:B------:R-:W-:-:S04]  /*5d30*/  HADD2.BF16_V2 R47, R0, -136, -136 ;  /* 0xc308c308002f7430 */ /* 0x000fc80000200000 */
[----:B------:R-:W-:-:S06]  /*5d40*/  WARPGROUP.ARRIVE ;  /* 0x00000000000079c5 */ /* 0x000fcc0000000000 */
[----:B------:R-:W-:Y:S03]  /*5d50*/  HGMMA.64x16x16.F32.BF16 R24, R44, gdesc[UR4], R24, gsb0 ;  /* 0x002000042c187df0 */ /* 0x000fe60008001818 */
[----:B------:R-:W-:Y:S02]  /*5d60*/  WARPGROUP.DEPBAR.LE gsb0, 0x0 ;  /* 0x00008000000079c5 */ /* 0x000fe40000010000 */
[----:B------:R-:W-:Y:S05]  /*5d70*/  @!P6 BRA `(.L_x_733) ;  /* 0x000000000004e947 */ /* 0x000fea0003800000 */
[----:B------:R-:W-:Y:S01]  /*5d80*/  BPT.TRAP 0x1 ;  /* 0x000000040000795c */ /* 0x000fe20000300000 */
.L_x_733:
        /* <DEDUP_REMOVED lines=8> */
.L_x_734:
[----:B------:R-:W-:-:S04]  /*5e10*/  UIADD3 UR57, UR57, 0x1, URZ ;  /* 0x0000000139397890 */ /* 0x000fc8000fffe03f */
[----:B------:R-:W-:-:S04]  /*5e20*/  UISETP.NE.AND UP0, UPT, UR57, 0x23, UPT ;  /* 0x000000233900788c */ /* 0x000fc8000bf05270 */
[----:B------:R-:W-:Y:S01]  /*5e30*/  USEL UR57, UR57, URZ, UP0 ;  /* 0x0000003f39397287 */ /* 0x000fe20008000000 */
[----:B------:R-:W-:Y:S11]  /*5e40*/  @!P6 BRA `(.L_x_735) ;  /* 0x000000000004e947 */ /* 0x000ff60003800000 */
[----:B------:R-:W-:Y:S01]  /*5e50*/  BPT.TRAP 0x1 ;  /* 0x000000040000795c */ /* 0x000fe20000300000 */
.L_x_735:
        /* <DEDUP_REMOVED lines=8> */
.L_x_737:
[----:B------:R-:W-:Y:S05]  /*5ee0*/  BSYNC B0 ;  /* 0x0000000000007941 */ /* 0x000fea0003800000 */
.L_x_736:
[----:B------:R-:W-:Y:S01]  /*5ef0*/  ISETP.NE.AND P0, PT, R55, RZ, PT ;  /* 0x000000ff3700720c */ /* 0x000fe20003f05270 */
[----:B------:R-:W-:Y:S01]  /*5f00*/  BSSY B6, `(.L_x_739) ;  /* 0x0000013000067945 */ /* 0x000fe20003800000 */
[----:B------:R-:W-:-:S11]  /*5f10*/  LOP3.LUT R35, R32, R22, RZ, 0xfc, !PT ;  /* 0x0000001620237212 */ /* 0x000fd600078efcff */
[----:B------:R-:W-:Y:S05]  /*5f20*/  @!P0 BRA `(.L_x_740) ;  /* 0x0000000000408947 */ /* 0x000fea0003800000 */
        /* <DEDUP_REMOVED lines=15> */
[----:B-1-3--:R-:W-:Y:S05]  /*6020*/  CALL.ABS.NOINC R14 ;  /* 0x000000000e007343 */ /* 0x00afea0003c00000 */
.L_x_740:
[----:B------:R-:W-:Y:S05]  /*6030*/  BSYNC B6 ;  /* 0x0000000000067941 */ /* 0x000fea0003800000 */
.L_x_739:
[----:B------:R-:W-:Y:S01]  /*6040*/  SHF.R.U64 R0, R35, 0x3, R33 ;  /* 0x0000000323007819 */ /* 0x000fe20000001221 */
[----:B------:R-:W-:Y:S01]  /*6050*/  VIADD R33, R45, 0x10 ;  /* 0x000000102d217836 */ /* 0x000fe20000000000 */
[----:B------:R-:W-:Y:S02]  /*6060*/  BSSY B6, `(.L_x_741) ;  /* 0x000001c000067945 */ /* 0x000fe40003800000 */
[----:B------:R-:W-:Y:S01]  /*6070*/  IADD3 R0, R39, UR47, R0 ;  /* 0x0000002f27007c10 */ /* 0x000fe2000fffe000 */
[----:B------:R-:W-:-:S04]  /*6080*/  IMAD.WIDE R32, R33, 0x4, R22 ;  /* 0x0000000421207825 */ /* 0x000fc800078e0216 */
[----:B-1----:R-:W-:Y:S01]  /*6090*/  LDS.U8 R3, [R0] ;  /* 0x0000000000037984 */ /* 0x002fe20000000000 */
        /* <DEDUP_REMOVED lines=24> */
.L_x_742:
[----:B------:R-:W-:Y:S05]  /*6220*/  BSYNC B6 ;  /* 0x0000000000067941 */ /* 0x000fea0003800000 */
.L_x_741:
[----:B------:R-:W-:Y:S01]  /*6230*/  SHF.R.U64 R0, R32, 0x3, R33 ;  /* 0x0000000320007819 */ /* 0x000fe20000001221 */
[----:B------:R-:W-:Y:S01]  /*6240*/  IMAD.MOV.U32 R9, RZ, RZ, 0x43084308 ;  /* 0x43084308ff097424 */ /* 0x000fe200078e00ff */
[C---:B------:R-:W-:Y:S01]  /*6250*/  ISETP.GT.AND P0, PT, R53.reuse, 0x2, PT ;  /* 0x000000023500780c */ /* 0x040fe20003f04270 */
[----:B------:R-:W-:Y:S01]  /*6260*/  VIADD R53, R53, 0xffffffff ;  /* 0xffffffff35357836 */ /* 0x000fe20000000000 */
[----:B------:R-:W-:Y:S02]  /*6270*/  IADD3 R0, R39, UR47, R0 ;  /* 0x0000002f27007c10 */ /* 0x000fe4000fffe000 */
[----:B------:R-:W-:-:S03]  /*6280*/  SHF.R.U32.HI R5, RZ, 0x4, R34 ;  /* 0x00000004ff057819 */ /* 0x000fc60000011622 */
[----:B------:R-:W-:Y:S01]  /*6290*/  LDS.U8 R3, [R0] ;  /* 0x0000000000037984 */ /* 0x000fe20000000000 */
[C-C-:B------:R-:W-:Y:S02]  /*62a0*/  PRMT R7, R34.reuse, 0xf5f1, R5.reuse ;  /* 0x0000f5f122077816 */ /* 0x140fe40000000005 */
[----:B------:R-:W-:Y:S01]  /*62b0*/  PRMT R8, R34, 0xf6f2, R5 ;  /* 0x0000f6f222087816 */ /* 0x000fe20000000005 */
[----:B------:R-:W1:Y:S01]  /*62c0*/  LDS.U8 R4, [R0+0x100] ;  /* 0x0001000000047984 */ /* 0x000e620000000000 */
[--C-:B------:R-:W-:Y:S02]  /*62d0*/  LOP3.LUT R7, R7, 0xf000f, R9.reuse, 0x6a, !PT ;  /* 0x000f000f07077812 */ /* 0x100fe400078e6a09 */
[----:B------:R-:W-:Y:S01]  /*62e0*/  LOP3.LUT R8, R8, 0xf000f, R9, 0x6a, !PT ;  /* 0x000f000f08087812 */ /* 0x000fe200078e6a09 */
[----:B------:R-:W2:Y:S02]  /*62f0*/  LDS.U8 R6, [R0+0x4] ;  /* 0x0000040000067984 */ /* 0x000ea40000000000 */
[----:B------:R-:W-:-:S02]  /*6300*/  HADD2.BF16_V2 R33, R7, -136, -136 ;  /* 0xc308c30807217430 */ /* 0x000fc40000200000 */
[----:B------:R-:W3:Y:S01]  /*6310*/  LDS.U8 R50, [R0+0x104] ;  /* 0x0001040000327984 */ /* 0x000ee20000000000 */
[----:B-1----:R-:W-:Y:S02]  /*6320*/  PRMT R3, R4, 0x7604, R3 ;  /* 0x0000760404037816 */ /* 0x002fe40000000003 */
[C-C-:B------:R-:W-:Y:S02]  /*6330*/  PRMT R4, R34.reuse, 0xf4f0, R5.reuse ;  /* 0x0000f4f022047816 */ /* 0x140fe40000000005 */
[----:B------:R-:W-:Y:S01]  /*6340*/  PRMT R5, R34, 0xf7f3, R5 ;  /* 0x0000f7f322057816 */ /* 0x000fe20000000005 */
[----:B------:R-:W-:Y:S01]  /*6350*/  HADD2.BF16_V2 R34, R8, -136, -136 ;  /* 0xc308c30808227430 */ /* 0x000fe20000200000 */
[----:B--2---:R-:W-:Y:S02]  /*6360*/  PRMT R3, R6, 0x7054, R3 ;  /* 0x0000705406037816 */ /* 0x004fe40000000003 */
[--C-:B------:R-:W-:Y:S02]  /*6370*/  LOP3.LUT R4, R4, 0xf000f, R9.reuse, 0x6a, !PT ;  /* 0x000f000f04047812 */ /* 0x100fe400078e6a09 */
[----:B------:R-:W-:-:S02]  /*6380*/  LOP3.LUT R5, R5, 0xf000f, R9, 0x6a, !PT ;  /* 0x000f000f05057812 */ /* 0x000fc400078e6a09 */
[----:B---3--:R-:W-:Y:S01]  /*6390*/  PRMT R50, R50, 0x654, R3 ;  /* 0x0000065432327816 */ /* 0x008fe20000000003 */
[----:B------:R-:W-:Y:S02]  /*63a0*/  IMAD.MOV.U32 R3, RZ, RZ, R42 ;  /* 0x000000ffff037224 */ /* 0x000fe400078e002a */
[----:B------:R-:W-:Y:S02]  /*63b0*/  HADD2.BF16_V2 R32, R4, -136, -136 ;  /* 0xc308c30804207430 */ /* 0x000fe40000200000 */
[----:B------:R-:W-:Y:S01]  /*63c0*/  HADD2.BF16_V2 R35, R5, -136, -136 ;  /* 0xc308c30805237430 */ /* 0x000fe20000200000 */
[----:B------:R-:W-:Y:S06]  /*63d0*/  @P0 BRA `(.L_x_743) ;  /* 0xfffffff0001c0947 */ /* 0x000fec000383ffff */
.L_x_728:
[----:B------:R-:W-:Y:S01]  /*63e0*/  IMAD.MOV.U32 R49, RZ, RZ, 0x40000040 ;  /* 0x40000040ff317424 */ /* 0x000fe200078e00ff */
[----:B------:R-:W-:Y:S01]  /*63f0*/  LEA R48, R42, UR54, 0x7 ;  /* 0x000000362a307c11 */ /* 0x000fe2000f8e38ff */
[----:B------:R-:W-:Y:S05]  /*6400*/  WARPSYNC.ALL ;  /* 0x0000000000007948 */ /* 0x000fea0003800000 */
[----:B------:R-:W-:Y:S01]  /*6410*/  R2UR UR6, R48 ;  /* 0x00000000300672ca */ /* 0x000fe200000e0000 */
[----:B------:R-:W-:Y:S01]  /*6420*/  WARPGROUP.ARRIVE ;  /* 0x00000000000079c5 */ /* 0x000fe20000000000 */
        /* <DEDUP_REMOVED lines=23> */
.L_x_744:
        /* <DEDUP_REMOVED lines=52> */
.L_x_746:
[----:B------:R-:W-:Y:S05]  /*68e0*/  BSYNC B6 ;  /* 0x0000000000067941 */ /* 0x000fea0003800000 */
.L_x_745:
        /* <DEDUP_REMOVED lines=54> */
.L_x_747:
        /* <DEDUP_REMOVED lines=8> */
.L_x_727:
[----:B------:R-:W-:-:S13]  /*6cd0*/  ISETP.NE.AND P0, PT, R54, 0x3, PT ;  /* 0x000000033600780c */ /* 0x000fda0003f05270 */
[----:B------:R-:W-:Y:S05]  /*6ce0*/  @!P0 BRA `(.L_x_748) ;  /* 0x0000000000048947 */ /* 0x000fea0003800000 */
[----:B------:R-:W-:Y:S01]  /*6cf0*/  BPT.TRAP 0x1 ;  /* 0x000000040000795c */ /* 0x000fe20000300000 */
.L_x_748:
[----:B------:R-:W-:Y:S02]  /*6d00*/  UIADD3 UR56, UR56, UR55, URZ ;  /* 0x0000003738387290 */ /* 0x000fe4000fffe03f */
[----:B------:R-:W-:Y:S02]  /*6d10*/  UISETP.GT.U32.AND UP0, UPT, UR50, 0x1, UPT ;  /* 0x000000013200788c */ /* 0x000fe4000bf04070 */
[----:B------:R-:W-:-:S04]  /*6d20*/  UIMAD.WIDE.U32 UR4, UR56, -0x2be2be2b, URZ ;  /* 0xd41d41d5380478a5 */ /* 0x000fc8000f8e003f */
[----:B------:R-:W-:Y:S01]  /*6d30*/  UIADD3 UR4, UR56, -UR5, URZ ;  /* 0x8000000538047290 */ /* 0x000fe2000fffe03f */
[----:B------:R-:W-:-:S03]  /*6d40*/  PLOP3.LUT P0, PT, PT, PT, UP0, 0x80, 0x0 ;  /* 0x000000000000781c */ /* 0x000fc60003f0f008 */
[----:B------:R-:W-:-:S04]  /*6d50*/  ULEA.HI UR4, UR4, UR5, URZ, 0x1f ;  /* 0x0000000504047291 */ /* 0x000fc8000f8ff83f */
[----:B------:R-:W-:-:S04]  /*6d60*/  USHF.R.U32.HI UR4, URZ, 0x5, UR4 ;  /* 0x000000053f047899 */ /* 0x000fc80008011604 */
[----:B------:R-:W-:-:S04]  /*6d70*/  UIMAD UR4, UR4, -0x23, UR56 ;  /* 0xffffffdd040478a4 */ /* 0x000fc8000f8e0238 */
[----:B------:R-:W-:-:S04]  /*6d80*/  ULEA UR4, UR4, UR47, 0x3 ;  /* 0x0000002f04047291 */ /* 0x000fc8000f8e183f */
[----:B------:R-:W-:-:S04]  /*6d90*/  UIADD3 UR4, UR4, 0x37198, URZ ;  /* 0x0003719804047890 */ /* 0x000fc8000fffe03f */
[----:B------:R-:W-:-:S09]  /*6da0*/  UPRMT UR4, URZ, 0x654, UR4 ;  /* 0x000006543f047896 */ /* 0x000fd20008000004 */
[----:B------:R-:W-:Y:S01]  /*6db0*/  SYNCS.ARRIVE.TRANS64.RED.A1T0 RZ, [UR4], RZ ;  /* 0x000000ffffff79a7 */ /* 0x000fe20008100404 */
[----:B------:R-:W-:Y:S05]  /*6dc0*/  @P0 BRA `(.L_x_749) ;  /* 0x0000000000040947 */ /* 0x000fea0003800000 */
[----:B------:R-:W-:Y:S01]  /*6dd0*/  BPT.TRAP 0x1 ;  /* 0x000000040000795c */ /* 0x000fe20000300000 */
.L_x_749:
[----:B------:R-:W-:Y:S01]  /*6de0*/  UISETP.GE.U32.AND UP1, UPT, UR53, 0x23, UPT ;  /* 0x000000233500788c */ /* 0x000fe2000bf26070 */
[----:B------:R-:W-:Y:S01]  /*6df0*/  LOP3.LUT P0, RZ, R19, 0xff, RZ, 0xc0, !PT ;  /* 0x000000ff13ff7812 */ /* 0x000fe2000780c0ff */
[----:B------:R-:W-:Y:S02]  /*6e00*/  UIADD3 UR55, UR53, UR55, URZ ;  /* 0x0000003735377290 */ /* 0x000fe4000fffe03f */
[----:B------:R-:W-:Y:S02]  /*6e10*/  UIADD3 UR7, UR47, 0x34c00, URZ ;  /* 0x00034c002f077890 */ /* 0x000fe4000fffe03f */
[----:B------:R-:W-:-:S04]  /*6e20*/  UISETP.GT.U32.AND UP0, UPT, UR55, 0x22, UPT ;  /* 0x000000223700788c */ /* 0x000fc8000bf04070 */
[----:B------:R-:W-:Y:S02]  /*6e30*/  UISETP.LT.U32.AND UP0, UPT, UR53, 0x23, UP0 ;  /* 0x000000233500788c */ /* 0x000fe40008701070 */
[----:B------:R-:W-:Y:S02]  /*6e40*/  @UP1 UIMAD.WIDE.U32 UR4, UR55, -0x2be2be2b, URZ ;  /* 0xd41d41d5370418a5 */ /* 0x000fe4000f8e003f */
[----:B------:R-:W-:Y:S02]  /*6e50*/  USEL UR6, URZ, 0x1, !UP0 ;  /* 0x000000013f067887 */ /* 0x000fe4000c000000 */
[----:B------:R-:W-:Y:S02]  /*6e60*/  @UP1 UIADD3 UR4, UR55, -UR5, URZ ;  /* 0x8000000537041290 */ /* 0x000fe4000fffe03f */
[----:B------:R-:W-:Y:S02]  /*6e70*/  ULOP3.LUT UP0, URZ, UR7, 0x3ff, URZ, 0xc0, !UPT ;  /* 0x000003ff073f7892 */ /* 0x000fe4000f80c03f */
[----:B------:R-:W-:-:S02]  /*6e80*/  @UP1 ULEA.HI UR4, UR4, UR5, URZ, 0x1f ;  /* 0x0000000504041291 */ /* 0x000fc4000f8ff83f */
[----:B------:R-:W-:Y:S02]  /*6e90*/  ULOP3.LUT UR37, UR37, UR6, URZ, 0x3c, !UPT ;  /* 0x0000000625257292 */ /* 0x000fe4000f8e3c3f */
[----:B------:R-:W-:Y:S01]  /*6ea0*/  @UP1 USHF.R.U32.HI UR4, URZ, 0x5, UR4 ;  /* 0x000000053f041899 */ /* 0x000fe20008011604 */
[----:B------:R-:W-:-:S03]  /*6eb0*/  PLOP3.LUT P1, PT, PT, PT, UP0, 0x80, 0x0 ;  /* 0x000000000000781c */ /* 0x000fc60003f2f008 */
[----:B------:R-:W-:Y:S01]  /*6ec0*/  @UP1 ULOP3.LUT UR37, UR37, 0x1, UR4, 0x78, !UPT ;  /* 0x0000000125251892 */ /* 0x000fe2000f8e7804 */
[----:B------:R-:W-:Y:S11]  /*6ed0*/  @!P0 BRA `(.L_x_750) ;  /* 0x00000000000c8947 */ /* 0x000ff60003800000 */
[----:B------:R-:W-:-:S04]  /*6ee0*/  DEPBAR {5,4,3,2,1,0} ;  /* 0x0000003f0000791a */ /* 0x000fc80000000000 */
[----:B------:R1:W-:Y:S02]  /*6ef0*/  UTMACCTL.IV [UR60] ;  /* 0x000000003c0079b9 */ /* 0x0003e40008000000 */
[----:B-1----:R-:W-:Y:S01]  /*6f00*/  NOP ;  /* 0x0000000000007918 */ /* 0x002fe20000000000 */
.L_x_750:
        /* <DEDUP_REMOVED lines=17> */
.L_x_752:
        /* <DEDUP_REMOVED lines=15> */
.L_x_751:
        /* <DEDUP_REMOVED lines=9> */
.L_x_753:
        /* <DEDUP_REMOVED lines=10> */
.L_x_755:
[----:B------:R-:W-:Y:S02]  /*7240*/  ULDC UR4, c[0x0][0x800] ;  /* 0x0002000000047ab9 */ /* 0x000fe40000000800 */
[----:B------:R-:W-:-:S07]  /*7250*/  IMAD.U32 R0, RZ, RZ, UR4 ;  /* 0x00000004ff007e24 */ /* 0x000fce000f8e00ff */
.L_x_754:
        /* <DEDUP_REMOVED lines=9> */
.L_x_756:
        /* <DEDUP_REMOVED lines=10> */
.L_x_758:
[----:B------:R-:W-:Y:S02]  /*7390*/  ULDC UR4, c[0x0][0x828] ;  /* 0x00020a0000047ab9 */ /* 0x000fe40000000800 */
[----:B------:R-:W-:-:S07]  /*73a0*/  IMAD.U32 R3, RZ, RZ, UR4 ;  /* 0x00000004ff037e24 */ /* 0x000fce000f8e00ff */
.L_x_757:
[----:B------:R-:W-:Y:S01]  /*73b0*/  ISETP.GT.U32.AND P0, PT, R37, 0x3e, PT ;  /* 0x0000003e2500780c */ /* 0x000fe20003f04070 */
[----:B------:R-:W-:Y:S01]  /*73c0*/  BSSY B0, `(.L_x_759) ;  /* 0x0000007000007945 */ /* 0x000fe20003800000 */
[----:B-1234-:R-:W-:-:S11]  /*73d0*/  PRMT R4, RZ, 0x7610, R4 ;  /* 0x00007610ff047816 */ /* 0x01efd60000000004 */
[----:B------:R-:W-:Y:S05]  /*73e0*/  @P0 BRA `(.L_x_760) ;  /* 0x0000000000100947 */ /* 0x000fea0003800000 */
[----:B------:R-:W-:-:S03]  /*73f0*/  UMOV UR4, 0xffffffff ;  /* 0xffffffff00047882 */ /* 0x000fc60000000000 */
[----:B------:R-:W-:Y:S05]  /*7400*/  BRA.DIV UR4, `(.L_x_761) ;  /* 0x0000007a04147947 */ /* 0x000fea000b800000 */
[----:B------:R-:W-:-:S13]  /*7410*/  ELECT P6, URZ, PT ;  /* 0x00000000003f782f */ /* 0x000fda00038c0000 */
.L_x_923:
[----:B------:R-:W-:-:S07]  /*7420*/  SEL R4, RZ, 0x1, !P6 ;  /* 0x00000001ff047807 */ /* 0x000fce0007000000 */
.L_x_760:
[----:B------:R-:W-:Y:S05]  /*7430*/  BSYNC B0 ;  /* 0x0000000000007941 */ /* 0x000fea0003800000 */
.L_x_759:
[----:B------:R-:W-:-:S05]  /*7440*/  IMAD.U32 R5, RZ, RZ, UR45 ;  /* 0x0000002dff057e24 */ /* 0x000fca000f8e00ff */
[----:B------:R-:W-:-:S13]  /*7450*/  ISETP.NE.AND P1, PT, R5, 0x3, PT ;  /* 0x000000030500780c */ /* 0x000fda0003f25270 */
[----:B------:R-:W-:Y:S05]  /*7460*/  @!P1 BRA `(.L_x_762) ;  /* 0x0000000000049947 */ /* 0x000fea0003800000 */
[----:B------:R-:W-:Y:S01]  /*7470*/  BPT.TRAP 0x1 ;  /* 0x000000040000795c */ /* 0x000fe20000300000 */
.L_x_762:
        /* <DEDUP_REMOVED lines=10> */
.L_x_924:
        /* <DEDUP_REMOVED lines=57> */
.L_x_765:
[----:B------:R-:W-:Y:S05]  /*78b0*/  BSYNC B0 ;  /* 0x0000000000007941 */ /* 0x000fea0003800000 */
.L_x_764:
[----:B------:R-:W-:Y:S04]  /*78c0*/  BSSY B0, `(.L_x_766) ;  /* 0x0000003000007945 */ /* 0x000fe80003800000 */
[----:B------:R-:W-:Y:S05]  /*78d0*/  @!P0 BRA `(.L_x_767) ;  /* 0x0000000000048947 */ /* 0x000fea0003800000 */
[----:B------:R-:W-:-:S04]  /*78e0*/  DEPBAR.LE SB0, 0x0 ;  /* 0x000080000000791a */ /* 0x000fc80000000000 */
.L_x_767:
[----:B------:R-:W-:Y:S05]  /*78f0*/  BSYNC B0 ;  /* 0x0000000000007941 */ /* 0x000fea0003800000 */
.L_x_766:
[----:B------:R-:W-:Y:S06]  /*7900*/  BAR.SYNC.DEFER_BLOCKING 0x1, 0x100 ;  /* 0x0044000000007b1d */ /* 0x000fec0000010000 */
[----:B------:R-:W-:Y:S05]  /*7910*/  @!P1 BRA `(.L_x_768) ;  /* 0x0000000000049947 */ /* 0x000fea0003800000 */
[----:B------:R-:W-:Y:S01]  /*7920*/  BPT.TRAP 0x1 ;  /* 0x000000040000795c */ /* 0x000fe20000300000 */
.L_x_768:
        /* <DEDUP_REMOVED lines=8> */
.L_x_769:
[----:B------:R-:W-:Y:S01]  /*79b0*/  ULEA UR4, UR36, UR47, 0x3 ;  /* 0x0000002f24047291 */ /* 0x000fe2000f8e183f */
[----:B------:R-:W-:-:S08]  /*79c0*/  SHF.L.U32 R0, R52, 0x1f, RZ ;  /* 0x0000001f34007819 */ /* 0x000fd000000006ff */
[----:B------:R-:W2:Y:S02]  /*79d0*/  SYNCS.PHASECHK.TRANS64.TRYWAIT P0, [UR4+0x37000], R0 ;  /* 0x03700000ff0075a7 */ /* 0x000ea40008000144 */
[----:B--2---:R-:W-:Y:S05]  /*79e0*/  @!P0 BRA `(.L_x_770) ;  /* 0x0000007000c88947 */ /* 0x004fea0003800000 */
.L_x_925:
        /* <DEDUP_REMOVED lines=10> */
.L_x_771:
        /* <DEDUP_REMOVED lines=58> */
.L_x_774:
[----:B------:R-:W-:Y:S05]  /*7e30*/  BSYNC B0 ;  /* 0x0000000000007941 */ /* 0x000fea0003800000 */
.L_x_773:
        /* <DEDUP_REMOVED lines=9> */
.L_x_776:
[----:B------:R-:W-:Y:S05]  /*7ed0*/  BSYNC B0 ;  /* 0x0000000000007941 */ /* 0x000fea0003800000 */
.L_x_775:
[----:B----4-:R3:W5:Y:S02]  /*7ee0*/  ATOMG.E.EXCH.STRONG.GPU PT, RZ, [R4], R3 ;  /* 0x0000000304ff73a8 */ /* 0x01076400041ee100 */
.L_x_772:
[----:B------:R-:W-:Y:S01]  /*7ef0*/  UIMAD.WIDE.U32 UR4, UR55, -0x2be2be2b, URZ ;  /* 0xd41d41d5370478a5 */ /* 0x000fe2000f8e003f */
[----:B------:R-:W-:Y:S01]  /*7f00*/  ISETP.NE.AND P0, PT, R19, RZ, PT ;  /* 0x000000ff1300720c */ /* 0x000fe20003f05270 */
[----:B------:R-:W-:Y:S01]  /*7f10*/  UIADD3 UR39, UR39, 0x1, URZ ;  /* 0x0000000127277890 */ /* 0x000fe2000fffe03f */
[----:B------:R-:W-:Y:S01]  /*7f20*/  SEL R19, RZ, 0x1, !P1 ;  /* 0x00000001ff137807 */ /* 0x000fe20004800000 */
[----:B------:R-:W-:Y:S02]  /*7f30*/  UIADD3 UR36, UR36, 0x1, URZ ;  /* 0x0000000124247890 */ /* 0x000fe4000fffe03f */
[----:B------:R-:W-:Y:S02]  /*7f40*/  UIADD3 UR4, UR55, -UR5, URZ ;  /* 0x8000000537047290 */ /* 0x000fe4000fffe03f */
[----:B------:R-:W-:Y:S02]  /*7f50*/  UISETP.NE.AND UP0, UPT, UR39, 0x2, UPT ;  /* 0x000000022700788c */ /* 0x000fe4000bf05270 */
[----:B------:R-:W-:-:S02]  /*7f60*/  UISETP.NE.AND UP1, UPT, UR36, 0x8, UPT ;  /* 0x000000082400788c */ /* 0x000fc4000bf25270 */
[----:B------:R-:W-:Y:S02]  /*7f70*/  UIADD3 UR38, UR38, 0x1, URZ ;  /* 0x0000000126267890 */ /* 0x000fe4000fffe03f */
[----:B------:R-:W-:Y:S02]  /*7f80*/  ULEA.HI UR4, UR4, UR5, URZ, 0x1f ;  /* 0x0000000504047291 */ /* 0x000fe4000f8ff83f */
[----:B------:R-:W-:Y:S02]  /*7f90*/  USEL UR5, URZ, 0x1, UP0 ;  /* 0x000000013f057887 */ /* 0x000fe40008000000 */
[----:B------:R-:W-:Y:S02]  /*7fa0*/  USEL UR6, URZ, 0x1, UP1 ;  /* 0x000000013f067887 */ /* 0x000fe40008800000 */
[----:B------:R-:W-:Y:S02]  /*7fb0*/  UISETP.NE.AND UP2, UPT, UR38, 0x2, UPT ;  /* 0x000000022600788c */ /* 0x000fe4000bf45270 */
[----:B------:R-:W-:Y:S01]  /*7fc0*/  USHF.R.U32.HI UR4, URZ, 0x5, UR4 ;  /* 0x000000053f047899 */ /* 0x000fe20008011604 */
[----:B------:R-:W-:Y:S01]  /*7fd0*/  LOP3.LUT R51, R51, UR5, RZ, 0x3c, !PT ;  /* 0x0000000533337c12 */ /* 0x000fe2000f8e3cff */
[----:B------:R-:W-:Y:S01]  /*7fe0*/  USEL UR39, UR39, URZ, UP0 ;  /* 0x0000003f27277287 */ /* 0x000fe20008000000 */
[----:B------:R-:W-:Y:S01]  /*7ff0*/  LOP3.LUT R52, R52, UR6, RZ, 0x3c, !PT ;  /* 0x0000000634347c12 */ /* 0x000fe2000f8e3cff */
[----:B------:R-:W-:-:S02]  /*8000*/  USEL UR38, UR38, URZ, UP2 ;  /* 0x0000003f26267287 */ /* 0x000fc40009000000 */
[----:B------:R-:W-:Y:S02]  /*8010*/  USEL UR36, UR36, URZ, UP1 ;  /* 0x0000003f24247287 */ /* 0x000fe40008800000 */
[----:B------:R-:W-:Y:S01]  /*8020*/  UIMAD UR55, UR4, -0x23, UR55 ;  /* 0xffffffdd043778a4 */ /* 0x000fe2000f8e0237 */
[----:B------:R-:W-:Y:S11]  /*8030*/  @P0 BRA `(.L_x_777) ;  /* 0xffffffbc00400947 */ /* 0x000ff6000383ffff */
[----:B------:R-:W-:-:S04]  /*8040*/  DEPBAR.LE SB0, 0x0 ;  /* 0x000080000000791a */ /* 0x000fc80000000000 */
[----:B------:R-:W-:Y:S05]  /*8050*/  EXIT ;  /* 0x000000000000794d */ /* 0x000fea0003800000 */
.L_x_695:
        /* <DEDUP_REMOVED lines=41> */
.L_x_781:
[----:B------:R-:W-:Y:S05]  /*82f0*/  BSYNC B0 ;  /* 0x0000000000007941 */ /* 0x000fea0003800000 */
.L_x_780:
        /* <DEDUP_REMOVED lines=22> */
.L_x_784:
        /* <DEDUP_REMOVED lines=36> */
.L_x_783:
[----:B------:R-:W-:Y:S05]  /*86a0*/  BSYNC B0 ;  /* 0x0000000000007941 */ /* 0x000fea0003800000 */
.L_x_782:
[----:B---3--:R-:W3:Y:S01]  /*86b0*/  S2R R0, SR_LANEID ;  /* 0x0000000000007919 */ /* 0x008ee20000000000 */
[----:B------:R-:W-:Y:S01]  /*86c0*/  ELECT P0, URZ, PT ;  /* 0x00000000003f782f */ /* 0x000fe20003800000 */
[----:B------:R-:W-:Y:S01]  /*86d0*/  NOP ;  /* 0x0000000000007918 */ /* 0x000fe20000000000 */
[----:B------:R-:W-:Y:S11]  /*86e0*/  BSSY B0, `(.L_x_785) ;  /* 0x0000004000007945 */ /* 0x000ff60003800000 */
[----:B------:R-:W-:Y:S05]  /*86f0*/  @!P0 BRA `(.L_x_786) ;  /* 0x0000000000088947 */ /* 0x000fea0003800000 */
[----:B------:R0:W-:Y:S01]  /*8700*/  UTMACMDFLUSH ;  /* 0x00000000000079b7 */ /* 0x0001e20000000000 */
[----:B------:R-:W-:-:S04]  /*8710*/  DEPBAR.LE SB0, 0x0 ;  /* 0x000080000000791a */ /* 0x000fc80000000000 */
.L_x_786:
[----:B------:R-:W-:Y:S05]  /*8720*/  BSYNC B0 ;  /* 0x0000000000007941 */ /* 0x000fea0003800000 */
.L_x_785:
        /* <DEDUP_REMOVED lines=14> */
.L_x_926:
        /* <DEDUP_REMOVED lines=12> */
.L_x_806:
[----:B------:R-:W-:-:S06]  /*88d0*/  UISETP.NE.AND UP0, UPT, UR29, 0x3, UPT ;  /* 0x000000031d00788c */ /* 0x000fcc000bf05270 */
[----:B------:R-:W-:-:S13]  /*88e0*/  PLOP3.LUT P1, PT, PT, PT, UP0, 0x80, 0x0 ;  /* 0x000000000000781c */ /* 0x000fda0003f2f008 */
[----:B-----5:R-:W-:Y:S05]  /*88f0*/  @!P1 BRA `(.L_x_788) ;  /* 0x0000000000049947 */ /* 0x020fea0003800000 */
[----:B------:R-:W-:Y:S01]  /*8900*/  BPT.TRAP 0x1 ;  /* 0x000000040000795c */ /* 0x000fe20000300000 */
.L_x_788:
[----:B------:R-:W-:Y:S01]  /*8910*/  ULEA UR8, UR5, UR12, 0x3 ;  /* 0x0000000c05087291 */ /* 0x000fe2000f8e183f */
[----:B------:R-:W-:-:S08]  /*8920*/  SHF.L.U32 R3, R12, 0x1f, RZ ;  /* 0x0000001f0c037819 */ /* 0x000fd000000006ff */
[----:B------:R-:W1:Y:S02]  /*8930*/  SYNCS.PHASECHK.TRANS64.TRYWAIT P0, [UR8+0x37000], R3 ;  /* 0x03700003ff0075a7 */ /* 0x000e640008000148 */
[----:B-1----:R-:W-:Y:S05]  /*8940*/  @!P0 BRA `(.L_x_789) ;  /* 0x0000006400208947 */ /* 0x002fea0003800000 */
.L_x_927:
        /* <DEDUP_REMOVED lines=11> */
.L_x_790:
        /* <DEDUP_REMOVED lines=10> */
.L_x_791:
[----:B------:R-:W-:Y:S05]  /*8aa0*/  @!P0 BRA `(.L_x_792) ;  /* 0x0000000000188947 */ /* 0x000fea0003800000 */
[----:B------:R-:W1:Y:S02]  /*8ab0*/  LDC.64 R2, c[0x0][0x810] ;  /* 0x00020400ff027b82 */ /* 0x000e640000000a00 */
[----:B-1----:R-:W-:-:S06]  /*8ac0*/  IMAD.WIDE R2, R18, 0x8, R2 ;  /* 0x0000000812027825 */ /* 0x002fcc00078e0202 */
[----:B------:R-:W2:Y:S04]  /*8ad0*/  LDG.E.64 R2, desc[UR58][R2.64] ;  /* 0x0000003a02027981 */ /* 0x000ea8000c1e1b00 */
[----:B--2---:R-:W2:Y:S02]  /*8ae0*/  LD.E R6, desc[UR58][R2.64] ;  /* 0x0000003a02067980 */ /* 0x004ea4000c101900 */
[----:B--2---:R-:W-:Y:S01]  /*8af0*/  FSETP.NEU.AND P0, PT, R6, RZ, PT ;  /* 0x000000ff0600720b */ /* 0x004fe20003f0d000 */
[----:B------:R-:W-:-:S12]  /*8b00*/  BRA `(.L_x_793) ;  /* 0x0000000000247947 */ /* 0x000fd80003800000 */
.L_x_792:
        /* <DEDUP_REMOVED lines=9> */
.L_x_793:
[----:B------:R-:W-:Y:S01]  /*8ba0*/  UISETP.NE.AND UP0, UPT, UR30, 0x3, UPT ;  /* 0x000000031e00788c */ /* 0x000fe2000bf05270 */
[----:B------:R-:W-:-:S05]  /*8bb0*/  ELECT P1, URZ, PT ;  /* 0x00000000003f782f */ /* 0x000fca0003820000 */
[----:B------:R-:W-:-:S13]  /*8bc0*/  PLOP3.LUT P2, PT, PT, PT, UP0, 0x80, 0x0 ;  /* 0x000000000000781c */ /* 0x000fda0003f4f008 */
[----:B------:R-:W-:Y:S05]  /*8bd0*/  @!P2 BRA `(.L_x_794) ;  /* 0x000000000004a947 */ /* 0x000fea0003800000 */
[----:B------:R-:W-:Y:S01]  /*8be0*/  BPT.TRAP 0x1 ;  /* 0x000000040000795c */ /* 0x000fe20000300000 */
.L_x_794:
[----:B------:R-:W-:Y:S01]  /*8bf0*/  ULEA UR13, UR4, UR12, 0x3 ;  /* 0x0000000c040d7291 */ /* 0x000fe2000f8e183f */
[----:B------:R-:W-:Y:S02]  /*8c00*/  SHF.L.U32 R2, R0, 0x1f, RZ ;  /* 0x0000001f00027819 */ /* 0x000fe400000006ff */
[----:B------:R-:W-:-:S06]  /*8c10*/  PLOP3.LUT P0, PT, P0, P1, PT, 0x2a, 0x0 ;  /* 0x000000000000781c */ /* 0x000fcc0000702572 */
[----:B------:R-:W1:Y:S02]  /*8c20*/  SYNCS.PHASECHK.TRANS64.TRYWAIT P3, [UR13+0x372c0], R2 ;  /* 0x0372c002ff0075a7 */ /* 0x000e64000806014d */
[----:B-1----:R-:W-:Y:S05]  /*8c30*/  @!P3 BRA `(.L_x_795) ;  /* 0x00000060007cb947 */ /* 0x002fea0003800000 */
.L_x_928:
        /* <DEDUP_REMOVED lines=19> */
.L_x_798:
[----:B-1----:R-:W1:Y:S02]  /*8d70*/  LDC R2, c[0x0][0xaa8] ;  /* 0x0002aa00ff027b82 */ /* 0x002e640000000800 */
[----:B-1----:R2:W-:Y:S02]  /*8d80*/  SYNCS.ARRIVE.TRANS64.RED.A0TR RZ, [UR13+0x372b0], R2 ;  /* 0x0372b002ffff79a7 */ /* 0x0025e4000830040d */
.L_x_797:
[----:B------:R-:W-:Y:S05]  /*8d90*/  BSYNC B0 ;  /* 0x0000000000007941 */ /* 0x000fea0003800000 */
.L_x_796:
[----:B------:R-:W-:Y:S05]  /*8da0*/  @!P2 BRA `(.L_x_799) ;  /* 0x000000000004a947 */ /* 0x000fea0003800000 */
[----:B------:R-:W-:Y:S01]  /*8db0*/  BPT.TRAP 0x1 ;  /* 0x000000040000795c */ /* 0x000fe20000300000 */
.L_x_799:
        /* <DEDUP_REMOVED lines=34> */
.L_x_803:
        /* <DEDUP_REMOVED lines=34> */
.L_x_802:
[----:B------:R-:W-:Y:S05]  /*9200*/  BSYNC B0 ;  /* 0x0000000000007941 */ /* 0x000fea0003800000 */
.L_x_801:
        /* <DEDUP_REMOVED lines=11> */
.L_x_805:
[----:B------:R-:W-:Y:S05]  /*92c0*/  BSYNC B0 ;  /* 0x0000000000007941 */ /* 0x000fea0003800000 */
.L_x_804:
[----:B--2---:R3:W5:Y:S02]  /*92d0*/  ATOMG.E.EXCH.STRONG.GPU PT, RZ, [R2], R9 ;  /* 0x0000000902ff73a8 */ /* 0x00476400041ee100 */
.L_x_800:
        /* <DEDUP_REMOVED lines=16> */
.L_x_809:
[----:B------:R-:W-:Y:S01]  /*93e0*/  IMAD.U32 R3, RZ, RZ, UR4 ;  /* 0x00000004ff037e24 */ /* 0x000fe2000f8e00ff */
[----:B------:R-:W-:-:S04]  /*93f0*/  SHF.L.U32 R2, R0, 0x1f, RZ ;  /* 0x0000001f00027819 */ /* 0x000fc800000006ff */
[----:B------:R-:W-:-:S04]  /*9400*/  LEA R3, R3, UR12, 0x3 ;  /* 0x0000000c03037c11 */ /* 0x000fc8000f8e18ff */
[----:B------:R-:W1:Y:S02]  /*9410*/  SYNCS.PHASECHK.TRANS64.TRYWAIT P0, [R3+URZ+0x372c0], R2 ;  /* 0x0372c002030075a7 */ /* 0x000e64000800017f */
[----:B-1----:R-:W-:Y:S05]  /*9420*/  @!P0 BRA `(.L_x_810) ;  /* 0x0000005800988947 */ /* 0x002fea0003800000 */
.L_x_929:
[----:B------:R-:W-:Y:S05]  /*9430*/  @!P2 BRA `(.L_x_811) ;  /* 0x000000000004a947 */ /* 0x000fea0003800000 */
[----:B------:R-:W-:Y:S01]  /*9440*/  BPT.TRAP 0x1 ;  /* 0x000000040000795c */ /* 0x000fe20000300000 */
.L_x_811:
        /* <DEDUP_REMOVED lines=8> */
.L_x_812:
[----:B-1----:R1:W2:Y:S02]  /*94d0*/  SYNCS.PHASECHK.TRANS64.TRYWAIT P0, [R3+URZ+0x372c0], R0 ;  /* 0x0372c000030075a7 */ /* 0x0022a4000800017f */
[----:B--2---:R-:W-:Y:S05]  /*94e0*/  @!P0 NANOSLEEP.SYNCS 0x989680 ;  /* 0x009896800000895d */ /* 0x004fea0003900000 */
[----:B------:R-:W2:Y:S02]  /*94f0*/  @!P0 SYNCS.PHASECHK.TRANS64 P0, [R3+URZ+0x372c0], R0 ;  /* 0x0372c000030085a7 */ /* 0x000ea4000800007f */
[----:B--2---:R-:W-:Y:S05]  /*9500*/  @!P0 BRA `(.L_x_812) ;  /* 0xfffffffc00f08947 */ /* 0x004fea000383ffff */
.L_x_808:
[----:B------:R-:W-:Y:S05]  /*9510*/  BSYNC B0 ;  /* 0x0000000000007941 */ /* 0x000fea0003800000 */
.L_x_807:
[----:B------:R-:W-:Y:S05]  /*9520*/  EXIT ;  /* 0x000000000000794d */ /* 0x000fea0003800000 */
.L_x_779:
[----:B------:R-:W1:Y:S01]  /*9530*/  S2UR UR5, SR_CTAID.Y ;  /* 0x00000000000579c3 */ /* 0x000e620000002600 */
[----:B------:R-:W3:Y:S01]  /*9540*/  S2R R3, SR_LANEID ;  /* 0x0000000000037919 */ /* 0x000ee20000000000 */
[----:B------:R-:W-:Y:S01]  /*9550*/  ELECT P0, URZ, PT ;  /* 0x00000000003f782f */ /* 0x000fe20003800000 */
[----:B------:R-:W-:Y:S01]  /*9560*/  BSSY B0, `(.L_x_813) ;  /* 0x0000038000007945 */ /* 0x000fe20003800000 */
[----:B------:R-:W-:Y:S01]  /*9570*/  ULDC UR4, c[0x0][0xc] ;  /* 0x0000030000047ab9 */ /* 0x000fe20000000800 */
[----:B------:R-:W-:Y:S01]  /*9580*/  ULDC.64 UR38, c[0x0][0x780] ;  /* 0x0001e00000267ab9 */ /* 0x000fe20000000a00 */
[----:B-1----:R-:W-:-:S04]  /*9590*/  UIMAD UR4, UR5, UR4, UR40 ;  /* 0x00000004050472a4 */ /* 0x002fc8000f8e0228 */
[----:B------:R-:W-:-:S05]  /*95a0*/  UIMAD.WIDE UR38, UR4, 0x80, UR38 ;  /* 0x00000080042678a5 */ /* 0x000fca000f8e0226 */
[----:B------:R-:W-:Y:S07]  /*95b0*/  @!P0 BRA `(.L_x_814) ;  /* 0x0000000000c88947 */ /* 0x000fee0003800000 */
        /* <DEDUP_REMOVED lines=50> */
.L_x_814:
[----:B--2---:R-:W-:Y:S05]  /*98e0*/  BSYNC B0 ;  /* 0x0000000000007941 */ /* 0x004fea0003800000 */
.L_x_813:
[----:B------:R-:W-:Y:S01]  /*98f0*/  ELECT P0, URZ, PT ;  /* 0x00000000003f782f */ /* 0x000fe20003800000 */
[----:B------:R-:W-:Y:S01]  /*9900*/  NOP ;  /* 0x0000000000007918 */ /* 0x000fe20000000000 */
[----:B------:R-:W-:Y:S11]  /*9910*/  BSSY B0, `(.L_x_815) ;  /* 0x000005a000007945 */ /* 0x000ff60003800000 */
[----:B------:R-:W-:Y:S05]  /*9920*/  @!P0 BRA `(.L_x_816) ;  /* 0x0000000400608947 */ /* 0x000fea0003800000 */
[----:B------:R-:W-:Y:S01]  /*9930*/  R2UR UR8, R18 ;  /* 0x00000000120872ca */ /* 0x000fe200000e0000 */
[----:B------:R-:W-:Y:S01]  /*9940*/  ULDC.64 UR6, c[0x0][0x790] ;  /* 0x0001e40000067ab9 */ /* 0x000fe20000000a00 */
[----:B------:R-:W-:-:S11]  /*9950*/  ULDC.64 UR4, c[0x0][0x7a0] ;  /* 0x0001e80000047ab9 */ /* 0x000fd60000000a00 */
[----:B------:R-:W-:Y:S02]  /*9960*/  USHF.L.U32 UR9, UR8, 0x3, URZ ;  /* 0x0000000308097899 */ /* 0x000fe4000800063f */
[----:B------:R-:W-:Y:S02]  /*9970*/  USHF.L.U64.HI UR8, UR8, 0x3, UR42 ;  /* 0x0000000308087899 */ /* 0x000fe4000801022a */
[----:B------:R-:W-:Y:S02]  /*9980*/  UIADD3 UR6, UP0, UR9, UR6, URZ ;  /* 0x0000000609067290 */ /* 0x000fe4000ff1e03f */
[----:B------:R-:W-:Y:S02]  /*9990*/  UIADD3 UR4, UP1, UR9, UR4, URZ ;  /* 0x0000000409047290 */ /* 0x000fe4000ff3e03f */
[----:B------:R-:W-:Y:S02]  /*99a0*/  UIADD3.X UR7, UR8, UR7, URZ, UP0, !UPT ;  /* 0x0000000708077290 */ /* 0x000fe400087fe43f */
[----:B------:R-:W-:Y:S01]  /*99b0*/  UIADD3.X UR5, UR8, UR5, URZ, UP1, !UPT ;  /* 0x0000000508057290 */ /* 0x000fe20008ffe43f */
[----:B------:R-:W-:-:S02]  /*99c0*/  IMAD.U32 R6, RZ, RZ, UR6 ;  /* 0x00000006ff067e24 */ /* 0x000fc4000f8e00ff */
[----:B------:R-:W-:Y:S02]  /*99d0*/  IMAD.U32 R4, RZ, RZ, UR4 ;  /* 0x00000004ff047e24 */ /* 0x000fe4000f8e00ff */
[----:B------:R-:W-:Y:S01]  /*99e0*/  IMAD.U32 R7, RZ, RZ, UR7 ;  /* 0x00000007ff077e24 */ /* 0x000fe2000f8e00ff */
[----:B------:R-:W-:Y:S01]  /*99f0*/  ULDC.64 UR6, c[0x0][0x788] ;  /* 0x0001e20000067ab9 */ /* 0x000fe20000000a00 */
[----:B------:R-:W-:Y:S01]  /*9a00*/  IMAD.U32 R5, RZ, RZ, UR5 ;  /* 0x00000005ff057e24 */ /* 0x000fe2000f8e00ff */
[----:B------:R-:W-:-:S03]  /*9a10*/  ULDC.64 UR4, c[0x0][0x798] ;  /* 0x0001e60000047ab9 */ /* 0x000fc60000000a00 */
[----:B------:R-:W2:Y:S04]  /*9a20*/  LDG.E.64 R6, desc[UR58][R6.64] ;  /* 0x0000003a06067981 */ /* 0x000ea8000c1e1b00 */
[----:B------:R-:W4:Y:S01]  /*9a30*/  LDG.E.64 R4, desc[UR58][R4.64] ;  /* 0x0000003a04047981 */ /* 0x000f22000c1e1b00 */
[----:B------:R-:W-:Y:S02]  /*9a40*/  UIADD3 UR6, UP0, UR9, UR6, URZ ;  /* 0x0000000609067290 */ /* 0x000fe4000ff1e03f */
[----:B------:R-:W-:Y:S02]  /*9a50*/  UIADD3 UR4, UP1, UR9, UR4, URZ ;  /* 0x0000000409047290 */ /* 0x000fe4000ff3e03f */
[----:B------:R-:W-:Y:S02]  /*9a60*/  UIADD3.X UR7, UR8, UR7, URZ, UP0, !UPT ;  /* 0x0000000708077290 */ /* 0x000fe400087fe43f */
[----:B------:R-:W-:Y:S01]  /*9a70*/  UIADD3.X UR5, UR8, UR5, URZ, UP1, !UPT ;  /* 0x0000000508057290 */ /* 0x000fe20008ffe43f */
[----:B------:R-:W-:-:S02]  /*9a80*/  IMAD.U32 R22, RZ, RZ, UR6 ;  /* 0x00000006ff167e24 */ /* 0x000fc4000f8e00ff */
[----:B------:R-:W-:Y:S02]  /*9a90*/  IMAD.U32 R20, RZ, RZ, UR4 ;  /* 0x00000004ff147e24 */ /* 0x000fe4000f8e00ff */
[----:B------:R-:W-:Y:S02]  /*9aa0*/  IMAD.U32 R23, RZ, RZ, UR7 ;  /* 0x00000007ff177e24 */ /* 0x000fe4000f8e00ff */
[----:B------:R-:W-:-:S04]  /*9ab0*/  IMAD.U32 R21, RZ, RZ, UR5 ;  /* 0x00000005ff157e24 */ /* 0x000fc8000f8e00ff */
[----:B------:R-:W5:Y:S04]  /*9ac0*/  LDG.E.64 R22, desc[UR58][R22.64] ;  /* 0x0000003a16167981 */ /* 0x000f68000c1e1b00 */
[----:B------:R-:W3:Y:S01]  /*9ad0*/  LDG.E.64 R20, desc[UR58][R20.64] ;  /* 0x0000003a14147981 */ /* 0x000ee2000c1e1b00 */
[----:B------:R-:W-:Y:S01]  /*9ae0*/  UMOV UR4, 0x400 ;  /* 0x0000040000047882 */ /* 0x000fe20000000000 */
[----:B------:R-:W-:Y:S01]  /*9af0*/  VIADD R13, R0, 0xffffffff ;  /* 0xffffffff000d7836 */ /* 0x000fe20000000000 */
[----:B------:R-:W-:Y:S01]  /*9b00*/  ULEA UR4, UR41, UR4, 0x18 ;  /* 0x0000000429047291 */ /* 0x000fe2000f8ec03f */
[----:B------:R-:W-:-:S03]  /*9b10*/  CS2R R14, SRZ ;  /* 0x00000000000e7805 */ /* 0x000fc6000001ff00 */
[----:B------:R-:W-:Y:S02]  /*9b20*/  UIADD3 UR5, UR4, 0x37380, URZ ;  /* 0x0003738004057890 */ /* 0x000fe4000fffe03f */
[----:B------:R-:W-:-:S03]  /*9b30*/  UIADD3 UR6, UR4, 0x37400, URZ ;  /* 0x0003740004067890 */ /* 0x000fc6000fffe03f */
[----:B------:R-:W1:Y:S01]  /*9b40*/  LDS R8, [UR4+0x3739c] ;  /* 0x03739c04ff087984 */ /* 0x000e620008000800 */
[----:B------:R-:W-:Y:S02]  /*9b50*/  IMAD.U32 R24, RZ, RZ, UR5 ;  /* 0x00000005ff187e24 */ /* 0x000fe4000f8e00ff */
[----:B------:R-:W-:Y:S01]  /*9b60*/  IMAD.U32 R26, RZ, RZ, UR6 ;  /* 0x00000006ff1a7e24 */ /* 0x000fe2000f8e00ff */
[----:B------:R-:W1:Y:S02]  /*9b70*/  LDS R9, [UR4+0x3741c] ;  /* 0x03741c04ff097984 */ /* 0x000e640008000800 */
[----:B------:R-:W-:Y:S02]  /*9b80*/  SHF.R.U64 R24, R24, 0x4, RZ ;  /* 0x0000000418187819 */ /* 0x000fe400000012ff */
[----:B------:R-:W-:Y:S01]  /*9b90*/  SHF.R.U64 R26, R26, 0x4, RZ ;  /* 0x000000041a1a7819 */ /* 0x000fe200000012ff */
[----:B------:R-:W-:Y:S04]  /*9ba0*/  STS [UR4+0x373b0], RZ ;  /* 0x0373b0ffff007988 */ /* 0x000fe80008000804 */
[----:B------:R-:W-:Y:S04]  /*9bb0*/  STS [UR4+0x37390], R24 ;  /* 0x03739018ff007988 */ /* 0x000fe80008000804 */
[----:B------:R-:W-:Y:S04]  /*9bc0*/  STS [UR4+0x37394], R24 ;  /* 0x03739418ff007988 */ /* 0x000fe80008000804 */
[----:B------:R-:W-:Y:S04]  /*9bd0*/  STS [UR4+0x37410], R26 ;  /* 0x0374101aff007988 */ /* 0x000fe80008000804 */
[----:B------:R-:W-:Y:S04]  /*9be0*/  STS [UR4+0x37414], R26 ;  /* 0x0374141aff007988 */ /* 0x000fe80008000804 */
[----:B------:R-:W-:Y:S01]  /*9bf0*/  STS [UR4+0x37430], RZ ;  /* 0x037430ffff007988 */ /* 0x000fe20008000804 */
[----:B--2---:R-:W-:-:S02]  /*9c00*/  SHF.R.U32.HI R28, RZ, 0x1, R7 ;  /* 0x00000001ff1c7819 */ /* 0x004fc40000011607 */
[----:B------:R-:W-:Y:S02]  /*9c10*/  SHF.R.U64 R7, R6, 0x1, R7 ;  /* 0x0000000106077819 */ /* 0x000fe40000001207 */
[C---:B----4-:R-:W-:Y:S01]  /*9c20*/  SHF.L.U64.HI R5, R4.reuse, 0x1, R5 ;  /* 0x0000000104057819 */ /* 0x050fe20000010205 */
[----:B------:R-:W-:Y:S01]  /*9c30*/  IMAD.SHL.U32 R0, R4, 0x2, RZ ;  /* 0x0000000204007824 */ /* 0x000fe200078e00ff */
[----:B------:R-:W-:Y:S02]  /*9c40*/  LOP3.LUT R28, R28, 0x1fffffff, RZ, 0xc0, !PT ;  /* 0x1fffffff1c1c7812 */ /* 0x000fe400078ec0ff */
[----:B------:R-:W-:Y:S02]  /*9c50*/  LOP3.LUT R5, R5, 0x1fffffff, RZ, 0xc0, !PT ;  /* 0x1fffffff05057812 */ /* 0x000fe400078ec0ff */
[----:B------:R-:W-:Y:S02]  /*9c60*/  SHF.R.U32.HI R11, RZ, 0x4, R28 ;  /* 0x00000004ff0b7819 */ /* 0x000fe4000001161c */
[----:B------:R-:W-:-:S02]  /*9c70*/  SHF.R.U32.HI R10, RZ, 0x4, R5 ;  /* 0x00000004ff0a7819 */ /* 0x000fc40000011605 */
[----:B-1----:R-:W-:Y:S02]  /*9c80*/  LOP3.LUT R8, R8, 0xf, R11, 0xb8, !PT ;  /* 0x0000000f08087812 */ /* 0x002fe400078eb80b */
[----:B------:R-:W-:Y:S02]  /*9c90*/  LOP3.LUT R10, R9, 0xf, R10, 0xb8, !PT ;  /* 0x0000000f090a7812 */ /* 0x000fe400078eb80a */
[----:B------:R-:W-:Y:S01]  /*9ca0*/  LOP3.LUT R0, R0, 0xfffffffe, RZ, 0xc0, !PT ;  /* 0xfffffffe00007812 */ /* 0x000fe200078ec0ff */
[----:B------:R1:W-:Y:S01]  /*9cb0*/  STS [UR4+0x3739c], R8 ;  /* 0x03739c08ff007988 */ /* 0x0003e20008000804 */
[----:B------:R-:W-:Y:S02]  /*9cc0*/  SHF.R.U64 R28, R7, 0x4, R28 ;  /* 0x00000004071c7819 */ /* 0x000fe4000000121c */
[----:B------:R-:W-:Y:S01]  /*9cd0*/  SHF.R.U64 R5, R0, 0x4, R5 ;  /* 0x0000000400057819 */ /* 0x000fe20000001205 */
[----:B------:R-:W-:Y:S04]  /*9ce0*/  STS [UR4+0x3741c], R10 ;  /* 0x03741c0aff007988 */ /* 0x000fe80008000804 */
[----:B------:R-:W2:Y:S01]  /*9cf0*/  LDS R9, [UR4+0x3739c] ;  /* 0x03739c04ff097984 */ /* 0x000ea20008000800 */
[----:B-1----:R-:W-:-:S03]  /*9d00*/  VIADD R8, R19, 0xffffffff ;  /* 0xffffffff13087836 */ /* 0x002fc60000000000 */
[----:B------:R-:W1:Y:S01]  /*9d10*/  LDS R11, [UR4+0x3741c] ;  /* 0x03741c04ff0b7984 */ /* 0x000e620008000800 */
[----:B------:R-:W-:-:S03]  /*9d20*/  IMAD.MOV.U32 R12, RZ, RZ, R8 ;  /* 0x000000ffff0c7224 */ /* 0x000fc600078e0008 */
[----:B------:R-:W-:Y:S04]  /*9d30*/  STS [UR4+0x3738c], R28 ;  /* 0x03738c1cff007988 */ /* 0x000fe80008000804 */
[----:B------:R-:W-:Y:S04]  /*9d40*/  STS.128 [UR4+0x37420], R12 ;  /* 0x0374200cff007988 */ /* 0x000fe80008000c04 */
[----:B------:R-:W-:Y:S04]  /*9d50*/  STS [UR4+0x3740c], R5 ;  /* 0x03740c05ff007988 */ /* 0x000fe80008000804 */
[----:B-----5:R-:W-:Y:S04]  /*9d60*/  STS.64 [UR4+0x37380], R22 ;  /* 0x03738016ff007988 */ /* 0x020fe80008000a04 */
[----:B---3--:R-:W-:Y:S01]  /*9d70*/  STS.64 [UR4+0x37400], R20 ;  /* 0x03740014ff007988 */ /* 0x008fe20008000a04 */
[----:B--2---:R-:W-:-:S02]  /*9d80*/  LOP3.LUT R9, R9, 0xf0, RZ, 0xb8, !PT ;  /* 0x000000f009097812 */ /* 0x004fc400078eb8ff */
[----:B-1----:R-:W-:-:S03]  /*9d90*/  LOP3.LUT R11, R11, 0xf0, RZ, 0xb8, !PT ;  /* 0x000000f00b0b7812 */ /* 0x002fc600078eb8ff */
[----:B------:R1:W-:Y:S04]  /*9da0*/  STS [UR4+0x3739c], R9 ;  /* 0x03739c09ff007988 */ /* 0x0003e80008000804 */
[----:B------:R2:W-:Y:S04]  /*9db0*/  STS [UR4+0x3741c], R11 ;  /* 0x03741c0bff007988 */ /* 0x0005e80008000804 */
[----:B------:R-:W3:Y:S01]  /*9dc0*/  LDS R25, [UR4+0x3739c] ;  /* 0x03739c04ff197984 */ /* 0x000ee20008000800 */
[----:B-1----:R-:W-:-:S03]  /*9dd0*/  VIADD R9, R2, 0xffffffff ;  /* 0xffffffff02097836 */ /* 0x002fc60000000000 */
[----:B------:R-:W1:Y:S01]  /*9de0*/  LDS R27, [UR4+0x3741c] ;  /* 0x03741c04ff1b7984 */ /* 0x000e620008000800 */
[----:B--2---:R-:W-:-:S05]  /*9df0*/  CS2R R10, SRZ ;  /* 0x00000000000a7805 */ /* 0x004fca000001ff00 */
[----:B------:R-:W-:Y:S01]  /*9e00*/  STS.128 [UR4+0x373a0], R8 ;  /* 0x0373a008ff007988 */ /* 0x000fe20008000c04 */
[----:B---3--:R-:W-:Y:S02]  /*9e10*/  LOP3.LUT R25, R25, 0xf00, RZ, 0xb8, !PT ;  /* 0x00000f0019197812 */ /* 0x008fe400078eb8ff */
[----:B-1----:R-:W-:-:S03]  /*9e20*/  LOP3.LUT R27, R27, 0xf00, RZ, 0xb8, !PT ;  /* 0x00000f001b1b7812 */ /* 0x002fc600078eb8ff */
[----:B------:R-:W-:Y:S04]  /*9e30*/  STS.64 [UR4+0x37398], R24 ;  /* 0x03739818ff007988 */ /* 0x000fe80008000a04 */
[----:B------:R-:W-:Y:S04]  /*9e40*/  STS.64 [UR4+0x37418], R26 ;  /* 0x0374181aff007988 */ /* 0x000fe80008000a04 */
[----:B------:R-:W1:Y:S04]  /*9e50*/  LDS R29, [UR4+0x3739c] ;  /* 0x03739c04ff1d7984 */ /* 0x000e680008000800 */
[----:B------:R-:W2:Y:S01]  /*9e60*/  LDS R30, [UR4+0x3741c] ;  /* 0x03741c04ff1e7984 */ /* 0x000ea20008000800 */
[----:B-1----:R-:W-:-:S02]  /*9e70*/  LOP3.LUT R0, R29, 0xf000, RZ, 0xb8, !PT ;  /* 0x0000f0001d007812 */ /* 0x002fc400078eb8ff */
[----:B--2---:R-:W-:-:S03]  /*9e80*/  LOP3.LUT R2, R30, 0xf000, RZ, 0xb8, !PT ;  /* 0x0000f0001e027812 */ /* 0x004fc600078eb8ff */
[----:B------:R1:W-:Y:S04]  /*9e90*/  STS [UR4+0x3739c], R0 ;  /* 0x03739c00ff007988 */ /* 0x0003e80008000804 */
[----:B------:R1:W-:Y:S02]  /*9ea0*/  STS [UR4+0x3741c], R2 ;  /* 0x03741c02ff007988 */ /* 0x0003e40008000804 */
.L_x_816:
[----:B------:R-:W-:Y:S05]  /*9eb0*/  BSYNC B0 ;  /* 0x0000000000007941 */ /* 0x000fea0003800000 */
.L_x_815:
[----:B------:R-:W-:Y:S01]  /*9ec0*/  ELECT P0, URZ, PT ;  /* 0x00000000003f782f */ /* 0x000fe20003800000 */
[----:B------:R-:W-:Y:S01]  /*9ed0*/  NOP ;  /* 0x0000000000007918 */ /* 0x000fe20000000000 */
[----:B------:R-:W-:Y:S11]  /*9ee0*/  BSSY B0, `(.L_x_817) ;  /* 0x0000004000007945 */ /* 0x000ff60003800000 */
[----:B------:R-:W-:Y:S05]  /*9ef0*/  @!P0 BRA `(.L_x_818) ;  /* 0x0000000000088947 */ /* 0x000fea0003800000 */
[----:B------:R0:W-:Y:S01]  /*9f00*/  UTMACMDFLUSH ;  /* 0x00000000000079b7 */ /* 0x0001e20000000000 */
[----:B------:R-:W-:-:S04]  /*9f10*/  DEPBAR.LE SB0, 0x0 ;  /* 0x000080000000791a */ /* 0x000fc80000000000 */
.L_x_818:
[----:B------:R-:W-:Y:S05]  /*9f20*/  BSYNC B0 ;  /* 0x0000000000007941 */ /* 0x000fea0003800000 */
.L_x_817:
[----:B------:R-:W-:Y:S01]  /*9f30*/  UMOV UR43, 0x400 ;  /* 0x00000400002b7882 */ /* 0x000fe20000000000 */
[----:B-1-3--:R-:W-:Y:S01]  /*9f40*/  IMAD.SHL.U32 R0, R3, 0x4, RZ ;  /* 0x0000000403007824 */ /* 0x00afe200078e00ff */
[----:B------:R-:W-:Y:S01]  /*9f50*/  ULEA UR43, UR41, UR43, 0x18 ;  /* 0x0000002b292b7291 */ /* 0x000fe2000f8ec03f */
[----:B------:R-:W-:-:S03]  /*9f60*/  ULDC UR36, c[0x0][0xb04] ;  /* 0x0002c10000247ab9 */ /* 0x000fc60000000800 */
[----:B------:R-:W-:Y:S01]  /*9f70*/  UIADD3 UR44, UR43, 0x37380, URZ ;  /* 0x000373802b2c7890 */ /* 0x000fe2000fffe03f */
[----:B------:R-:W-:Y:S01]  /*9f80*/  IADD3 R6, P0, R0, UR38, RZ ;  /* 0x0000002600067c10 */ /* 0x000fe2000ff1e0ff */
[----:B------:R-:W-:-:S04]  /*9f90*/  UIMAD.WIDE UR36, UR36, 0x80, UR38 ;  /* 0x00000080242478a5 */ /* 0x000fc8000f8e0226 */
[----:B------:R-:W-:Y:S02]  /*9fa0*/  IMAD.X R7, RZ, RZ, UR39, P0 ;  /* 0x00000027ff077e24 */ /* 0x000fe400080e06ff */
[----:B------:R-:W-:Y:S01]  /*9fb0*/  IADD3 R4, P1, R0, UR36, RZ ;  /* 0x0000002400047c10 */ /* 0x000fe2000ff3e0ff */
[----:B------:R-:W1:Y:S04]  /*9fc0*/  LDS R3, [R0+UR44] ;  /* 0x0000002c00037984 */ /* 0x000e680008000800 */
[----:B------:R-:W2:Y:S01]  /*9fd0*/  LDS R9, [R0+UR44+0x80] ;  /* 0x0000802c00097984 */ /* 0x000ea20008000800 */
[----:B------:R-:W-:-:S03]  /*9fe0*/  IMAD.X R5, RZ, RZ, UR37, P1 ;  /* 0x00000025ff057e24 */ /* 0x000fc600088e06ff */
[----:B-1----:R1:W5:Y:S04]  /*9ff0*/  ATOMG.E.EXCH.STRONG.GPU PT, RZ, [R6], R3 ;  /* 0x0000000306ff73a8 */ /* 0x00236800041ee100 */
[----:B--2---:R1:W5:Y:S01]  /*a000*/  ATOMG.E.EXCH.STRONG.GPU PT, RZ, [R4], R9 ;  /* 0x0000000904ff73a8 */ /* 0x00436200041ee100 */
[----:B------:R-:W-:Y:S01]  /*a010*/  LOP3.LUT R22, R22, 0xfffffffd, RZ, 0xc0, !PT ;  /* 0xfffffffd16167812 */ /* 0x000fe200078ec0ff */
[----:B------:R-:W-:Y:S01]  /*a020*/  BSSY B6, `(.L_x_819) ;  /* 0x0000122000067945 */ /* 0x000fe20003800000 */
[----:B------:R-:W-:Y:S01]  /*a030*/  IMAD.MOV.U32 R26, RZ, RZ, RZ ;  /* 0x000000ffff1a7224 */ /* 0x000fe200078e00ff */
[----:B------:R-:W2:Y:S01]  /*a040*/  S2R R2, SR_TID.X ;  /* 0x0000000000027919 */ /* 0x000ea20000002100 */
[----:B------:R-:W-:Y:S01]  /*a050*/  IMAD.MOV.U32 R27, RZ, RZ, 0x1 ;  /* 0x00000001ff1b7424 */ /* 0x000fe200078e00ff */
[----:B------:R-:W-:Y:S01]  /*a060*/  ULOP3.LUT UR45, UR51, 0x1, URZ, 0xfc, !UPT ;  /* 0x00000001332d7892 */ /* 0x000fe2000f8efc3f */
[----:B------:R-:W-:Y:S01]  /*a070*/  IMAD.MOV.U32 R0, RZ, RZ, 0x1 ;  /* 0x00000001ff007424 */ /* 0x000fe200078e00ff */
[----:B------:R-:W-:Y:S01]  /*a080*/  ULOP3.LUT UR46, UR50, 0x2, URZ, 0xfc, !UPT ;  /* 0x00000002322e7892 */ /* 0x000fe2000f8efc3f */
[----:B------:R-:W-:Y:S01]  /*a090*/  IMAD.MOV.U32 R25, RZ, RZ, 0x1 ;  /* 0x00000001ff197424 */ /* 0x000fe200078e00ff */
[----:B------:R-:W-:Y:S01]  /*a0a0*/  UIADD3 UR47, UR43, 0x37400, URZ ;  /* 0x000374002b2f7890 */ /* 0x000fe2000fffe03f */
[----:B------:R-:W-:-:S02]  /*a0b0*/  IMAD.MOV.U32 R24, RZ, RZ, RZ ;  /* 0x000000ffff187224 */ /* 0x000fc400078e00ff */
[----:B------:R-:W-:Y:S01]  /*a0c0*/  IMAD.MOV.U32 R23, RZ, RZ, RZ ;  /* 0x000000ffff177224 */ /* 0x000fe200078e00ff */
[----:B--2---:R-:W-:-:S04]  /*a0d0*/  LOP3.LUT P2, RZ, R2, 0x7f, RZ, 0xc0, !PT ;  /* 0x0000007f02ff7812 */ /* 0x004fc8000784c0ff */
[----:B------:R-:W-:-:S09]  /*a0e0*/  ISETP.EQ.OR P0, PT, R36, RZ, P2 ;  /* 0x000000ff2400720c */ /* 0x000fd20001702670 */
[----:B------:R-:W-:-:S04]  /*a0f0*/  @P2 LOP3.LUT R22, R22, 0x2, RZ, 0xfc, !PT ;  /* 0x0000000216162812 */ /* 0x000fc800078efcff */
[----:B------:R-:W-:-:S04]  /*a100*/  LOP3.LUT R22, R22, 0xfffffffe, RZ, 0xc0, !PT ;  /* 0xfffffffe16167812 */ /* 0x000fc800078ec0ff */
[----:B-1----:R-:W-:-:S07]  /*a110*/  @P0 LOP3.LUT R22, R22, 0x1, RZ, 0xfc, !PT ;  /* 0x0000000116160812 */ /* 0x002fce00078efcff */
.L_x_843:
        /* <DEDUP_REMOVED lines=8> */
[----:B------:R1:W-:Y:S02]  /*a1a0*/  UTMACCTL.IV [UR36] ;  /* 0x00000000240079b9 */ /* 0x0003e40008000000 */
[----:B-1----:R-:W-:Y:S01]  /*a1b0*/  NOP ;  /* 0x0000000000007918 */ /* 0x002fe20000000000 */
.L_x_821:
[----:B------:R-:W-:Y:S05]  /*a1c0*/  BSYNC B0 ;  /* 0x0000000000007941 */ /* 0x000fea0003800000 */
.L_x_820:
        /* <DEDUP_REMOVED lines=22> */
.L_x_822:
        /* <DEDUP_REMOVED lines=20> */
.L_x_823:
        /* <DEDUP_REMOVED lines=8> */
[----:B------:R-:W-:-:S07]  /*a4f0*/  IMAD.MOV.U32 R3, RZ, RZ, R23 ;  /* 0x000000ffff037224 */ /* 0x000fce00078e0017 */
.L_x_832:
        /* <DEDUP_REMOVED lines=8> */
.L_x_930:
[----:B------:R-:W-:Y:S05]  /*a580*/  BSYNC B1 ;  /* 0x0000000000017941 */ /* 0x000fea0003800000 */
.L_x_826:
[----:B------:R-:W-:Y:S01]  /*a590*/  LOP3.LUT P0, RZ, R2, 0x7f, RZ, 0xc0, !PT ;  /* 0x0000007f02ff7812 */ /* 0x000fe2000780c0ff */
[----:B------:R-:W-:-:S04]  /*a5a0*/  UPRMT UR4, UR46, 0x9910, URZ ;  /* 0x000099102e047896 */ /* 0x000fc8000800003f */
[----:B------:R-:W-:-:S08]  /*a5b0*/  UISETP.NE.AND UP0, UPT, UR4, 0x2, UPT ;  /* 0x000000020400788c */ /* 0x000fd0000bf05270 */
[----:B--2---:R2:W-:Y:S01]  /*a5c0*/  @!P0 SYNCS.ARRIVE.TRANS64 RZ, [R7+URZ+0x37080], R5 ;  /* 0x0370800507ff89a7 */ /* 0x0045e2000800003f */
[----:B------:R-:W-:-:S13]  /*a5d0*/  PLOP3.LUT P0, PT, PT, PT, UP0, 0x80, 0x0 ;  /* 0x000000000000781c */ /* 0x000fda0003f0f008 */
[----:B--2---:R-:W-:Y:S05]  /*a5e0*/  @P0 BRA `(.L_x_828) ;  /* 0x0000000000040947 */ /* 0x004fea0003800000 */
[----:B------:R-:W-:Y:S01]  /*a5f0*/  BPT.TRAP 0x1 ;  /* 0x000000040000795c */ /* 0x000fe20000300000 */
.L_x_828:
[----:B------:R-:W-:Y:S01]  /*a600*/  LOP3.LUT P0, RZ, R22, 0x1, RZ, 0xc0, !PT ;  /* 0x0000000116ff7812 */ /* 0x000fe2000780c0ff */
[----:B------:R-:W-:-:S12]  /*a610*/  BSSY B1, `(.L_x_829) ;  /* 0x0000003000017945 */ /* 0x000fd80003800000 */
[----:B------:R-:W-:Y:S05]  /*a620*/  @P0 BRA `(.L_x_830) ;  /* 0x0000000000040947 */ /* 0x000fea0003800000 */
[----:B------:R-:W-:Y:S01]  /*a630*/  BPT.TRAP 0x1 ;  /* 0x000000040000795c */ /* 0x000fe20000300000 */
.L_x_830:
[----:B------:R-:W-:Y:S05]  /*a640*/  BSYNC B1 ;  /* 0x0000000000017941 */ /* 0x000fea0003800000 */
.L_x_829:
[----:B------:R-:W-:-:S03]  /*a650*/  UMOV UR4, 0xffffffff ;  /* 0xffffffff00047882 */ /* 0x000fc60000000000 */
[----:B------:R-:W-:Y:S05]  /*a660*/  BRA.DIV UR4, `(.L_x_831) ;  /* 0x0000004a04307947 */ /* 0x000fea000b800000 */
[----:B------:R-:W-:-:S13]  /*a670*/  ELECT P6, URZ, PT ;  /* 0x00000000003f782f */ /* 0x000fda00038c0000 */
.L_x_933:
[----:B------:R-:W-:Y:S01]  /*a680*/  @P6 VIADD R5, R7, 0x37080 ;  /* 0x0003708007056836 */ /* 0x000fe20000000000 */
[C---:B------:R-:W-:Y:S01]  /*a690*/  @P6 LEA R10, R3.reuse, UR43, 0xc ;  /* 0x0000002b030a6c11 */ /* 0x040fe2000f8e60ff */
[----:B------:R-:W-:Y:S01]  /*a6a0*/  VIADD R6, R6, 0xffffffff ;  /* 0xffffffff06067836 */ /* 0x000fe20000000000 */
[C---:B-1----:R-:W-:Y:S01]  /*a6b0*/  @P6 LEA R4, R3.reuse, UR43, 0xb ;  /* 0x0000002b03046c11 */ /* 0x042fe2000f8e58ff */
[----:B------:R-:W-:Y:S01]  /*a6c0*/  VOTEU.ANY UP0, P6 ;  /* 0x00000000003f7886 */ /* 0x000fe20003000100 */
[----:B------:R-:W-:Y:S01]  /*a6d0*/  @P6 R2UR UR4, R10 ;  /* 0x000000000a0462ca */ /* 0x000fe200000e0000 */
[----:B------:R-:W-:Y:S01]  /*a6e0*/  VIADD R3, R3, 0x1 ;  /* 0x0000000103037836 */ /* 0x000fe20000000000 */
[----:B------:R-:W-:Y:S01]  /*a6f0*/  @P6 R2UR UR7, R16 ;  /* 0x00000000100762ca */ /* 0x000fe200000e0000 */
[----:B------:R-:W-:Y:S01]  /*a700*/  @P6 VIADD R4, R4, 0x23000 ;  /* 0x0002300004046836 */ /* 0x000fe20000000000 */
[----:B------:R-:W-:Y:S01]  /*a710*/  @P6 R2UR UR6, R9 ;  /* 0x00000000090662ca */ /* 0x000fe200000e0000 */
[----:B------:R-:W-:Y:S01]  /*a720*/  UMOV UR12, 0x0 ;  /* 0x00000000000c7882 */ /* 0x000fe20000000000 */
[C---:B------:R-:W-:Y:S01]  /*a730*/  @P6 R2UR UR5, R5.reuse ;  /* 0x00000000050562ca */ /* 0x040fe200000e0000 */
[----:B------:R-:W-:Y:S01]  /*a740*/  UMOV UR13, 0x10000000 ;  /* 0x10000000000d7882 */ /* 0x000fe20000000000 */
[----:B------:R-:W-:Y:S01]  /*a750*/  @P6 R2UR UR9, R5 ;  /* 0x00000000050962ca */ /* 0x000fe200000e0000 */
[----:B------:R-:W-:Y:S01]  /*a760*/  UMOV UR14, 0x0 ;  /* 0x00000000000e7882 */ /* 0x000fe20000000000 */
[----:B------:R-:W-:Y:S01]  /*a770*/  @P6 R2UR UR8, R4 ;  /* 0x00000000040862ca */ /* 0x000fe200000e0000 */
[----:B------:R-:W-:Y:S01]  /*a780*/  UMOV UR15, 0x10000000 ;  /* 0x10000000000f7882 */ /* 0x000fe20000000000 */
[----:B------:R-:W-:Y:S01]  /*a790*/  @P6 R2UR UR11, R17 ;  /* 0x00000000110b62ca */ /* 0x000fe200000e0000 */
[----:B------:R-:W-:Y:S01]  /*a7a0*/  VIADD R9, R9, 0x20 ;  /* 0x0000002009097836 */ /* 0x000fe20000000000 */
[C---:B------:R-:W-:Y:S01]  /*a7b0*/  @P6 R2UR UR10, R8.reuse ;  /* 0x00000000080a62ca */ /* 0x040fe200000e0000 */
[----:B------:R-:W-:Y:S01]  /*a7c0*/  VIADD R8, R8, 0x40 ;  /* 0x0000004008087836 */ /* 0x000fe20000000000 */
[----:B------:R-:W-:-:S02]  /*a7d0*/  ISETP.GT.AND P1, PT, R6, 0x1, PT ;  /* 0x000000010600780c */ /* 0x000fc40003f24270 */
[C---:B------:R-:W-:Y:S01]  /*a7e0*/  ISETP.NE.AND P0, PT, R3.reuse, 0x23, PT ;  /* 0x000000230300780c */ /* 0x040fe20003f05270 */
[----:B------:R1:W-:Y:S01]  /*a7f0*/  @UP0 UTMALDG.2D [UR4], [UR38], desc[UR12] ;  /* 0x00000c04260005b4 */ /* 0x0003e20008009000 */
[----:B------:R-:W-:Y:S02]  /*a800*/  VOTEU.ANY UP0, P6 ;  /* 0x00000000003f7886 */ /* 0x000fe40003000100 */
[----:B------:R-:W-:Y:S02]  /*a810*/  SEL R5, RZ, 0x1, P0 ;  /* 0x00000001ff057807 */ /* 0x000fe40000000000 */
[----:B------:R-:W-:Y:S02]  /*a820*/  SEL R3, R3, RZ, P0 ;  /* 0x000000ff03037207 */ /* 0x000fe40000000000 */
[----:B------:R-:W-:Y:S01]  /*a830*/  LOP3.LUT R0, R0, R5, RZ, 0x3c, !PT ;  /* 0x0000000500007212 */ /* 0x000fe200078e3cff */
[----:B------:R1:W-:Y:S02]  /*a840*/  @UP0 UTMALDG.2D [UR8], [UR36], desc[UR14] ;  /* 0x00000e08240005b4 */ /* 0x0003e40008009000 */
[----:B-1----:R-:W-:Y:S05]  /*a850*/  @P1 BRA `(.L_x_832) ;  /* 0xfffffffc00281947 */ /* 0x002fea000383ffff */
.L_x_825:
[----:B------:R-:W-:Y:S05]  /*a860*/  BSYNC B0 ;  /* 0x0000000000007941 */ /* 0x000fea0003800000 */
.L_x_824:
[----:B------:R-:W-:Y:S01]  /*a870*/  LOP3.LUT P1, RZ, R27, 0xff, RZ, 0xc0, !PT ;  /* 0x000000ff1bff7812 */ /* 0x000fe2000782c0ff */
[----:B------:R-:W-:-:S04]  /*a880*/  IMAD.IADD R23, R28, 0x1, R23 ;  /* 0x000000011c177824 */ /* 0x000fc800078e0217 */
[C---:B------:R-:W-:Y:S01]  /*a890*/  IMAD.WIDE.U32 R4, R23.reuse, -0x2be2be2b, RZ ;  /* 0xd41d41d517047825 */ /* 0x040fe200078e00ff */
[----:B------:R-:W-:-:S03]  /*a8a0*/  ISETP.GT.U32.AND P0, PT, R23, 0x22, PT ;  /* 0x000000221700780c */ /* 0x000fc60003f04070 */
[----:B------:R-:W-:Y:S01]  /*a8b0*/  IMAD.U32 R4, RZ, RZ, UR45 ;  /* 0x0000002dff047e24 */ /* 0x000fe2000f8e00ff */
[----:B------:R-:W-:Y:S01]  /*a8c0*/  ISETP.LT.U32.AND P0, PT, R28, 0x23, P0 ;  /* 0x000000231c00780c */ /* 0x000fe20000701070 */
[----:B------:R-:W-:Y:S02]  /*a8d0*/  IMAD.IADD R3, R23, 0x1, -R5 ;  /* 0x0000000117037824 */ /* 0x000fe400078e0a05 */
[----:B-----5:R-:W-:Y:S01]  /*a8e0*/  @P1 SYNCS.ARRIVE.TRANS64.A1T0 RZ, [UR43+0x372d8], RZ ;  /* 0x0372d8ffffff19a7 */ /* 0x020fe2000810002b */
[----:B------:R-:W-:Y:S02]  /*a8f0*/  ISETP.NE.AND P2, PT, R4, 0x3, PT ;  /* 0x000000030400780c */ /* 0x000fe40003f45270 */
[----:B------:R-:W-:Y:S02]  /*a900*/  ISETP.GE.U32.AND P1, PT, R28, 0x23, PT ;  /* 0x000000231c00780c */ /* 0x000fe40003f26070 */
[----:B------:R-:W-:Y:S02]  /*a910*/  SEL R0, RZ, 0x1, !P0 ;  /* 0x00000001ff007807 */ /* 0x000fe40004000000 */
[----:B------:R-:W-:-:S02]  /*a920*/  LEA.HI R3, R3, R5, RZ, 0x1f ;  /* 0x0000000503037211 */ /* 0x000fc400078ff8ff */
[----:B------:R-:W-:Y:S02]  /*a930*/  LOP3.LUT R25, R25, R0, RZ, 0x3c, !PT ;  /* 0x0000000019197212 */ /* 0x000fe400078e3cff */
[----:B------:R-:W-:-:S05]  /*a940*/  SHF.R.U32.HI R0, RZ, 0x5, R3 ;  /* 0x00000005ff007819 */ /* 0x000fca0000011603 */
[----:B------:R-:W-:Y:S01]  /*a950*/  @P1 LOP3.LUT R25, R25, 0x1, R0, 0x78, !PT ;  /* 0x0000000119191812 */ /* 0x000fe200078e7800 */
[----:B------:R-:W-:Y:S01]  /*a960*/  IMAD R23, R0, -0x23, R23 ;  /* 0xffffffdd00177824 */ /* 0x000fe200078e0217 */
[----:B------:R-:W-:Y:S06]  /*a970*/  @!P2 BRA `(.L_x_833) ;  /* 0x000000000004a947 */ /* 0x000fec0003800000 */
[----:B------:R-:W-:Y:S01]  /*a980*/  BPT.TRAP 0x1 ;  /* 0x000000040000795c */ /* 0x000fe20000300000 */
.L_x_833:
[----:B------:R-:W-:Y:S01]  /*a990*/  LEA R3, R24, UR43, 0x3 ;  /* 0x0000002b18037c11 */ /* 0x000fe2000f8e18ff */
[----:B------:R-:W-:Y:S01]  /*a9a0*/  BSSY B0, `(.L_x_834) ;  /* 0x0000005000007945 */ /* 0x000fe20003800000 */
[----:B------:R-:W-:Y:S02]  /*a9b0*/  SHF.L.U32 R0, R26, 0x1f, RZ ;  /* 0x0000001f1a007819 */ /* 0x000fe400000006ff */
[----:B------:R-:W-:Y:S02]  /*a9c0*/  LEA R4, R24, UR43, 0x4 ;  /* 0x0000002b18047c11 */ /* 0x000fe4000f8e20ff */
[----:B------:R-:W1:Y:S02]  /*a9d0*/  SYNCS.PHASECHK.TRANS64.TRYWAIT P0, [R3+URZ+0x37000], R0 ;  /* 0x03700000030075a7 */ /* 0x000e64000800017f */
[----:B-1----:R-:W-:Y:S05]  /*a9e0*/  @!P0 BRA `(.L_x_835) ;  /* 0x0000004400708947 */ /* 0x002fea0003800000 */
.L_x_934:
[----:B------:R-:W-:Y:S05]  /*a9f0*/  BSYNC B0 ;  /* 0x0000000000007941 */ /* 0x000fea0003800000 */
.L_x_834:
        /* <DEDUP_REMOVED lines=11> */
.L_x_836:
        /* <DEDUP_REMOVED lines=14> */
.L_x_937:
[----:B------:R-:W-:Y:S04]  /*ab90*/  BSSY B0, `(.L_x_839) ;  /* 0x000004e000007945 */ /* 0x000fe80003800000 */
[----:B------:R-:W-:Y:S05]  /*aba0*/  @!P6 BRA `(.L_x_840) ;  /* 0x000000040030e947 */ /* 0x000fea0003800000 */
[C---:B------:R-:W-:Y:S01]  /*abb0*/  IMAD.SHL.U32 R4, R6.reuse, 0x8, RZ ;  /* 0x0000000806047824 */ /* 0x040fe200078e00ff */
[----:B------:R-:W-:Y:S01]  /*abc0*/  SHF.R.S32.HI R3, RZ, 0x1f, R6 ;  /* 0x0000001fff037819 */ /* 0x000fe20000011406 */
[----:B------:R-:W-:Y:S01]  /*abd0*/  ULDC.64 UR4, c[0x0][0x788] ;  /* 0x0001e20000047ab9 */ /* 0x000fe20000000a00 */
[----:B------:R-:W-:Y:S02]  /*abe0*/  ULDC.64 UR6, c[0x0][0x798] ;  /* 0x0001e60000067ab9 */ /* 0x000fe40000000a00 */
[----:B-1----:R-:W-:Y:S02]  /*abf0*/  SHF.L.U64.HI R0, R6, 0x3, R3 ;  /* 0x0000000306007819 */ /* 0x002fe40000010203 */
[C---:B------:R-:W-:Y:S01]  /*ac00*/  IADD3 R14, P0, R4.reuse, UR4, RZ ;  /* 0x00000004040e7c10 */ /* 0x040fe2000ff1e0ff */
[----:B------:R-:W2:Y:S01]  /*ac10*/  LDG.E R3, desc[UR58][R8.64] ;  /* 0x0000003a08037981 */ /* 0x000ea2000c1e1900 */
[----:B------:R-:W-:Y:S02]  /*ac20*/  IADD3 R12, P2, R4, UR6, RZ ;  /* 0x00000006040c7c10 */ /* 0x000fe4000ff5e0ff */
[C---:B------:R-:W-:Y:S01]  /*ac30*/  IADD3.X R15, R0.reuse, UR5, RZ, P0, !PT ;  /* 0x00000005000f7c10 */ /* 0x040fe200087fe4ff */
[----:B------:R-:W-:Y:S01]  /*ac40*/  ULDC.64 UR4, c[0x0][0x790] ;  /* 0x0001e40000047ab9 */ /* 0x000fe20000000a00 */
[----:B------:R-:W-:-:S04]  /*ac50*/  IADD3.X R13, R0, UR7, RZ, P2, !PT ;  /* 0x00000007000d7c10 */ /* 0x000fc800097fe4ff */
[----:B------:R-:W3:Y:S04]  /*ac60*/  LDG.E.64 R14, desc[UR58][R14.64] ;  /* 0x0000003a0e0e7981 */ /* 0x000ee8000c1e1b00 */
[----:B------:R-:W4:Y:S01]  /*ac70*/  LDG.E.64 R12, desc[UR58][R12.64] ;  /* 0x0000003a0c0c7981 */ /* 0x000f22000c1e1b00 */
[----:B------:R-:W-:-:S04]  /*ac80*/  IADD3 R10, P0, R4, UR4, RZ ;  /* 0x00000004040a7c10 */ /* 0x000fc8000ff1e0ff */
[----:B------:R-:W-:Y:S01]  /*ac90*/  IADD3.X R11, R0, UR5, RZ, P0, !PT ;  /* 0x00000005000b7c10 */ /* 0x000fe200087fe4ff */
[----:B------:R-:W-:-:S05]  /*aca0*/  ULDC.64 UR4, c[0x0][0x7a0] ;  /* 0x0001e80000047ab9 */ /* 0x000fca0000000a00 */
[----:B------:R-:W2:Y:S01]  /*acb0*/  LDG.E.64 R10, desc[UR58][R10.64] ;  /* 0x0000003a0a0a7981 */ /* 0x000ea2000c1e1b00 */
[----:B------:R-:W-:-:S04]  /*acc0*/  IADD3 R4, P0, R4, UR4, RZ ;  /* 0x0000000404047c10 */ /* 0x000fc8000ff1e0ff */
[----:B------:R-:W-:-:S06]  /*acd0*/  IADD3.X R5, R0, UR5, RZ, P0, !PT ;  /* 0x0000000500057c10 */ /* 0x000fcc00087fe4ff */
[----:B------:R-:W2:Y:S04]  /*ace0*/  LDG.E.64 R4, desc[UR58][R4.64] ;  /* 0x0000003a04047981 */ /* 0x000ea8000c1e1b00 */
[----:B---3--:R-:W-:Y:S04]  /*acf0*/  STS.64 [UR44], R14 ;  /* 0x0000000eff007988 */ /* 0x008fe80008000a2c */
[----:B----4-:R-:W-:Y:S04]  /*ad00*/  STS.64 [UR47], R12 ;  /* 0x0000000cff007988 */ /* 0x010fe80008000a2f */
[----:B------:R-:W1:Y:S01]  /*ad10*/  LDS R0, [UR44+0x1c] ;  /* 0x00001c2cff007984 */ /* 0x000e620008000800 */
[----:B--2---:R-:W-:-:S04]  /*ad20*/  SHF.R.U32.HI R27, RZ, 0x1, R11 ;  /* 0x00000001ff1b7819 */ /* 0x004fc8000001160b */
[----:B------:R-:W-:-:S04]  /*ad30*/  LOP3.LUT R27, R27, 0x1fffffff, RZ, 0xc0, !PT ;  /* 0x1fffffff1b1b7812 */ /* 0x000fc800078ec0ff */
[----:B------:R-:W-:-:S04]  /*ad40*/  SHF.R.U32.HI R21, RZ, 0x4, R27 ;  /* 0x00000004ff157819 */ /* 0x000fc8000001161b */
[----:B-1----:R-:W-:Y:S02]  /*ad50*/  LOP3.LUT R18, R0, 0xf, R21, 0xb8, !PT ;  /* 0x0000000f00127812 */ /* 0x002fe400078eb815 */
[----:B------:R1:W2:Y:S04]  /*ad60*/  LDG.E R0, desc[UR58][R8.64+0x4] ;  /* 0x0000043a08007981 */ /* 0x0002a8000c1e1900 */
[----:B------:R-:W-:Y:S04]  /*ad70*/  STS [UR44+0x1c], R18 ;  /* 0x00001c12ff007988 */ /* 0x000fe8000800082c */
[----:B------:R-:W3:Y:S02]  /*ad80*/  LDS R20, [UR44+0x1c] ;  /* 0x00001c2cff147984 */ /* 0x000ee40008000800 */
[----:B---3--:R-:W-:-:S05]  /*ad90*/  LOP3.LUT R20, R20, 0xf0, RZ, 0xb8, !PT ;  /* 0x000000f014147812 */ /* 0x008fca00078eb8ff */
[----:B------:R-:W-:Y:S04]  /*ada0*/  STS [UR44+0x1c], R20 ;  /* 0x00001c14ff007988 */ /* 0x000fe8000800082c */
[----:B------:R-:W3:Y:S01]  /*adb0*/  LDS R13, [UR44+0x1c] ;  /* 0x00001c2cff0d7984 */ /* 0x000ee20008000800 */
[----:B------:R-:W-:-:S05]  /*adc0*/  IMAD.U32 R12, RZ, RZ, UR44 ;  /* 0x0000002cff0c7e24 */ /* 0x000fca000f8e00ff */
[----:B------:R-:W-:Y:S02]  /*add0*/  SHF.R.U64 R12, R12, 0x4, RZ ;  /* 0x000000040c0c7819 */ /* 0x000fe400000012ff */
[----:B---3--:R-:W-:-:S05]  /*ade0*/  LOP3.LUT R13, R13, 0xf00, RZ, 0xb8, !PT ;  /* 0x00000f000d0d7812 */ /* 0x008fca00078eb8ff */
[----:B------:R-:W-:Y:S04]  /*adf0*/  STS.64 [UR44+0x18], R12 ;  /* 0x0000180cff007988 */ /* 0x000fe80008000a2c */
[----:B------:R-:W3:Y:S01]  /*ae00*/  LDS R14, [UR44+0x1c] ;  /* 0x00001c2cff0e7984 */ /* 0x000ee20008000800 */
[----:B------:R-:W-:Y:S01]  /*ae10*/  SHF.R.U64 R10, R10, 0x1, R11 ;  /* 0x000000010a0a7819 */ /* 0x000fe2000000120b */
[----:B-1----:R-:W-:Y:S02]  /*ae20*/  VIADD R9, R3, 0xffffffff ;  /* 0xffffffff03097836 */ /* 0x002fe40000000000 */
[----:B-----5:R-:W-:Y:S01]  /*ae30*/  VIADD R8, R19, 0xffffffff ;  /* 0xffffffff13087836 */ /* 0x020fe20000000000 */
[----:B------:R-:W-:Y:S02]  /*ae40*/  SHF.R.U64 R15, R10, 0x4, R27 ;  /* 0x000000040a0f7819 */ /* 0x000fe4000000121b */
[----:B------:R-:W-:Y:S01]  /*ae50*/  CS2R R10, SRZ ;  /* 0x00000000000a7805 */ /* 0x000fe2000001ff00 */
[----:B------:R-:W-:Y:S04]  /*ae60*/  STS [UR44+0x10], R12 ;  /* 0x0000100cff007988 */ /* 0x000fe8000800082c */
[----:B------:R-:W-:Y:S04]  /*ae70*/  STS [UR44+0x14], R12 ;  /* 0x0000140cff007988 */ /* 0x000fe8000800082c */
[----:B------:R-:W-:Y:S04]  /*ae80*/  STS.128 [UR44+0x20], R8 ;  /* 0x00002008ff007988 */ /* 0x000fe80008000c2c */
[----:B------:R-:W-:Y:S04]  /*ae90*/  STS [UR44+0xc], R15 ;  /* 0x00000c0fff007988 */ /* 0x000fe8000800082c */
[----:B------:R-:W-:Y:S01]  /*aea0*/  STS [UR44+0x30], RZ ;  /* 0x000030ffff007988 */ /* 0x000fe2000800082c */
[----:B---3--:R-:W-:-:S05]  /*aeb0*/  LOP3.LUT R3, R14, 0xf000, RZ, 0xb8, !PT ;  /* 0x0000f0000e037812 */ /* 0x008fca00078eb8ff */
[----:B------:R-:W-:Y:S04]  /*aec0*/  STS [UR44+0x1c], R3 ;  /* 0x00001c03ff007988 */ /* 0x000fe8000800082c */
[----:B------:R-:W1:Y:S01]  /*aed0*/  LDS R13, [UR47+0x1c] ;  /* 0x00001c2fff0d7984 */ /* 0x000e620008000800 */
[----:B------:R-:W-:-:S04]  /*aee0*/  SHF.L.U64.HI R18, R4, 0x1, R5 ;  /* 0x0000000104127819 */ /* 0x000fc80000010205 */
[----:B------:R-:W-:-:S04]  /*aef0*/  LOP3.LUT R18, R18, 0x1fffffff, RZ, 0xc0, !PT ;  /* 0x1fffffff12127812 */ /* 0x000fc800078ec0ff */
[----:B------:R-:W-:-:S04]  /*af00*/  SHF.R.U32.HI R14, RZ, 0x4, R18 ;  /* 0x00000004ff0e7819 */ /* 0x000fc80000011612 */
[----:B-1----:R-:W-:-:S05]  /*af10*/  LOP3.LUT R5, R13, 0xf, R14, 0xb8, !PT ;  /* 0x0000000f0d057812 */ /* 0x002fca00078eb80e */
[----:B------:R-:W-:Y:S04]  /*af20*/  STS [UR47+0x1c], R5 ;  /* 0x00001c05ff007988 */ /* 0x000fe8000800082f */
[----:B------:R-:W1:Y:S02]  /*af30*/  LDS R12, [UR47+0x1c] ;  /* 0x00001c2fff0c7984 */ /* 0x000e640008000800 */
[----:B-1----:R-:W-:-:S05]  /*af40*/  LOP3.LUT R9, R12, 0xf0, RZ, 0xb8, !PT ;  /* 0x000000f00c097812 */ /* 0x002fca00078eb8ff */
[----:B------:R-:W-:Y:S04]  /*af50*/  STS [UR47+0x1c], R9 ;  /* 0x00001c09ff007988 */ /* 0x000fe8000800082f */
[----:B------:R-:W1:Y:S01]  /*af60*/  LDS R13, [UR47+0x1c] ;  /* 0x00001c2fff0d7984 */ /* 0x000e620008000800 */
[----:B------:R-:W-:-:S05]  /*af70*/  IMAD.U32 R12, RZ, RZ, UR47 ;  /* 0x0000002fff0c7e24 */ /* 0x000fca000f8e00ff */
[----:B------:R-:W-:Y:S02]  /*af80*/  SHF.R.U64 R12, R12, 0x4, RZ ;  /* 0x000000040c0c7819 */ /* 0x000fe400000012ff */
[----:B-1----:R-:W-:-:S05]  /*af90*/  LOP3.LUT R13, R13, 0xf00, RZ, 0xb8, !PT ;  /* 0x00000f000d0d7812 */ /* 0x002fca00078eb8ff */
[----:B------:R-:W-:Y:S04]  /*afa0*/  STS.64 [UR47+0x18], R12 ;  /* 0x0000180cff007988 */ /* 0x000fe80008000a2f */
[----:B------:R-:W1:Y:S01]  /*afb0*/  LDS R14, [UR47+0x1c] ;  /* 0x00001c2fff0e7984 */ /* 0x000e620008000800 */
[----:B------:R-:W-:Y:S02]  /*afc0*/  IMAD.SHL.U32 R3, R4, 0x2, RZ ;  /* 0x0000000204037824 */ /* 0x000fe400078e00ff */
[----:B--2---:R-:W-:-:S03]  /*afd0*/  VIADD R9, R0, 0xffffffff ;  /* 0xffffffff00097836 */ /* 0x004fc60000000000 */
[----:B------:R-:W-:-:S04]  /*afe0*/  LOP3.LUT R3, R3, 0xfffffffe, RZ, 0xc0, !PT ;  /* 0xfffffffe03037812 */ /* 0x000fc800078ec0ff */
[----:B------:R-:W-:Y:S01]  /*aff0*/  SHF.R.U64 R3, R3, 0x4, R18 ;  /* 0x0000000403037819 */ /* 0x000fe20000001212 */
[----:B------:R3:W-:Y:S04]  /*b000*/  STS.128 [UR47+0x20], R8 ;  /* 0x00002008ff007988 */ /* 0x0007e80008000c2f */
[----:B------:R3:W-:Y:S04]  /*b010*/  STS [UR47+0xc], R3 ;  /* 0x00000c03ff007988 */ /* 0x0007e8000800082f */
[----:B------:R3:W-:Y:S04]  /*b020*/  STS [UR47+0x10], R12 ;  /* 0x0000100cff007988 */ /* 0x0007e8000800082f */
[----:B------:R3:W-:Y:S04]  /*b030*/  STS [UR47+0x14], R12 ;  /* 0x0000140cff007988 */ /* 0x0007e8000800082f */
[----:B------:R-:W-:Y:S01]  /*b040*/  STS [UR47+0x30], RZ ;  /* 0x000030ffff007988 */ /* 0x000fe2000800082f */
[----:B-1----:R-:W-:-:S05]  /*b050*/  LOP3.LUT R0, R14, 0xf000, RZ, 0xb8, !PT ;  /* 0x0000f0000e007812 */ /* 0x002fca00078eb8ff */
[----:B------:R3:W-:Y:S02]  /*b060*/  STS [UR47+0x1c], R0 ;  /* 0x00001c00ff007988 */ /* 0x0007e4000800082f */
.L_x_840:
[----:B------:R-:W-:Y:S05]  /*b070*/  BSYNC B0 ;  /* 0x0000000000007941 */ /* 0x000fea0003800000 */
.L_x_839:
[----:B------:R-:W-:-:S03]  /*b080*/  UMOV UR4, 0xffffffff ;  /* 0xffffffff00047882 */ /* 0x000fc60000000000 */
[----:B------:R-:W-:Y:S05]  /*b090*/  BRA.DIV UR4, `(.L_x_841) ;  /* 0x0000003e04f87947 */ /* 0x000fea000b800000 */
[----:B------:R-:W-:Y:S01]  /*b0a0*/  ELECT P6, URZ, PT ;  /* 0x00000000003f782f */ /* 0x000fe200038c0000 */
[----:B------:R-:W-:-:S12]  /*b0b0*/  NOP ;  /* 0x0000000000007918 */ /* 0x000fd80000000000 */
.L_x_941:
[----:B-1-3--:R-:W1:Y:S02]  /*b0c0*/  S2R R0, SR_LANEID ;  /* 0x0000000000007919 */ /* 0x00ae640000000000 */
[----:B-1----:R-:W-:-:S05]  /*b0d0*/  IMAD.SHL.U32 R0, R0, 0x4, RZ ;  /* 0x0000000400007824 */ /* 0x002fca00078e00ff */
[----:B------:R1:W3:Y:S01]  /*b0e0*/  LDS R3, [R0+UR44] ;  /* 0x0000002c00037984 */ /* 0x0002e20008000800 */
[C---:B--2---:R-:W-:Y:S02]  /*b0f0*/  IADD3 R8, P0, R0.reuse, UR38, RZ ;  /* 0x0000002600087c10 */ /* 0x044fe4000ff1e0ff */
[----:B------:R-:W-:Y:S01]  /*b100*/  IADD3 R4, P2, R0, UR36, RZ ;  /* 0x0000002400047c10 */ /* 0x000fe2000ff5e0ff */
[----:B------:R1:W2:Y:S01]  /*b110*/  LDS R11, [R0+UR44+0x80] ;  /* 0x0000802c000b7984 */ /* 0x0002a20008000800 */
[----:B------:R-:W-:Y:S11]  /*b120*/  @!P6 BRA `(.L_x_842) ;  /* 0x000000000008e947 */ /* 0x000ff60003800000 */
[----:B------:R0:W-:Y:S01]  /*b130*/  UTMACMDFLUSH ;  /* 0x00000000000079b7 */ /* 0x0001e20000000000 */
[----:B------:R-:W-:-:S04]  /*b140*/  DEPBAR.LE SB0, 0x0 ;  /* 0x000080000000791a */ /* 0x000fc80000000000 */
.L_x_842:
[----:B------:R-:W-:Y:S01]  /*b150*/  IMAD.X R9, RZ, RZ, UR39, P0 ;  /* 0x00000027ff097e24 */ /* 0x000fe200080e06ff */
[----:B------:R-:W-:Y:S05]  /*b160*/  WARPSYNC.ALL ;  /* 0x0000000000007948 */ /* 0x000fea0003800000 */
[----:B------:R-:W-:Y:S01]  /*b170*/  IMAD.X R5, RZ, RZ, UR37, P2 ;  /* 0x00000025ff057e24 */ /* 0x000fe200090e06ff */
[----:B---3--:R3:W5:Y:S04]  /*b180*/  ATOMG.E.EXCH.STRONG.GPU PT, RZ, [R8], R3 ;  /* 0x0000000308ff73a8 */ /* 0x00876800041ee100 */
[----:B--2---:R3:W5:Y:S01]  /*b190*/  ATOMG.E.EXCH.STRONG.GPU PT, RZ, [R4], R11 ;  /* 0x0000000b04ff73a8 */ /* 0x00476200041ee100 */
[----:B------:R-:W-:-:S07]  /*b1a0*/  IMAD.MOV.U32 R18, RZ, RZ, R6 ;  /* 0x000000ffff127224 */ /* 0x000fce00078e0006 */
.L_x_837:
        /* <DEDUP_REMOVED lines=10> */
.L_x_819:
[----:B------:R-:W-:-:S03]  /*b250*/  UMOV UR4, 0xffffffff ;  /* 0xffffffff00047882 */ /* 0x000fc60000000000 */
[----:B------:R-:W-:Y:S05]  /*b260*/  BRA.DIV UR4, `(.L_x_844) ;  /* 0x0000003e04b47947 */ /* 0x000fea000b800000 */
[----:B-----5:R-:W-:-:S13]  /*b270*/  ELECT P6, URZ, PT ;  /* 0x00000000003f782f */ /* 0x020fda00038c0000 */
.L_x_944:
[----:B------:R-:W-:Y:S04]  /*b280*/  BSSY B0, `(.L_x_845) ;  /* 0x0000141000007945 */ /* 0x000fe80003800000 */
[----:B------:R-:W-:Y:S05]  /*b290*/  @!P6 BRA `(.L_x_846) ;  /* 0x0000001000fce947 */ /* 0x000fea0003800000 */
[----:B------:R-:W-:-:S04]  /*b2a0*/  ULOP3.LUT UR4, UR50, 0x2, URZ, 0xfc, !UPT ;  /* 0x0000000232047892 */ /* 0x000fc8000f8efc3f */
[----:B------:R-:W-:-:S06]  /*b2b0*/  UISETP.NE.AND UP0, UPT, UR4, 0x3, UPT ;  /* 0x000000030400788c */ /* 0x000fcc000bf05270 */
[----:B------:R-:W-:-:S13]  /*b2c0*/  PLOP3.LUT P0, PT, PT, PT, UP0, 0x80, 0x0 ;  /* 0x000000000000781c */ /* 0x000fda0003f0f008 */
[----:B------:R-:W-:Y:S05]  /*b2d0*/  @!P0 BRA `(.L_x_847) ;  /* 0x0000000000048947 */ /* 0x000fea0003800000 */
[----:B------:R-:W-:Y:S01]  /*b2e0*/  BPT.TRAP 0x1 ;  /* 0x000000040000795c */ /* 0x000fe20000300000 */
.L_x_847:
        /* <DEDUP_REMOVED lines=13> */
.L_x_945:
        /* <DEDUP_REMOVED lines=9> */
.L_x_946:
        /* <DEDUP_REMOVED lines=9> */
.L_x_947:
        /* <DEDUP_REMOVED lines=9> */
.L_x_948:
        /* <DEDUP_REMOVED lines=9> */
.L_x_949:
        /* <DEDUP_REMOVED lines=9> */
.L_x_950:
        /* <DEDUP_REMOVED lines=9> */
.L_x_951:
        /* <DEDUP_REMOVED lines=9> */
.L_x_952:
        /* <DEDUP_REMOVED lines=9> */
.L_x_953:
        /* <DEDUP_REMOVED lines=9> */
.L_x_954:
        /* <DEDUP_REMOVED lines=9> */
.L_x_955:
        /* <DEDUP_REMOVED lines=9> */
.L_x_956:
        /* <DEDUP_REMOVED lines=9> */
.L_x_957:
        /* <DEDUP_REMOVED lines=9> */
.L_x_958:
        /* <DEDUP_REMOVED lines=9> */
.L_x_959:
        /* <DEDUP_REMOVED lines=9> */
.L_x_960:
        /* <DEDUP_REMOVED lines=9> */
.L_x_961:
        /* <DEDUP_REMOVED lines=9> */
.L_x_962:
        /* <DEDUP_REMOVED lines=9> */
.L_x_963:
        /* <DEDUP_REMOVED lines=9> */
.L_x_964:
        /* <DEDUP_REMOVED lines=9> */
.L_x_965:
        /* <DEDUP_REMOVED lines=9> */
.L_x_966:
        /* <DEDUP_REMOVED lines=9> */
.L_x_967:
        /* <DEDUP_REMOVED lines=9> */
.L_x_968:
        /* <DEDUP_REMOVED lines=9> */
.L_x_969:
        /* <DEDUP_REMOVED lines=9> */
.L_x_970:
        /* <DEDUP_REMOVED lines=9> */
.L_x_971:
        /* <DEDUP_REMOVED lines=9> */
.L_x_972:
        /* <DEDUP_REMOVED lines=9> */
.L_x_973:
        /* <DEDUP_REMOVED lines=9> */
.L_x_974:
        /* <DEDUP_REMOVED lines=9> */
.L_x_975:
[----:B------:R-:W2:Y:S01]  /*c4a0*/  SYNCS.PHASECHK.TRANS64.TRYWAIT P0, [R9+URZ], R4 ;  /* 0x00000004090075a7 */ /* 0x000ea2000800017f */
[----:B------:R-:W-:-:S05]  /*c4b0*/  VIADD R2, R7, 0x1 ;  /* 0x0000000107027836 */ /* 0x000fca0000000000 */
[----:B------:R-:W-:-:S04]  /*c4c0*/  ISETP.NE.AND P1, PT, R2, 0x23, PT ;  /* 0x000000230200780c */ /* 0x000fc80003f25270 */
[----:B------:R-:W-:Y:S02]  /*c4d0*/  SEL R3, RZ, 0x1, P1 ;  /* 0x00000001ff037807 */ /* 0x000fe40000800000 */
[----:B------:R-:W-:Y:S02]  /*c4e0*/  SEL R7, R2, RZ, P1 ;  /* 0x000000ff02077207 */ /* 0x000fe40000800000 */
[----:B------:R-:W-:-:S03]  /*c4f0*/  LOP3.LUT R8, R8, R3, RZ, 0x3c, !PT ;  /* 0x0000000308087212 */ /* 0x000fc600078e3cff */
[----:B------:R-:W-:Y:S01]  /*c500*/  IMAD R10, R7, 0x8, R0 ;  /* 0x00000008070a7824 */ /* 0x000fe200078e0200 */
[----:B-1----:R-:W-:Y:S01]  /*c510*/  SHF.L.U32 R5, R8, 0x1f, RZ ;  /* 0x0000001f08057819 */ /* 0x002fe200000006ff */
[----:B--2---:R-:W-:Y:S06]  /*c520*/  @!P0 BRA `(.L_x_879) ;  /* 0x0000003400908947 */ /* 0x004fec0003800000 */
.L_x_976:
[----:B------:R-:W2:Y:S01]  /*c530*/  SYNCS.PHASECHK.TRANS64.TRYWAIT P0, [R10+URZ], R5 ;  /* 0x000000050a0075a7 */ /* 0x000ea2000800017f */
[----:B------:R-:W-:-:S05]  /*c540*/  VIADD R2, R7, 0x1 ;  /* 0x0000000107027836 */ /* 0x000fca0000000000 */
[----:B------:R-:W-:-:S04]  /*c550*/  ISETP.NE.AND P1, PT, R2, 0x23, PT ;  /* 0x000000230200780c */ /* 0x000fc80003f25270 */
[----:B------:R-:W-:Y:S02]  /*c560*/  SEL R3, RZ, 0x1, P1 ;  /* 0x00000001ff037807 */ /* 0x000fe40000800000 */
[----:B------:R-:W-:Y:S02]  /*c570*/  SEL R7, R2, RZ, P1 ;  /* 0x000000ff02077207 */ /* 0x000fe40000800000 */
[----:B-1----:R-:W-:-:S03]  /*c580*/  LOP3.LUT R9, R8, R3, RZ, 0x3c, !PT ;  /* 0x0000000308097212 */ /* 0x002fc600078e3cff */
[----:B------:R-:W-:Y:S01]  /*c590*/  IMAD R11, R7, 0x8, R0 ;  /* 0x00000008070b7824 */ /* 0x000fe200078e0200 */
[----:B------:R-:W-:Y:S01]  /*c5a0*/  SHF.L.U32 R6, R9, 0x1f, RZ ;  /* 0x0000001f09067819 */ /* 0x000fe200000006ff */
[----:B--2---:R-:W-:Y:S06]  /*c5b0*/  @!P0 BRA `(.L_x_880) ;  /* 0x0000003400808947 */ /* 0x004fec0003800000 */
.L_x_977:
[----:B------:R-:W2:Y:S01]  /*c5c0*/  SYNCS.PHASECHK.TRANS64.TRYWAIT P0, [R11+URZ], R6 ;  /* 0x000000060b0075a7 */ /* 0x000ea2000800017f */
[----:B------:R-:W-:-:S05]  /*c5d0*/  VIADD R2, R7, 0x1 ;  /* 0x0000000107027836 */ /* 0x000fca0000000000 */
[----:B------:R-:W-:-:S04]  /*c5e0*/  ISETP.NE.AND P1, PT, R2, 0x23, PT ;  /* 0x000000230200780c */ /* 0x000fc80003f25270 */
[----:B------:R-:W-:Y:S02]  /*c5f0*/  SEL R4, RZ, 0x1, P1 ;  /* 0x00000001ff047807 */ /* 0x000fe40000800000 */
[----:B------:R-:W-:Y:S02]  /*c600*/  SEL R3, R2, RZ, P1 ;  /* 0x000000ff02037207 */ /* 0x000fe40000800000 */
[----:B------:R-:W-:Y:S01]  /*c610*/  LOP3.LUT R4, R9, R4, RZ, 0x3c, !PT ;  /* 0x0000000409047212 */ /* 0x000fe200078e3cff */
[----:B--2---:R-:W-:Y:S06]  /*c620*/  @!P0 BRA `(.L_x_881) ;  /* 0x0000003400788947 */ /* 0x004fec0003800000 */
.L_x_978:
[----:B------:R-:W-:Y:S01]  /*c630*/  IMAD R3, R3, 0x8, R0 ;  /* 0x0000000803037824 */ /* 0x000fe200078e0200 */
[----:B------:R-:W-:-:S07]  /*c640*/  SHF.L.U32 R0, R4, 0x1f, RZ ;  /* 0x0000001f04007819 */ /* 0x000fce00000006ff */
.L_x_882:
[----:B---3--:R3:W4:Y:S02]  /*c650*/  SYNCS.PHASECHK.TRANS64.TRYWAIT P0, [R3+URZ], R0 ;  /* 0x00000000030075a7 */ /* 0x008724000800017f */
[----:B----4-:R-:W-:Y:S05]  /*c660*/  @!P0 NANOSLEEP.SYNCS 0x989680 ;  /* 0x009896800000895d */ /* 0x010fea0003900000 */
[----:B------:R-:W4:Y:S02]  /*c670*/  @!P0 SYNCS.PHASECHK.TRANS64 P0, [R3+URZ], R0 ;  /* 0x00000000030085a7 */ /* 0x000f24000800007f */
[----:B----4-:R-:W-:Y:S05]  /*c680*/  @!P0 BRA `(.L_x_882) ;  /* 0xfffffffc00f08947 */ /* 0x010fea000383ffff */
.L_x_846:
[----:B------:R-:W-:Y:S05]  /*c690*/  BSYNC B0 ;  /* 0x0000000000007941 */ /* 0x000fea0003800000 */
.L_x_845:
[----:B------:R-:W-:Y:S05]  /*c6a0*/  EXIT ;  /* 0x000000000000794d */ /* 0x000fea0003800000 */
.L_x_778:
        /* <DEDUP_REMOVED lines=27> */
.L_x_903:
        /* <DEDUP_REMOVED lines=67> */
.L_x_887:
        /* <DEDUP_REMOVED lines=14> */
.L_x_888:
        /* <DEDUP_REMOVED lines=50> */
.L_x_886:
[----:B--2---:R-:W-:Y:S05]  /*d090*/  BSYNC B0 ;  /* 0x0000000000007941 */ /* 0x004fea0003800000 */
.L_x_885:
        /* <DEDUP_REMOVED lines=51> */
.L_x_894:
        /* <DEDUP_REMOVED lines=42> */
.L_x_892:
        /* <DEDUP_REMOVED lines=12> */
.L_x_893:
        /* <DEDUP_REMOVED lines=54> */
.L_x_891:
[----:B------:R-:W-:Y:S05]  /*da90*/  BSYNC B0 ;  /* 0x0000000000007941 */ /* 0x000fea0003800000 */
.L_x_890:
        /* <DEDUP_REMOVED lines=39> */
.L_x_889:
        /* <DEDUP_REMOVED lines=22> */
.L_x_884:
        /* <DEDUP_REMOVED lines=33> */
.L_x_895:
        /* <DEDUP_REMOVED lines=22> */
.L_x_897:
        /* <DEDUP_REMOVED lines=13> */
.L_x_883:
[----:B------:R-:W-:-:S06]  /*e2b0*/  UISETP.NE.AND UP1, UPT, UR19, 0x3, UPT ;  /* 0x000000031300788c */ /* 0x000fcc000bf25270 */
[----:B------:R-:W-:-:S13]  /*e2c0*/  PLOP3.LUT P0, PT, PT, PT, UP1, 0x80, 0x0 ;  /* 0x000000000000781c */ /* 0x000fda0003f0f018 */
[----:B------:R-:W-:Y:S05]  /*e2d0*/  @!P0 BRA `(.L_x_898) ;  /* 0x0000000000048947 */ /* 0x000fea0003800000 */
[----:B--2---:R-:W-:Y:S01]  /*e2e0*/  BPT.TRAP 0x1 ;  /* 0x000000040000795c */ /* 0x004fe20000300000 */
.L_x_898:
        /* <DEDUP_REMOVED lines=8> */
.L_x_979:
        /* <DEDUP_REMOVED lines=16> */
.L_x_902:
[----:B----4-:R-:W-:Y:S01]  /*e470*/  SYNCS.ARRIVE.TRANS64.A1T0 RZ, [UR31+0x37000], RZ ;  /* 0x037000ffffff79a7 */ /* 0x010fe2000810001f */
.L_x_901:
[----:B--2---:R-:W-:Y:S05]  /*e480*/  BSYNC B0 ;  /* 0x0000000000007941 */ /* 0x004fea0003800000 */
.L_x_900:
        /* <DEDUP_REMOVED lines=9> */
.L_x_904:
[----:B------:R-:W-:Y:S01]  /*e520*/  ULEA UR4, UR7, UR26, 0x3 ;  /* 0x0000001a07047291 */ /* 0x000fe2000f8e183f */
[----:B-1----:R-:W-:-:S05]  /*e530*/  IMAD.U32 R0, RZ, RZ, UR12 ;  /* 0x0000000cff007e24 */ /* 0x002fca000f8e00ff */
[----:B------:R-:W-:-:S04]  /*e540*/  SHF.L.U32 R0, R0, 0x1f, RZ ;  /* 0x0000001f00007819 */ /* 0x000fc800000006ff */
[----:B------:R-:W1:Y:S02]  /*e550*/  SYNCS.PHASECHK.TRANS64.TRYWAIT P1, [UR4+0x37040], R0 ;  /* 0x03704000ff0075a7 */ /* 0x000e640008020144 */
[----:B-1----:R-:W-:Y:S05]  /*e560*/  @!P1 BRA `(.L_x_905) ;  /* 0x0000001400d49947 */ /* 0x002fea0003800000 */
.L_x_980:
[----:B------:R-:W-:Y:S05]  /*e570*/  @!P0 BRA `(.L_x_906) ;  /* 0x0000000000048947 */ /* 0x000fea0003800000 */
[----:B------:R-:W-:Y:S01]  /*e580*/  BPT.TRAP 0x1 ;  /* 0x000000040000795c */ /* 0x000fe20000300000 */
.L_x_906:
        /* <DEDUP_REMOVED lines=10> */
.L_x_981:
[----:B------:R-:W-:Y:S05]  /*e630*/  @!P0 BRA `(.L_x_908) ;  /* 0x0000000000048947 */ /* 0x000fea0003800000 */
[----:B------:R-:W-:Y:S01]  /*e640*/  BPT.TRAP 0x1 ;  /* 0x000000040000795c */ /* 0x000fe20000300000 */
.L_x_908:
        /* <DEDUP_REMOVED lines=10> */
.L_x_982:
[----:B------:R-:W-:Y:S05]  /*e6f0*/  @!P0 BRA `(.L_x_910) ;  /* 0x0000000000048947 */ /* 0x000fea0003800000 */
[----:B------:R-:W-:Y:S01]  /*e700*/  BPT.TRAP 0x1 ;  /* 0x000000040000795c */ /* 0x000fe20000300000 */
.L_x_910:
        /* <DEDUP_REMOVED lines=10> */
.L_x_983:
[----:B------:R-:W-:Y:S05]  /*e7b0*/  @!P0 BRA `(.L_x_912) ;  /* 0x0000000000048947 */ /* 0x000fea0003800000 */
[----:B------:R-:W-:Y:S01]  /*e7c0*/  BPT.TRAP 0x1 ;  /* 0x000000040000795c */ /* 0x000fe20000300000 */
.L_x_912:
        /* <DEDUP_REMOVED lines=10> */
.L_x_984:
[----:B------:R-:W-:Y:S05]  /*e870*/  @!P0 BRA `(.L_x_914) ;  /* 0x0000000000048947 */ /* 0x000fea0003800000 */
[----:B------:R-:W-:Y:S01]  /*e880*/  BPT.TRAP 0x1 ;  /* 0x000000040000795c */ /* 0x000fe20000300000 */
.L_x_914:
        /* <DEDUP_REMOVED lines=10> */
.L_x_985:
[----:B------:R-:W-:Y:S05]  /*e930*/  @!P0 BRA `(.L_x_916) ;  /* 0x0000000000048947 */ /* 0x000fea0003800000 */
[----:B------:R-:W-:Y:S01]  /*e940*/  BPT.TRAP 0x1 ;  /* 0x000000040000795c */ /* 0x000fe20000300000 */
.L_x_916:
        /* <DEDUP_REMOVED lines=10> */
.L_x_986:
[----:B------:R-:W-:Y:S05]  /*e9f0*/  @!P0 BRA `(.L_x_918) ;  /* 0x0000000000048947 */ /* 0x000fea0003800000 */
[----:B------:R-:W-:Y:S01]  /*ea00*/  BPT.TRAP 0x1 ;  /* 0x000000040000795c */ /* 0x000fe20000300000 */
.L_x_918:
        /* <DEDUP_REMOVED lines=8> */
.L_x_919:
[----:B-1----:R-:W-:-:S04]  /*ea90*/  IMAD.U32 R3, RZ, RZ, UR4 ;  /* 0x00000004ff037e24 */ /* 0x002fc8000f8e00ff */
[----:B------:R1:W2:Y:S03]  /*eaa0*/  SYNCS.PHASECHK.TRANS64.TRYWAIT P0, [R3+URZ+0x37040], R0 ;  /* 0x03704000030075a7 */ /* 0x0002a6000800017f */
[----:B--2---:R-:W-:Y:S05]  /*eab0*/  @!P0 NANOSLEEP.SYNCS 0x989680 ;  /* 0x009896800000895d */ /* 0x004fea0003900000 */
[----:B------:R-:W2:Y:S02]  /*eac0*/  @!P0 SYNCS.PHASECHK.TRANS64 P0, [R3+URZ+0x37040], R0 ;  /* 0x03704000030085a7 */ /* 0x000ea4000800007f */
[----:B--2---:R-:W-:Y:S05]  /*ead0*/  @P0 EXIT ;  /* 0x000000000000094d */ /* 0x004fea0003800000 */
[----:B------:R-:W-:Y:S05]  /*eae0*/  BRA `(.L_x_919) ;  /* 0xfffffffc00e87947 */ /* 0x000fea000383ffff */
.L_x_706:
[----:B------:R-:W-:Y:S02]  /*eaf0*/  IMAD.MOV.U32 R13, RZ, RZ, R2 ;  /* 0x000000ffff0d7224 */ /* 0x000fe400078e0002 */
[----:B------:R-:W-:Y:S02]  /*eb00*/  IMAD.MOV.U32 R12, RZ, RZ, RZ ;  /* 0x000000ffff0c7224 */ /* 0x000fe400078e00ff */
[----:B------:R-:W-:Y:S02]  /*eb10*/  IMAD.MOV.U32 R11, RZ, RZ, 0x1f ;  /* 0x0000001fff0b7424 */ /* 0x000fe400078e00ff */
[----:B------:R-:W-:-:S07]  /*eb20*/  IMAD.MOV.U32 R15, RZ, RZ, -0x1 ;  /* 0xffffffffff0f7424 */ /* 0x000fce00078e00ff */
[----:B------:R-:W-:Y:S05]  /*eb30*/  WARPSYNC.COLLECTIVE R15, `(.L_x_920) ;  /* 0x000000000f087348 */ /* 0x000fea0003c00000 */
[----:B------:R1:W2:Y:S02]  /*eb40*/  SHFL.IDX P6, R14, R13, R12, R11 ;  /* 0x0000000c0d0e7389 */ /* 0x0002a400000c000b */
[----:B-12---:R-:W-:Y:S01]  /*eb50*/  ENDCOLLECTIVE ;  /* 0x000000000000791b */ /* 0x006fe20003800000 */
.L_x_920:
[----:B------:R-:W-:Y:S05]  /*eb60*/  BRA `(.L_x_921) ;  /* 0xffffff5000fc7947 */ /* 0x000fea000383ffff */
.L_x_710:
[----:B--2---:R2:W3:Y:S02]  /*eb70*/  SYNCS.PHASECHK.TRANS64.TRYWAIT P0, [R3+URZ+0x37080], R0 ;  /* 0x03708000030075a7 */ /* 0x0044e4000800017f */
[----:B---3--:R-:W-:Y:S05]  /*eb80*/  @!P0 NANOSLEEP.SYNCS 0x989680 ;  /* 0x009896800000895d */ /* 0x008fea0003900000 */
[----:B------:R-:W3:Y:S02]  /*eb90*/  @!P0 SYNCS.PHASECHK.TRANS64 P0, [R3+URZ+0x37080], R0 ;  /* 0x03708000030085a7 */ /* 0x000ee4000800007f */
[----:B---3--:R-:W-:Y:S05]  /*eba0*/  @!P0 BRA `(.L_x_710) ;  /* 0xfffffffc00f08947 */ /* 0x008fea000383ffff */
[----:B------:R-:W-:Y:S05]  /*ebb0*/  BRA `(.L_x_709) ;  /* 0xffffff5400187947 */ /* 0x000fea000383ffff */
.L_x_722:
[----:B-1----:R1:W2:Y:S02]  /*ebc0*/  SYNCS.PHASECHK.TRANS64.TRYWAIT P0, [R49+URZ+0x37080], R0 ;  /* 0x03708000310075a7 */ /* 0x0022a4000800017f */
[----:B--2---:R-:W-:Y:S05]  /*ebd0*/  @!P0 NANOSLEEP.SYNCS 0x989680 ;  /* 0x009896800000895d */ /* 0x004fea0003900000 */
[----:B------:R-:W2:Y:S02]  /*ebe0*/  @!P0 SYNCS.PHASECHK.TRANS64 P0, [R49+URZ+0x37080], R0 ;  /* 0x03708000310085a7 */ /* 0x000ea4000800007f */
[----:B--2---:R-:W-:Y:S05]  /*ebf0*/  @!P0 BRA `(.L_x_722) ;  /* 0xfffffffc00f08947 */ /* 0x004fea000383ffff */
[----:B------:R-:W-:Y:S05]  /*ec00*/  BRA `(.L_x_721) ;  /* 0xffffff6000b87947 */ /* 0x000fea000383ffff */
.L_x_738:
[----:B-1----:R1:W2:Y:S02]  /*ec10*/  SYNCS.PHASECHK.TRANS64.TRYWAIT P0, [R56+URZ+0x37080], R3 ;  /* 0x03708003380075a7 */ /* 0x0022a4000800017f */
[----:B--2---:R-:W-:Y:S05]  /*ec20*/  @!P0 NANOSLEEP.SYNCS 0x989680 ;  /* 0x009896800000895d */ /* 0x004fea0003900000 */
[----:B------:R-:W2:Y:S02]  /*ec30*/  @!P0 SYNCS.PHASECHK.TRANS64 P0, [R56+URZ+0x37080], R3 ;  /* 0x03708003380085a7 */ /* 0x000ea4000800007f */
[----:B--2---:R-:W-:Y:S05]  /*ec40*/  @!P0 BRA `(.L_x_738) ;  /* 0xfffffffc00f08947 */ /* 0x004fea000383ffff */
[----:B------:R-:W-:Y:S05]  /*ec50*/  BRA `(.L_x_737) ;  /* 0xffffff7000a07947 */ /* 0x000fea000383ffff */
.L_x_761:
[----:B------:R-:W-:-:S07]  /*ec60*/  IMAD.MOV.U32 R15, RZ, RZ, -0x1 ;  /* 0xffffffffff0f7424 */ /* 0x000fce00078e00ff */
[----:B-----5:R-:W-:Y:S05]  /*ec70*/  WARPSYNC.COLLECTIVE R15, `(.L_x_922) ;  /* 0x000000000f0c7348 */ /* 0x020fea0003c00000 */
[----:B------:R-:W-:Y:S02]  /*ec80*/  ELECT P6, UR62, PT ;  /* 0x00000000003e782f */ /* 0x000fe400038c0000 */
[----:B------:R-:W-:Y:S01]  /*ec90*/  MOV R14, UR62 ;  /* 0x0000003e000e7c02 */ /* 0x000fe20008000f00 */
[----:B-----5:R-:W-:Y:S10]  /*eca0*/  ENDCOLLECTIVE ;  /* 0x000000000000791b */ /* 0x020ff40003800000 */
.L_x_922:
[----:B------:R-:W-:Y:S05]  /*ecb0*/  BRA `(.L_x_923) ;  /* 0xffffff8400d87947 */ /* 0x000fea000383ffff */
.L_x_763:
[----:B-1----:R1:W2:Y:S02]  /*ecc0*/  SYNCS.PHASECHK.TRANS64.TRYWAIT P0, [R7+URZ+0x372b0], R6 ;  /* 0x0372b006070075a7 */ /* 0x0022a4000800017f */
[----:B--2---:R-:W-:Y:S05]  /*ecd0*/  @!P0 NANOSLEEP.SYNCS 0x989680 ;  /* 0x009896800000895d */ /* 0x004fea0003900000 */
[----:B------:R-:W2:Y:S02]  /*ece0*/  @!P0 SYNCS.PHASECHK.TRANS64 P0, [R7+URZ+0x372b0], R6 ;  /* 0x0372b006070085a7 */ /* 0x000ea4000800007f */
[----:B--2---:R-:W-:Y:S05]  /*ecf0*/  @!P0 BRA `(.L_x_763) ;  /* 0xfffffffc00f08947 */ /* 0x004fea000383ffff */
[----:B------:R-:W-:Y:S05]  /*ed00*/  BRA `(.L_x_924) ;  /* 0xffffff8800047947 */ /* 0x000fea000383ffff */
.L_x_770:
[----:B--2---:R-:W-:-:S04]  /*ed10*/  IMAD.U32 R3, RZ, RZ, UR4 ;  /* 0x00000004ff037e24 */ /* 0x004fc8000f8e00ff */
[----:B------:R2:W3:Y:S03]  /*ed20*/  SYNCS.PHASECHK.TRANS64.TRYWAIT P0, [R3+URZ+0x37000], R0 ;  /* 0x03700000030075a7 */ /* 0x0004e6000800017f */
[----:B---3--:R-:W-:Y:S05]  /*ed30*/  @!P0 NANOSLEEP.SYNCS 0x989680 ;  /* 0x009896800000895d */ /* 0x008fea0003900000 */
[----:B------:R-:W3:Y:S02]  /*ed40*/  @!P0 SYNCS.PHASECHK.TRANS64 P0, [R3+URZ+0x37000], R0 ;  /* 0x03700000030085a7 */ /* 0x000ee4000800007f */
[----:B---3--:R-:W-:Y:S05]  /*ed50*/  @!P0 BRA `(.L_x_770) ;  /* 0xfffffffc00ec8947 */ /* 0x008fea000383ffff */
[----:B------:R-:W-:Y:S05]  /*ed60*/  BRA `(.L_x_925) ;  /* 0xffffff8c00207947 */ /* 0x000fea000383ffff */
.L_x_787:
[----:B-1----:R-:W-:-:S04]  /*ed70*/  IMAD.U32 R3, RZ, RZ, UR12 ;  /* 0x0000000cff037e24 */ /* 0x002fc8000f8e00ff */
[----:B------:R1:W2:Y:S03]  /*ed80*/  SYNCS.PHASECHK.TRANS64.TRYWAIT P0, [R3+URZ+0x372d8], R0 ;  /* 0x0372d800030075a7 */ /* 0x0002a6000800017f */
[----:B--2---:R-:W-:Y:S05]  /*ed90*/  @!P0 NANOSLEEP.SYNCS 0x989680 ;  /* 0x009896800000895d */ /* 0x004fea0003900000 */
[----:B------:R-:W2:Y:S02]  /*eda0*/  @!P0 SYNCS.PHASECHK.TRANS64 P0, [R3+URZ+0x372d8], R0 ;  /* 0x0372d800030085a7 */ /* 0x000ea4000800007f */
[----:B--2---:R-:W-:Y:S05]  /*edb0*/  @!P0 BRA `(.L_x_787) ;  /* 0xfffffffc00ec8947 */ /* 0x004fea000383ffff */
[----:B------:R-:W-:Y:S05]  /*edc0*/  BRA `(.L_x_926) ;  /* 0xffffff9800907947 */ /* 0x000fea000383ffff */
.L_x_789:
[----:B-1----:R-:W-:-:S04]  /*edd0*/  IMAD.U32 R4, RZ, RZ, UR8 ;  /* 0x00000008ff047e24 */ /* 0x002fc8000f8e00ff */
[----:B------:R1:W2:Y:S03]  /*ede0*/  SYNCS.PHASECHK.TRANS64.TRYWAIT P0, [R4+URZ+0x37000], R3 ;  /* 0x03700003040075a7 */ /* 0x0002a6000800017f */
[----:B--2---:R-:W-:Y:S05]  /*edf0*/  @!P0 NANOSLEEP.SYNCS 0x989680 ;  /* 0x009896800000895d */ /* 0x004fea0003900000 */
[----:B------:R-:W2:Y:S02]  /*ee00*/  @!P0 SYNCS.PHASECHK.TRANS64 P0, [R4+URZ+0x37000], R3 ;  /* 0x03700003040085a7 */ /* 0x000ea4000800007f */
[----:B--2---:R-:W-:Y:S05]  /*ee10*/  @!P0 BRA `(.L_x_789) ;  /* 0xfffffffc00ec8947 */ /* 0x004fea000383ffff */
[----:B------:R-:W-:Y:S05]  /*ee20*/  BRA `(.L_x_927) ;  /* 0xffffff9800c87947 */ /* 0x000fea000383ffff */
.L_x_795:
[----:B-1----:R-:W-:-:S04]  /*ee30*/  IMAD.U32 R3, RZ, RZ, UR13 ;  /* 0x0000000dff037e24 */ /* 0x002fc8000f8e00ff */
[----:B------:R1:W2:Y:S03]  /*ee40*/  SYNCS.PHASECHK.TRANS64.TRYWAIT P1, [R3+URZ+0x372c0], R2 ;  /* 0x0372c002030075a7 */ /* 0x0002a6000802017f */
[----:B--2---:R-:W-:Y:S05]  /*ee50*/  @!P1 NANOSLEEP.SYNCS 0x989680 ;  /* 0x009896800000995d */ /* 0x004fea0003900000 */
[----:B------:R-:W2:Y:S02]  /*ee60*/  @!P1 SYNCS.PHASECHK.TRANS64 P1, [R3+URZ+0x372c0], R2 ;  /* 0x0372c002030095a7 */ /* 0x000ea4000802007f */
[----:B--2---:R-:W-:Y:S05]  /*ee70*/  @!P1 BRA `(.L_x_795) ;  /* 0xfffffffc00ec9947 */ /* 0x004fea000383ffff */
[----:B------:R-:W-:Y:S05]  /*ee80*/  BRA `(.L_x_928) ;  /* 0xffffff9c006c7947 */ /* 0x000fea000383ffff */
.L_x_810:
[----:B-1----:R1:W2:Y:S02]  /*ee90*/  SYNCS.PHASECHK.TRANS64.TRYWAIT P0, [R3+URZ+0x372c0], R2 ;  /* 0x0372c002030075a7 */ /* 0x0022a4000800017f */
[----:B--2---:R-:W-:Y:S05]  /*eea0*/  @!P0 NANOSLEEP.SYNCS 0x989680 ;  /* 0x009896800000895d */ /* 0x004fea0003900000 */
[----:B------:R-:W2:Y:S02]  /*eeb0*/  @!P0 SYNCS.PHASECHK.TRANS64 P0, [R3+URZ+0x372c0], R2 ;  /* 0x0372c002030085a7 */ /* 0x000ea4000800007f */
[----:B--2---:R-:W-:Y:S05]  /*eec0*/  @!P0 BRA `(.L_x_810) ;  /* 0xfffffffc00f08947 */ /* 0x004fea000383ffff */
[----:B------:R-:W-:Y:S05]  /*eed0*/  BRA `(.L_x_929) ;  /* 0xffffffa400547947 */ /* 0x000fea000383ffff */
.L_x_827:
[----:B-1----:R1:W3:Y:S02]  /*eee0*/  SYNCS.PHASECHK.TRANS64.TRYWAIT P0, [R7+URZ+0x37198], R4 ;  /* 0x03719804070075a7 */ /* 0x0022e4000800017f */
[----:B---3--:R-:W-:Y:S05]  /*eef0*/  @!P0 NANOSLEEP.SYNCS 0x989680 ;  /* 0x009896800000895d */ /* 0x008fea0003900000 */
[----:B------:R-:W3:Y:S02]  /*ef00*/  @!P0 SYNCS.PHASECHK.TRANS64 P0, [R7+URZ+0x37198], R4 ;  /* 0x03719804070085a7 */ /* 0x000ee4000800007f */
[----:B---3--:R-:W-:Y:S05]  /*ef10*/  @!P0 BRA `(.L_x_827) ;  /* 0xfffffffc00f08947 */ /* 0x008fea000383ffff */
[----:B------:R-:W-:Y:S05]  /*ef20*/  BRA `(.L_x_930) ;  /* 0xffffffb400947947 */ /* 0x000fea000383ffff */
.L_x_831:
[----:B------:R-:W-:Y:S01]  /*ef30*/  BSSY B1, `(.L_x_931) ;  /* 0x0000006000017945 */ /* 0x000fe20003800000 */
[----:B------:R-:W-:-:S07]  /*ef40*/  IMAD.MOV.U32 R15, RZ, RZ, -0x1 ;  /* 0xffffffffff0f7424 */ /* 0x000fce00078e00ff */
[----:B-1----:R-:W-:Y:S05]  /*ef50*/  WARPSYNC.COLLECTIVE R15, `(.L_x_932) ;  /* 0x000000000f0c7348 */ /* 0x002fea0003c00000 */
[----:B------:R-:W-:Y:S02]  /*ef60*/  ELECT P6, UR62, PT ;  /* 0x00000000003e782f */ /* 0x000fe400038c0000 */
[----:B------:R-:W-:Y:S01]  /*ef70*/  MOV R14, UR62 ;  /* 0x0000003e000e7c02 */ /* 0x000fe20008000f00 */
[----:B-1----:R-:W-:Y:S10]  /*ef80*/  ENDCOLLECTIVE ;  /* 0x000000000000791b */ /* 0x002ff40003800000 */
.L_x_932:
[----:B------:R-:W-:Y:S05]  /*ef90*/  BSYNC B1 ;  /* 0x0000000000017941 */ /* 0x000fea0003800000 */
.L_x_931:
[----:B------:R-:W-:Y:S05]  /*efa0*/  BRA `(.L_x_933) ;  /* 0xffffffb400b47947 */ /* 0x000fea000383ffff */
.L_x_835:
[----:B-1----:R1:W2:Y:S02]  /*efb0*/  SYNCS.PHASECHK.TRANS64.TRYWAIT P0, [R3+URZ+0x37000], R0 ;  /* 0x03700000030075a7 */ /* 0x0022a4000800017f */
[----:B--2---:R-:W-:Y:S05]  /*efc0*/  @!P0 NANOSLEEP.SYNCS 0x989680 ;  /* 0x009896800000895d */ /* 0x004fea0003900000 */
[----:B------:R-:W2:Y:S02]  /*efd0*/  @!P0 SYNCS.PHASECHK.TRANS64 P0, [R3+URZ+0x37000], R0 ;  /* 0x03700000030085a7 */ /* 0x000ea4000800007f */
[----:B--2---:R-:W-:Y:S05]  /*efe0*/  @!P0 BRA `(.L_x_835) ;  /* 0xfffffffc00f08947 */ /* 0x004fea000383ffff */
[----:B------:R-:W-:Y:S05]  /*eff0*/  BRA `(.L_x_934) ;  /* 0xffffffb8007c7947 */ /* 0x000fea000383ffff */
.L_x_838:
[----:B------:R-:W-:Y:S01]  /*f000*/  BSSY B0, `(.L_x_935) ;  /* 0x0000006000007945 */ /* 0x000fe20003800000 */
[----:B------:R-:W-:-:S07]  /*f010*/  IMAD.MOV.U32 R15, RZ, RZ, -0x1 ;  /* 0xffffffffff0f7424 */ /* 0x000fce00078e00ff */
[----:B-12--5:R-:W-:Y:S05]  /*f020*/  WARPSYNC.COLLECTIVE R15, `(.L_x_936) ;  /* 0x000000000f0c7348 */ /* 0x026fea0003c00000 */
[----:B------:R-:W-:Y:S02]  /*f030*/  ELECT P6, UR62, PT ;  /* 0x00000000003e782f */ /* 0x000fe400038c0000 */
[----:B------:R-:W-:Y:S01]  /*f040*/  MOV R14, UR62 ;  /* 0x0000003e000e7c02 */ /* 0x000fe20008000f00 */
[----:B-12--5:R-:W-:Y:S10]  /*f050*/  ENDCOLLECTIVE ;  /* 0x000000000000791b */ /* 0x026ff40003800000 */
.L_x_936:
[----:B------:R-:W-:Y:S05]  /*f060*/  BSYNC B0 ;  /* 0x0000000000007941 */ /* 0x000fea0003800000 */
.L_x_935:
[----:B------:R-:W-:Y:S05]  /*f070*/  BRA `(.L_x_937) ;  /* 0xffffffb800c47947 */ /* 0x000fea000383ffff */
.L_x_841:
[----:B------:R-:W-:Y:S01]  /*f080*/  BSSY B0, `(.L_x_938) ;  /* 0x0000005000007945 */ /* 0x000fe20003800000 */
[----:B------:R-:W-:-:S07]  /*f090*/  IMAD.MOV.U32 R15, RZ, RZ, -0x1 ;  /* 0xffffffffff0f7424 */ /* 0x000fce00078e00ff */
[----:B-123-5:R-:W-:Y:S05]  /*f0a0*/  WARPSYNC.COLLECTIVE R15, `(.L_x_939) ;  /* 0x000000000f087348 */ /* 0x02efea0003c00000 */
[----:B------:R-:W-:Y:S01]  /*f0b0*/  NOP ;  /* 0x0000000000007918 */ /* 0x000fe20000000000 */
[----:B-123-5:R-:W-:Y:S01]  /*f0c0*/  ENDCOLLECTIVE ;  /* 0x000000000000791b */ /* 0x02efe20003800000 */
.L_x_939:
[----:B------:R-:W-:Y:S05]  /*f0d0*/  BSYNC B0 ;  /* 0x0000000000007941 */ /* 0x000fea0003800000 */
.L_x_938:
[----:B------:R-:W-:-:S07]  /*f0e0*/  IMAD.MOV.U32 R15, RZ, RZ, -0x1 ;  /* 0xffffffffff0f7424 */ /* 0x000fce00078e00ff */
[----:B------:R-:W-:Y:S05]  /*f0f0*/  WARPSYNC.COLLECTIVE R15, `(.L_x_940) ;  /* 0x000000000f0c7348 */ /* 0x000fea0003c00000 */
[----:B------:R-:W-:Y:S02]  /*f100*/  ELECT P6, UR62, PT ;  /* 0x00000000003e782f */ /* 0x000fe400038c0000 */
[----:B------:R-:W-:Y:S01]  /*f110*/  MOV R14, UR62 ;  /* 0x0000003e000e7c02 */ /* 0x000fe20008000f00 */
[----:B------:R-:W-:Y:S10]  /*f120*/  ENDCOLLECTIVE ;  /* 0x000000000000791b */ /* 0x000ff40003800000 */
.L_x_940:
[----:B------:R-:W-:Y:S05]  /*f130*/  BRA `(.L_x_941) ;  /* 0xffffffbc00e07947 */ /* 0x000fea000383ffff */
.L_x_844:
[----:B------:R-:W-:Y:S01]  /*f140*/  BSSY B0, `(.L_x_942) ;  /* 0x0000006000007945 */ /* 0x000fe20003800000 */
[----:B------:R-:W-:-:S07]  /*f150*/  IMAD.MOV.U32 R15, RZ, RZ, -0x1 ;  /* 0xffffffffff0f7424 */ /* 0x000fce00078e00ff */
[----:B-----5:R-:W-:Y:S05]  /*f160*/  WARPSYNC.COLLECTIVE R15, `(.L_x_943) ;  /* 0x000000000f0c7348 */ /* 0x020fea0003c00000 */
[----:B-----5:R-:W-:Y:S02]  /*f170*/  ELECT P6, UR62, PT ;  /* 0x00000000003e782f */ /* 0x020fe400038c0000 */
[----:B------:R-:W-:Y:S01]  /*f180*/  MOV R14, UR62 ;  /* 0x0000003e000e7c02 */ /* 0x000fe20008000f00 */
[----:B------:R-:W-:Y:S10]  /*f190*/  ENDCOLLECTIVE ;  /* 0x000000000000791b */ /* 0x000ff40003800000 */
.L_x_943:
[----:B------:R-:W-:Y:S05]  /*f1a0*/  BSYNC B0 ;  /* 0x0000000000007941 */ /* 0x000fea0003800000 */
.L_x_942:
[----:B------:R-:W-:Y:S05]  /*f1b0*/  BRA `(.L_x_944) ;  /* 0xffffffc000307947 */ /* 0x000fea000383ffff */
.L_x_848:
[----:B-1----:R1:W2:Y:S02]  /*f1c0*/  SYNCS.PHASECHK.TRANS64.TRYWAIT P0, [R6+URZ], R3 ;  /* 0x00000003060075a7 */ /* 0x0022a4000800017f */
[----:B--2---:R-:W-:Y:S05]  /*f1d0*/  @!P0 NANOSLEEP.SYNCS 0x989680 ;  /* 0x009896800000895d */ /* 0x004fea0003900000 */
[----:B------:R-:W2:Y:S02]  /*f1e0*/  @!P0 SYNCS.PHASECHK.TRANS64 P0, [R6+URZ], R3 ;  /* 0x00000003060085a7 */ /* 0x000ea4000800007f */
[----:B--2---:R-:W-:Y:S05]  /*f1f0*/  @!P0 BRA `(.L_x_848) ;  /* 0xfffffffc00f08947 */ /* 0x004fea000383ffff */
[----:B------:R-:W-:Y:S05]  /*f200*/  BRA `(.L_x_945) ;  /* 0xffffffc0006c7947 */ /* 0x000fea000383ffff */
.L_x_849:
[----:B-1----:R1:W2:Y:S02]  /*f210*/  SYNCS.PHASECHK.TRANS64.TRYWAIT P0, [R7+URZ], R4 ;  /* 0x00000004070075a7 */ /* 0x0022a4000800017f */
[----:B--2---:R-:W-:Y:S05]  /*f220*/  @!P0 NANOSLEEP.SYNCS 0x989680 ;  /* 0x009896800000895d */ /* 0x004fea0003900000 */
[----:B------:R-:W2:Y:S02]  /*f230*/  @!P0 SYNCS.PHASECHK.TRANS64 P0, [R7+URZ], R4 ;  /* 0x00000004070085a7 */ /* 0x000ea4000800007f */
[----:B--2---:R-:W-:Y:S05]  /*f240*/  @!P0 BRA `(.L_x_849) ;  /* 0xfffffffc00f08947 */ /* 0x004fea000383ffff */
[----:B------:R-:W-:Y:S05]  /*f250*/  BRA `(.L_x_946) ;  /* 0xffffffc0007c7947 */ /* 0x000fea000383ffff */
.L_x_850:
[----:B-1----:R1:W2:Y:S02]  /*f260*/  SYNCS.PHASECHK.TRANS64.TRYWAIT P0, [R6+URZ], R5 ;  /* 0x00000005060075a7 */ /* 0x0022a4000800017f */
[----:B--2---:R-:W-:Y:S05]  /*f270*/  @!P0 NANOSLEEP.SYNCS 0x989680 ;  /* 0x009896800000895d */ /* 0x004fea0003900000 */
[----:B------:R-:W2:Y:S02]  /*f280*/  @!P0 SYNCS.PHASECHK.TRANS64 P0, [R6+URZ], R5 ;  /* 0x00000005060085a7 */ /* 0x000ea4000800007f */
[----:B--2---:R-:W-:Y:S05]  /*f290*/  @!P0 BRA `(.L_x_850) ;  /* 0xfffffffc00f08947 */ /* 0x004fea000383ffff */
[----:B------:R-:W-:Y:S05]  /*f2a0*/  BRA `(.L_x_947) ;  /* 0xffffffc0008c7947 */ /* 0x000fea000383ffff */
.L_x_851:
[----:B-1----:R1:W2:Y:S02]  /*f2b0*/  SYNCS.PHASECHK.TRANS64.TRYWAIT P0, [R9+URZ], R4 ;  /* 0x00000004090075a7 */ /* 0x0022a4000800017f */
[----:B--2---:R-:W-:Y:S05]  /*f2c0*/  @!P0 NANOSLEEP.SYNCS 0x989680 ;  /* 0x009896800000895d */ /* 0x004fea0003900000 */
[----:B------:R-:W2:Y:S02]  /*f2d0*/  @!P0 SYNCS.PHASECHK.TRANS64 P0, [R9+URZ], R4 ;  /* 0x00000004090085a7 */ /* 0x000ea4000800007f */
[----:B--2---:R-:W-:Y:S05]  /*f2e0*/  @!P0 BRA `(.L_x_851) ;  /* 0xfffffffc00f08947 */ /* 0x004fea000383ffff */
[----:B------:R-:W-:Y:S05]  /*f2f0*/  BRA `(.L_x_948) ;  /* 0xffffffc0009c7947 */ /* 0x000fea000383ffff */
.L_x_852:
[----:B-1----:R1:W2:Y:S02]  /*f300*/  SYNCS.PHASECHK.TRANS64.TRYWAIT P0, [R6+URZ], R5 ;  /* 0x00000005060075a7 */ /* 0x0022a4000800017f */
[----:B--2---:R-:W-:Y:S05]  /*f310*/  @!P0 NANOSLEEP.SYNCS 0x989680 ;  /* 0x009896800000895d */ /* 0x004fea0003900000 */
[----:B------:R-:W2:Y:S02]  /*f320*/  @!P0 SYNCS.PHASECHK.TRANS64 P0, [R6+URZ], R5 ;  /* 0x00000005060085a7 */ /* 0x000ea4000800007f */
[----:B--2---:R-:W-:Y:S05]  /*f330*/  @!P0 BRA `(.L_x_852) ;  /* 0xfffffffc00f08947 */ /* 0x004fea000383ffff */
[----:B------:R-:W-:Y:S05]  /*f340*/  BRA `(.L_x_949) ;  /* 0xffffffc000ac7947 */ /* 0x000fea000383ffff */
.L_x_853:
[----:B-1----:R1:W2:Y:S02]  /*f350*/  SYNCS.PHASECHK.TRANS64.TRYWAIT P0, [R9+URZ], R4 ;  /* 0x00000004090075a7 */ /* 0x0022a4000800017f */
[----:B--2---:R-:W-:Y:S05]  /*f360*/  @!P0 NANOSLEEP.SYNCS 0x989680 ;  /* 0x009896800000895d */ /* 0x004fea0003900000 */
[----:B------:R-:W2:Y:S02]  /*f370*/  @!P0 SYNCS.PHASECHK.TRANS64 P0, [R9+URZ], R4 ;  /* 0x00000004090085a7 */ /* 0x000ea4000800007f */
[----:B--2---:R-:W-:Y:S05]  /*f380*/  @!P0 BRA `(.L_x_853) ;  /* 0xfffffffc00f08947 */ /* 0x004fea000383ffff */
[----:B------:R-:W-:Y:S05]  /*f390*/  BRA `(.L_x_950) ;  /* 0xffffffc000bc7947 */ /* 0x000fea000383ffff */
.L_x_854:
[----:B-1----:R1:W2:Y:S02]  /*f3a0*/  SYNCS.PHASECHK.TRANS64.TRYWAIT P0, [R6+URZ], R5 ;  /* 0x00000005060075a7 */ /* 0x0022a4000800017f */
[----:B--2---:R-:W-:Y:S05]  /*f3b0*/  @!P0 NANOSLEEP.SYNCS 0x989680 ;  /* 0x009896800000895d */ /* 0x004fea0003900000 */
[----:B------:R-:W2:Y:S02]  /*f3c0*/  @!P0 SYNCS.PHASECHK.TRANS64 P0, [R6+URZ], R5 ;  /* 0x00000005060085a7 */ /* 0x000ea4000800007f */
[----:B--2---:R-:W-:Y:S05]  /*f3d0*/  @!P0 BRA `(.L_x_854) ;  /* 0xfffffffc00f08947 */ /* 0x004fea000383ffff */
[----:B------:R-:W-:Y:S05]  /*f3e0*/  BRA `(.L_x_951) ;  /* 0xffffffc000cc7947 */ /* 0x000fea000383ffff */
.L_x_855:
[----:B-1----:R1:W2:Y:S02]  /*f3f0*/  SYNCS.PHASECHK.TRANS64.TRYWAIT P0, [R9+URZ], R4 ;  /* 0x00000004090075a7 */ /* 0x0022a4000800017f */
[----:B--2---:R-:W-:Y:S05]  /*f400*/  @!P0 NANOSLEEP.SYNCS 0x989680 ;  /* 0x009896800000895d */ /* 0x004fea0003900000 */
[----:B------:R-:W2:Y:S02]  /*f410*/  @!P0 SYNCS.PHASECHK.TRANS64 P0, [R9+URZ], R4 ;  /* 0x00000004090085a7 */ /* 0x000ea4000800007f */
[----:B--2---:R-:W-:Y:S05]  /*f420*/  @!P0 BRA `(.L_x_855) ;  /* 0xfffffffc00f08947 */ /* 0x004fea000383ffff */
[----:B------:R-:W-:Y:S05]  /*f430*/  BRA `(.L_x_952) ;  /* 0xffffffc000dc7947 */ /* 0x000fea000383ffff */
.L_x_856:
[----:B-1----:R1:W2:Y:S02]  /*f440*/  SYNCS.PHASECHK.TRANS64.TRYWAIT P0, [R6+URZ], R5 ;  /* 0x00000005060075a7 */ /* 0x0022a4000800017f */
[----:B--2---:R-:W-:Y:S05]  /*f450*/  @!P0 NANOSLEEP.SYNCS 0x989680 ;  /* 0x009896800000895d */ /* 0x004fea0003900000 */
[----:B------:R-:W2:Y:S02]  /*f460*/  @!P0 SYNCS.PHASECHK.TRANS64 P0, [R6+URZ], R5 ;  /* 0x00000005060085a7 */ /* 0x000ea4000800007f */
[----:B--2---:R-:W-:Y:S05]  /*f470*/  @!P0 BRA `(.L_x_856) ;  /* 0xfffffffc00f08947 */ /* 0x004fea000383ffff */
[----:B------:R-:W-:Y:S05]  /*f480*/  BRA `(.L_x_953) ;  /* 0xffffffc000ec7947 */ /* 0x000fea000383ffff */
.L_x_857:
[----:B-1----:R1:W2:Y:S02]  /*f490*/  SYNCS.PHASECHK.TRANS64.TRYWAIT P0, [R9+URZ], R4 ;  /* 0x00000004090075a7 */ /* 0x0022a4000800017f */
[----:B--2---:R-:W-:Y:S05]  /*f4a0*/  @!P0 NANOSLEEP.SYNCS 0x989680 ;  /* 0x009896800000895d */ /* 0x004fea0003900000 */
[----:B------:R-:W2:Y:S02]  /*f4b0*/  @!P0 SYNCS.PHASECHK.TRANS64 P0, [R9+URZ], R4 ;  /* 0x00000004090085a7 */ /* 0x000ea4000800007f */
[----:B--2---:R-:W-:Y:S05]  /*f4c0*/  @!P0 BRA `(.L_x_857) ;  /* 0xfffffffc00f08947 */ /* 0x004fea000383ffff */
[----:B------:R-:W-:Y:S05]  /*f4d0*/  BRA `(.L_x_954) ;  /* 0xffffffc000fc7947 */ /* 0x000fea000383ffff */
.L_x_858:
[----:B-1----:R1:W2:Y:S02]  /*f4e0*/  SYNCS.PHASECHK.TRANS64.TRYWAIT P0, [R6+URZ], R5 ;  /* 0x00000005060075a7 */ /* 0x0022a4000800017f */
[----:B--2---:R-:W-:Y:S05]  /*f4f0*/  @!P0 NANOSLEEP.SYNCS 0x989680 ;  /* 0x009896800000895d */ /* 0x004fea0003900000 */
[----:B------:R-:W2:Y:S02]  /*f500*/  @!P0 SYNCS.PHASECHK.TRANS64 P0, [R6+URZ], R5 ;  /* 0x00000005060085a7 */ /* 0x000ea4000800007f */
[----:B--2---:R-:W-:Y:S05]  /*f510*/  @!P0 BRA `(.L_x_858) ;  /* 0xfffffffc00f08947 */ /* 0x004fea000383ffff */
[----:B------:R-:W-:Y:S05]  /*f520*/  BRA `(.L_x_955) ;  /* 0xffffffc4000c7947 */ /* 0x000fea000383ffff */
.L_x_859:
[----:B-1----:R1:W2:Y:S02]  /*f530*/  SYNCS.PHASECHK.TRANS64.TRYWAIT P0, [R9+URZ], R4 ;  /* 0x00000004090075a7 */ /* 0x0022a4000800017f */
[----:B--2---:R-:W-:Y:S05]  /*f540*/  @!P0 NANOSLEEP.SYNCS 0x989680 ;  /* 0x009896800000895d */ /* 0x004fea0003900000 */
[----:B------:R-:W2:Y:S02]  /*f550*/  @!P0 SYNCS.PHASECHK.TRANS64 P0, [R9+URZ], R4 ;  /* 0x00000004090085a7 */ /* 0x000ea4000800007f */
[----:B--2---:R-:W-:Y:S05]  /*f560*/  @!P0 BRA `(.L_x_859) ;  /* 0xfffffffc00f08947 */ /* 0x004fea000383ffff */
[----:B------:R-:W-:Y:S05]  /*f570*/  BRA `(.L_x_956) ;  /* 0xffffffc4001c7947 */ /* 0x000fea000383ffff */
.L_x_860:
[----:B-1----:R1:W2:Y:S02]  /*f580*/  SYNCS.PHASECHK.TRANS64.TRYWAIT P0, [R6+URZ], R5 ;  /* 0x00000005060075a7 */ /* 0x0022a4000800017f */
[----:B--2---:R-:W-:Y:S05]  /*f590*/  @!P0 NANOSLEEP.SYNCS 0x989680 ;  /* 0x009896800000895d */ /* 0x004fea0003900000 */
[----:B------:R-:W2:Y:S02]  /*f5a0*/  @!P0 SYNCS.PHASECHK.TRANS64 P0, [R6+URZ], R5 ;  /* 0x00000005060085a7 */ /* 0x000ea4000800007f */
[----:B--2---:R-:W-:Y:S05]  /*f5b0*/  @!P0 BRA `(.L_x_860) ;  /* 0xfffffffc00f08947 */ /* 0x004fea000383ffff */
[----:B------:R-:W-:Y:S05]  /*f5c0*/  BRA `(.L_x_957) ;  /* 0xffffffc4002c7947 */ /* 0x000fea000383ffff */
.L_x_861:
[----:B-1----:R1:W2:Y:S02]  /*f5d0*/  SYNCS.PHASECHK.TRANS64.TRYWAIT P0, [R9+URZ], R4 ;  /* 0x00000004090075a7 */ /* 0x0022a4000800017f */
[----:B--2---:R-:W-:Y:S05]  /*f5e0*/  @!P0 NANOSLEEP.SYNCS 0x989680 ;  /* 0x009896800000895d */ /* 0x004fea0003900000 */
[----:B------:R-:W2:Y:S02]  /*f5f0*/  @!P0 SYNCS.PHASECHK.TRANS64 P0, [R9+URZ], R4 ;  /* 0x00000004090085a7 */ /* 0x000ea4000800007f */
[----:B--2---:R-:W-:Y:S05]  /*f600*/  @!P0 BRA `(.L_x_861) ;  /* 0xfffffffc00f08947 */ /* 0x004fea000383ffff */
[----:B------:R-:W-:Y:S05]  /*f610*/  BRA `(.L_x_958) ;  /* 0xffffffc4003c7947 */ /* 0x000fea000383ffff */
.L_x_862:
[----:B-1----:R1:W2:Y:S02]  /*f620*/  SYNCS.PHASECHK.TRANS64.TRYWAIT P0, [R6+URZ], R5 ;  /* 0x00000005060075a7 */ /* 0x0022a4000800017f */
[----:B--2---:R-:W-:Y:S05]  /*f630*/  @!P0 NANOSLEEP.SYNCS 0x989680 ;  /* 0x009896800000895d */ /* 0x004fea0003900000 */
[----:B------:R-:W2:Y:S02]  /*f640*/  @!P0 SYNCS.PHASECHK.TRANS64 P0, [R6+URZ], R5 ;  /* 0x00000005060085a7 */ /* 0x000ea4000800007f */
[----:B--2---:R-:W-:Y:S05]  /*f650*/  @!P0 BRA `(.L_x_862) ;  /* 0xfffffffc00f08947 */ /* 0x004fea000383ffff */
[----:B------:R-:W-:Y:S05]  /*f660*/  BRA `(.L_x_959) ;  /* 0xffffffc4004c7947 */ /* 0x000fea000383ffff */
.L_x_863:
[----:B-1----:R1:W2:Y:S02]  /*f670*/  SYNCS.PHASECHK.TRANS64.TRYWAIT P0, [R9+URZ], R4 ;  /* 0x00000004090075a7 */ /* 0x0022a4000800017f */
[----:B--2---:R-:W-:Y:S05]  /*f680*/  @!P0 NANOSLEEP.SYNCS 0x989680 ;  /* 0x009896800000895d */ /* 0x004fea0003900000 */
[----:B------:R-:W2:Y:S02]  /*f690*/  @!P0 SYNCS.PHASECHK.TRANS64 P0, [R9+URZ], R4 ;  /* 0x00000004090085a7 */ /* 0x000ea4000800007f */
[----:B--2---:R-:W-:Y:S05]  /*f6a0*/  @!P0 BRA `(.L_x_863) ;  /* 0xfffffffc00f08947 */ /* 0x004fea000383ffff */
[----:B------:R-:W-:Y:S05]  /*f6b0*/  BRA `(.L_x_960) ;  /* 0xffffffc4005c7947 */ /* 0x000fea000383ffff */
.L_x_864:
[----:B-1----:R1:W2:Y:S02]  /*f6c0*/  SYNCS.PHASECHK.TRANS64.TRYWAIT P0, [R6+URZ], R5 ;  /* 0x00000005060075a7 */ /* 0x0022a4000800017f */
[----:B--2---:R-:W-:Y:S05]  /*f6d0*/  @!P0 NANOSLEEP.SYNCS 0x989680 ;  /* 0x009896800000895d */ /* 0x004fea0003900000 */
[----:B------:R-:W2:Y:S02]  /*f6e0*/  @!P0 SYNCS.PHASECHK.TRANS64 P0, [R6+URZ], R5 ;  /* 0x00000005060085a7 */ /* 0x000ea4000800007f */
[----:B--2---:R-:W-:Y:S05]  /*f6f0*/  @!P0 BRA `(.L_x_864) ;  /* 0xfffffffc00f08947 */ /* 0x004fea000383ffff */
[----:B------:R-:W-:Y:S05]  /*f700*/  BRA `(.L_x_961) ;  /* 0xffffffc4006c7947 */ /* 0x000fea000383ffff */
.L_x_865:
[----:B-1----:R1:W2:Y:S02]  /*f710*/  SYNCS.PHASECHK.TRANS64.TRYWAIT P0, [R9+URZ], R4 ;  /* 0x00000004090075a7 */ /* 0x0022a4000800017f */
[----:B--2---:R-:W-:Y:S05]  /*f720*/  @!P0 NANOSLEEP.SYNCS 0x989680 ;  /* 0x009896800000895d */ /* 0x004fea0003900000 */
[----:B------:R-:W2:Y:S02]  /*f730*/  @!P0 SYNCS.PHASECHK.TRANS64 P0, [R9+URZ], R4 ;  /* 0x00000004090085a7 */ /* 0x000ea4000800007f */
[----:B--2---:R-:W-:Y:S05]  /*f740*/  @!P0 BRA `(.L_x_865) ;  /* 0xfffffffc00f08947 */ /* 0x004fea000383ffff */
[----:B------:R-:W-:Y:S05]  /*f750*/  BRA `(.L_x_962) ;  /* 0xffffffc4007c7947 */ /* 0x000fea000383ffff */
.L_x_866:
[----:B-1----:R1:W2:Y:S02]  /*f760*/  SYNCS.PHASECHK.TRANS64.TRYWAIT P0, [R6+URZ], R5 ;  /* 0x00000005060075a7 */ /* 0x0022a4000800017f */
[----:B--2---:R-:W-:Y:S05]  /*f770*/  @!P0 NANOSLEEP.SYNCS 0x989680 ;  /* 0x009896800000895d */ /* 0x004fea0003900000 */
[----:B------:R-:W2:Y:S02]  /*f780*/  @!P0 SYNCS.PHASECHK.TRANS64 P0, [R6+URZ], R5 ;  /* 0x00000005060085a7 */ /* 0x000ea4000800007f */
[----:B--2---:R-:W-:Y:S05]  /*f790*/  @!P0 BRA `(.L_x_866) ;  /* 0xfffffffc00f08947 */ /* 0x004fea000383ffff */
[----:B------:R-:W-:Y:S05]  /*f7a0*/  BRA `(.L_x_963) ;  /* 0xffffffc4008c7947 */ /* 0x000fea000383ffff */
.L_x_867:
[----:B-1----:R1:W2:Y:S02]  /*f7b0*/  SYNCS.PHASECHK.TRANS64.TRYWAIT P0, [R9+URZ], R4 ;  /* 0x00000004090075a7 */ /* 0x0022a4000800017f */
[----:B--2---:R-:W-:Y:S05]  /*f7c0*/  @!P0 NANOSLEEP.SYNCS 0x989680 ;  /* 0x009896800000895d */ /* 0x004fea0003900000 */
[----:B------:R-:W2:Y:S02]  /*f7d0*/  @!P0 SYNCS.PHASECHK.TRANS64 P0, [R9+URZ], R4 ;  /* 0x00000004090085a7 */ /* 0x000ea4000800007f */
[----:B--2---:R-:W-:Y:S05]  /*f7e0*/  @!P0 BRA `(.L_x_867) ;  /* 0xfffffffc00f08947 */ /* 0x004fea000383ffff */
[----:B------:R-:W-:Y:S05]  /*f7f0*/  BRA `(.L_x_964) ;  /* 0xffffffc4009c7947 */ /* 0x000fea000383ffff */
.L_x_868:
[----:B-1----:R1:W2:Y:S02]  /*f800*/  SYNCS.PHASECHK.TRANS64.TRYWAIT P0, [R6+URZ], R5 ;  /* 0x00000005060075a7 */ /* 0x0022a4000800017f */
[----:B--2---:R-:W-:Y:S05]  /*f810*/  @!P0 NANOSLEEP.SYNCS 0x989680 ;  /* 0x009896800000895d */ /* 0x004fea0003900000 */
[----:B------:R-:W2:Y:S02]  /*f820*/  @!P0 SYNCS.PHASECHK.TRANS64 P0, [R6+URZ], R5 ;  /* 0x00000005060085a7 */ /* 0x000ea4000800007f */
[----:B--2---:R-:W-:Y:S05]  /*f830*/  @!P0 BRA `(.L_x_868) ;  /* 0xfffffffc00f08947 */ /* 0x004fea000383ffff */
[----:B------:R-:W-:Y:S05]  /*f840*/  BRA `(.L_x_965) ;  /* 0xffffffc400ac7947 */ /* 0x000fea000383ffff */
.L_x_869:
[----:B-1----:R1:W2:Y:S02]  /*f850*/  SYNCS.PHASECHK.TRANS64.TRYWAIT P0, [R9+URZ], R4 ;  /* 0x00000004090075a7 */ /* 0x0022a4000800017f */
[----:B--2---:R-:W-:Y:S05]  /*f860*/  @!P0 NANOSLEEP.SYNCS 0x989680 ;  /* 0x009896800000895d */ /* 0x004fea0003900000 */
[----:B------:R-:W2:Y:S02]  /*f870*/  @!P0 SYNCS.PHASECHK.TRANS64 P0, [R9+URZ], R4 ;  /* 0x00000004090085a7 */ /* 0x000ea4000800007f */
[----:B--2---:R-:W-:Y:S05]  /*f880*/  @!P0 BRA `(.L_x_869) ;  /* 0xfffffffc00f08947 */ /* 0x004fea000383ffff */
[----:B------:R-:W-:Y:S05]  /*f890*/  BRA `(.L_x_966) ;  /* 0xffffffc400bc7947 */ /* 0x000fea000383ffff */
.L_x_870:
[----:B-1----:R1:W2:Y:S02]  /*f8a0*/  SYNCS.PHASECHK.TRANS64.TRYWAIT P0, [R6+URZ], R5 ;  /* 0x00000005060075a7 */ /* 0x0022a4000800017f */
[----:B--2---:R-:W-:Y:S05]  /*f8b0*/  @!P0 NANOSLEEP.SYNCS 0x989680 ;  /* 0x009896800000895d */ /* 0x004fea0003900000 */
[----:B------:R-:W2:Y:S02]  /*f8c0*/  @!P0 SYNCS.PHASECHK.TRANS64 P0, [R6+URZ], R5 ;  /* 0x00000005060085a7 */ /* 0x000ea4000800007f */
[----:B--2---:R-:W-:Y:S05]  /*f8d0*/  @!P0 BRA `(.L_x_870) ;  /* 0xfffffffc00f08947 */ /* 0x004fea000383ffff */
[----:B------:R-:W-:Y:S05]  /*f8e0*/  BRA `(.L_x_967) ;  /* 0xffffffc400cc7947 */ /* 0x000fea000383ffff */
.L_x_871:
[----:B-1----:R1:W2:Y:S02]  /*f8f0*/  SYNCS.PHASECHK.TRANS64.TRYWAIT P0, [R9+URZ], R4 ;  /* 0x00000004090075a7 */ /* 0x0022a4000800017f */
[----:B--2---:R-:W-:Y:S05]  /*f900*/  @!P0 NANOSLEEP.SYNCS 0x989680 ;  /* 0x009896800000895d */ /* 0x004fea0003900000 */
[----:B------:R-:W2:Y:S02]  /*f910*/  @!P0 SYNCS.PHASECHK.TRANS64 P0, [R9+URZ], R4 ;  /* 0x00000004090085a7 */ /* 0x000ea4000800007f */
[----:B--2---:R-:W-:Y:S05]  /*f920*/  @!P0 BRA `(.L_x_871) ;  /* 0xfffffffc00f08947 */ /* 0x004fea000383ffff */
[----:B------:R-:W-:Y:S05]  /*f930*/  BRA `(.L_x_968) ;  /* 0xffffffc400dc7947 */ /* 0x000fea000383ffff */
.L_x_872:
[----:B-1----:R1:W2:Y:S02]  /*f940*/  SYNCS.PHASECHK.TRANS64.TRYWAIT P0, [R6+URZ], R5 ;  /* 0x00000005060075a7 */ /* 0x0022a4000800017f */
[----:B--2---:R-:W-:Y:S05]  /*f950*/  @!P0 NANOSLEEP.SYNCS 0x989680 ;  /* 0x009896800000895d */ /* 0x004fea0003900000 */
[----:B------:R-:W2:Y:S02]  /*f960*/  @!P0 SYNCS.PHASECHK.TRANS64 P0, [R6+URZ], R5 ;  /* 0x00000005060085a7 */ /* 0x000ea4000800007f */
[----:B--2---:R-:W-:Y:S05]  /*f970*/  @!P0 BRA `(.L_x_872) ;  /* 0xfffffffc00f08947 */ /* 0x004fea000383ffff */
[----:B------:R-:W-:Y:S05]  /*f980*/  BRA `(.L_x_969) ;  /* 0xffffffc400ec7947 */ /* 0x000fea000383ffff */
.L_x_873:
[----:B-1----:R1:W2:Y:S02]  /*f990*/  SYNCS.PHASECHK.TRANS64.TRYWAIT P0, [R9+URZ], R4 ;  /* 0x00000004090075a7 */ /* 0x0022a4000800017f */
[----:B--2---:R-:W-:Y:S05]  /*f9a0*/  @!P0 NANOSLEEP.SYNCS 0x989680 ;  /* 0x009896800000895d */ /* 0x004fea0003900000 */
[----:B------:R-:W2:Y:S02]  /*f9b0*/  @!P0 SYNCS.PHASECHK.TRANS64 P0, [R9+URZ], R4 ;  /* 0x00000004090085a7 */ /* 0x000ea4000800007f */
[----:B--2---:R-:W-:Y:S05]  /*f9c0*/  @!P0 BRA `(.L_x_873) ;  /* 0xfffffffc00f08947 */ /* 0x004fea000383ffff */
[----:B------:R-:W-:Y:S05]  /*f9d0*/  BRA `(.L_x_970) ;  /* 0xffffffc400fc7947 */ /* 0x000fea000383ffff */
.L_x_874:
[----:B-1----:R1:W2:Y:S02]  /*f9e0*/  SYNCS.PHASECHK.TRANS64.TRYWAIT P0, [R6+URZ], R5 ;  /* 0x00000005060075a7 */ /* 0x0022a4000800017f */
[----:B--2---:R-:W-:Y:S05]  /*f9f0*/  @!P0 NANOSLEEP.SYNCS 0x989680 ;  /* 0x009896800000895d */ /* 0x004fea0003900000 */
[----:B------:R-:W2:Y:S02]  /*fa00*/  @!P0 SYNCS.PHASECHK.TRANS64 P0, [R6+URZ], R5 ;  /* 0x00000005060085a7 */ /* 0x000ea4000800007f */
[----:B--2---:R-:W-:Y:S05]  /*fa10*/  @!P0 BRA `(.L_x_874) ;  /* 0xfffffffc00f08947 */ /* 0x004fea000383ffff */
[----:B------:R-:W-:Y:S05]  /*fa20*/  BRA `(.L_x_971) ;  /* 0xffffffc8000c7947 */ /* 0x000fea000383ffff */
.L_x_875:
[----:B-1----:R1:W2:Y:S02]  /*fa30*/  SYNCS.PHASECHK.TRANS64.TRYWAIT P0, [R9+URZ], R4 ;  /* 0x00000004090075a7 */ /* 0x0022a4000800017f */
[----:B--2---:R-:W-:Y:S05]  /*fa40*/  @!P0 NANOSLEEP.SYNCS 0x989680 ;  /* 0x009896800000895d */ /* 0x004fea0003900000 */
[----:B------:R-:W2:Y:S02]  /*fa50*/  @!P0 SYNCS.PHASECHK.TRANS64 P0, [R9+URZ], R4 ;  /* 0x00000004090085a7 */ /* 0x000ea4000800007f */
[----:B--2---:R-:W-:Y:S05]  /*fa60*/  @!P0 BRA `(.L_x_875) ;  /* 0xfffffffc00f08947 */ /* 0x004fea000383ffff */
[----:B------:R-:W-:Y:S05]  /*fa70*/  BRA `(.L_x_972) ;  /* 0xffffffc8001c7947 */ /* 0x000fea000383ffff */
.L_x_876:
[----:B-1----:R1:W2:Y:S02]  /*fa80*/  SYNCS.PHASECHK.TRANS64.TRYWAIT P0, [R6+URZ], R5 ;  /* 0x00000005060075a7 */ /* 0x0022a4000800017f */
[----:B--2---:R-:W-:Y:S05]  /*fa90*/  @!P0 NANOSLEEP.SYNCS 0x989680 ;  /* 0x009896800000895d */ /* 0x004fea0003900000 */
[----:B------:R-:W2:Y:S02]  /*faa0*/  @!P0 SYNCS.PHASECHK.TRANS64 P0, [R6+URZ], R5 ;  /* 0x00000005060085a7 */ /* 0x000ea4000800007f */
[----:B--2---:R-:W-:Y:S05]  /*fab0*/  @!P0 BRA `(.L_x_876) ;  /* 0xfffffffc00f08947 */ /* 0x004fea000383ffff */
[----:B------:R-:W-:Y:S05]  /*fac0*/  BRA `(.L_x_973) ;  /* 0xffffffc8002c7947 */ /* 0x000fea000383ffff */
.L_x_877:
[----:B-1----:R1:W2:Y:S02]  /*fad0*/  SYNCS.PHASECHK.TRANS64.TRYWAIT P0, [R9+URZ], R4 ;  /* 0x00000004090075a7 */ /* 0x0022a4000800017f */
[----:B--2---:R-:W-:Y:S05]  /*fae0*/  @!P0 NANOSLEEP.SYNCS 0x989680 ;  /* 0x009896800000895d */ /* 0x004fea0003900000 */
[----:B------:R-:W2:Y:S02]  /*faf0*/  @!P0 SYNCS.PHASECHK.TRANS64 P0, [R9+URZ], R4 ;  /* 0x00000004090085a7 */ /* 0x000ea4000800007f */
[----:B--2---:R-:W-:Y:S05]  /*fb00*/  @!P0 BRA `(.L_x_877) ;  /* 0xfffffffc00f08947 */ /* 0x004fea000383ffff */
[----:B------:R-:W-:Y:S05]  /*fb10*/  BRA `(.L_x_974) ;  /* 0xffffffc8003c7947 */ /* 0x000fea000383ffff */
.L_x_878:
[----:B-1----:R1:W2:Y:S02]  /*fb20*/  SYNCS.PHASECHK.TRANS64.TRYWAIT P0, [R6+URZ], R5 ;  /* 0x00000005060075a7 */ /* 0x0022a4000800017f */
[----:B--2---:R-:W-:Y:S05]  /*fb30*/  @!P0 NANOSLEEP.SYNCS 0x989680 ;  /* 0x009896800000895d */ /* 0x004fea0003900000 */
[----:B------:R-:W2:Y:S02]  /*fb40*/  @!P0 SYNCS.PHASECHK.TRANS64 P0, [R6+URZ], R5 ;  /* 0x00000005060085a7 */ /* 0x000ea4000800007f */
[----:B--2---:R-:W-:Y:S05]  /*fb50*/  @!P0 BRA `(.L_x_878) ;  /* 0xfffffffc00f08947 */ /* 0x004fea000383ffff */
[----:B------:R-:W-:Y:S05]  /*fb60*/  BRA `(.L_x_975) ;  /* 0xffffffc8004c7947 */ /* 0x000fea000383ffff */
.L_x_879:
[----:B-1----:R1:W2:Y:S02]  /*fb70*/  SYNCS.PHASECHK.TRANS64.TRYWAIT P0, [R9+URZ], R4 ;  /* 0x00000004090075a7 */ /* 0x0022a4000800017f */
[----:B--2---:R-:W-:Y:S05]  /*fb80*/  @!P0 NANOSLEEP.SYNCS 0x989680 ;  /* 0x009896800000895d */ /* 0x004fea0003900000 */
[----:B------:R-:W2:Y:S02]  /*fb90*/  @!P0 SYNCS.PHASECHK.TRANS64 P0, [R9+URZ], R4 ;  /* 0x00000004090085a7 */ /* 0x000ea4000800007f */
[----:B--2---:R-:W-:Y:S05]  /*fba0*/  @!P0 BRA `(.L_x_879) ;  /* 0xfffffffc00f08947 */ /* 0x004fea000383ffff */
[----:B------:R-:W-:Y:S05]  /*fbb0*/  BRA `(.L_x_976) ;  /* 0xffffffc8005c7947 */ /* 0x000fea000383ffff */
.L_x_880:
[----:B-1----:R1:W2:Y:S02]  /*fbc0*/  SYNCS.PHASECHK.TRANS64.TRYWAIT P0, [R10+URZ], R5 ;  /* 0x000000050a0075a7 */ /* 0x0022a4000800017f */
[----:B--2---:R-:W-:Y:S05]  /*fbd0*/  @!P0 NANOSLEEP.SYNCS 0x989680 ;  /* 0x009896800000895d */ /* 0x004fea0003900000 */
[----:B------:R-:W2:Y:S02]  /*fbe0*/  @!P0 SYNCS.PHASECHK.TRANS64 P0, [R10+URZ], R5 ;  /* 0x000000050a0085a7 */ /* 0x000ea4000800007f */
[----:B--2---:R-:W-:Y:S05]  /*fbf0*/  @!P0 BRA `(.L_x_880) ;  /* 0xfffffffc00f08947 */ /* 0x004fea000383ffff */
[----:B------:R-:W-:Y:S05]  /*fc00*/  BRA `(.L_x_977) ;  /* 0xffffffc8006c7947 */ /* 0x000fea000383ffff */
.L_x_881:
[----:B--2---:R2:W3:Y:S02]  /*fc10*/  SYNCS.PHASECHK.TRANS64.TRYWAIT P0, [R11+URZ], R6 ;  /* 0x000000060b0075a7 */ /* 0x0044e4000800017f */
[----:B---3--:R-:W-:Y:S05]  /*fc20*/  @!P0 NANOSLEEP.SYNCS 0x989680 ;  /* 0x009896800000895d */ /* 0x008fea0003900000 */
[----:B------:R-:W3:Y:S02]  /*fc30*/  @!P0 SYNCS.PHASECHK.TRANS64 P0, [R11+URZ], R6 ;  /* 0x000000060b0085a7 */ /* 0x000ee4000800007f */
[----:B---3--:R-:W-:Y:S05]  /*fc40*/  @!P0 BRA `(.L_x_881) ;  /* 0xfffffffc00f08947 */ /* 0x008fea000383ffff */
[----:B------:R-:W-:Y:S05]  /*fc50*/  BRA `(.L_x_978) ;  /* 0xffffffc800747947 */ /* 0x000fea000383ffff */
.L_x_899:
[----:B-1----:R-:W-:-:S04]  /*fc60*/  IMAD.U32 R3, RZ, RZ, UR31 ;  /* 0x0000001fff037e24 */ /* 0x002fc8000f8e00ff */
[----:B------:R1:W3:Y:S03]  /*fc70*/  SYNCS.PHASECHK.TRANS64.TRYWAIT P2, [R3+URZ+0x37040], R0 ;  /* 0x03704000030075a7 */ /* 0x0002e6000804017f */
[----:B---3--:R-:W-:Y:S05]  /*fc80*/  @!P2 NANOSLEEP.SYNCS 0x989680 ;  /* 0x009896800000a95d */ /* 0x008fea0003900000 */
[----:B------:R-:W3:Y:S02]  /*fc90*/  @!P2 SYNCS.PHASECHK.TRANS64 P2, [R3+URZ+0x37040], R0 ;  /* 0x037040000300a5a7 */ /* 0x000ee4000804007f */
[----:B---3--:R-:W-:Y:S05]  /*fca0*/  @!P2 BRA `(.L_x_899) ;  /* 0xfffffffc00eca947 */ /* 0x008fea000383ffff */
[----:B------:R-:W-:Y:S05]  /*fcb0*/  BRA `(.L_x_979) ;  /* 0xffffffe400ac7947 */ /* 0x000fea000383ffff */
.L_x_905:
[----:B-1----:R-:W-:-:S04]  /*fcc0*/  IMAD.U32 R3, RZ, RZ, UR4 ;  /* 0x00000004ff037e24 */ /* 0x002fc8000f8e00ff */
[----:B------:R1:W2:Y:S03]  /*fcd0*/  SYNCS.PHASECHK.TRANS64.TRYWAIT P1, [R3+URZ+0x37040], R0 ;  /* 0x03704000030075a7 */ /* 0x0002a6000802017f */
[----:B--2---:R-:W-:Y:S05]  /*fce0*/  @!P1 NANOSLEEP.SYNCS 0x989680 ;  /* 0x009896800000995d */ /* 0x004fea0003900000 */
[----:B------:R-:W2:Y:S02]  /*fcf0*/  @!P1 SYNCS.PHASECHK.TRANS64 P1, [R3+URZ+0x37040], R0 ;  /* 0x03704000030095a7 */ /* 0x000ea4000802007f */
[----:B--2---:R-:W-:Y:S05]  /*fd00*/  @!P1 BRA `(.L_x_905) ;  /* 0xfffffffc00ec9947 */ /* 0x004fea000383ffff */
[----:B------:R-:W-:Y:S05]  /*fd10*/  BRA `(.L_x_980) ;  /* 0xffffffe800147947 */ /* 0x000fea000383ffff */
.L_x_907:
[----:B-1----:R-:W-:-:S04]  /*fd20*/  IMAD.U32 R3, RZ, RZ, UR5 ;  /* 0x00000005ff037e24 */ /* 0x002fc8000f8e00ff */
[----:B------:R1:W2:Y:S03]  /*fd30*/  SYNCS.PHASECHK.TRANS64.TRYWAIT P1, [R3+URZ+0x37040], R0 ;  /* 0x03704000030075a7 */ /* 0x0002a6000802017f */
[----:B--2---:R-:W-:Y:S05]  /*fd40*/  @!P1 NANOSLEEP.SYNCS 0x989680 ;  /* 0x009896800000995d */ /* 0x004fea0003900000 */
[----:B------:R-:W2:Y:S02]  /*fd50*/  @!P1 SYNCS.PHASECHK.TRANS64 P1, [R3+URZ+0x37040], R0 ;  /* 0x03704000030095a7 */ /* 0x000ea4000802007f */
[----:B--2---:R-:W-:Y:S05]  /*fd60*/  @!P1 BRA `(.L_x_907) ;  /* 0xfffffffc00ec9947 */ /* 0x004fea000383ffff */
[----:B------:R-:W-:Y:S05]  /*fd70*/  BRA `(.L_x_981) ;  /* 0xffffffe8002c7947 */ /* 0x000fea000383ffff */
.L_x_909:
[----:B-1----:R-:W-:-:S04]  /*fd80*/  IMAD.U32 R3, RZ, RZ, UR5 ;  /* 0x00000005ff037e24 */ /* 0x002fc8000f8e00ff */
[----:B------:R1:W2:Y:S03]  /*fd90*/  SYNCS.PHASECHK.TRANS64.TRYWAIT P1, [R3+URZ+0x37040], R0 ;  /* 0x03704000030075a7 */ /* 0x0002a6000802017f */
[----:B--2---:R-:W-:Y:S05]  /*fda0*/  @!P1 NANOSLEEP.SYNCS 0x989680 ;  /* 0x009896800000995d */ /* 0x004fea0003900000 */
[----:B------:R-:W2:Y:S02]  /*fdb0*/  @!P1 SYNCS.PHASECHK.TRANS64 P1, [R3+URZ+0x37040], R0 ;  /* 0x03704000030095a7 */ /* 0x000ea4000802007f */
[----:B--2---:R-:W-:Y:S05]  /*fdc0*/  @!P1 BRA `(.L_x_909) ;  /* 0xfffffffc00ec9947 */ /* 0x004fea000383ffff */
[----:B------:R-:W-:Y:S05]  /*fdd0*/  BRA `(.L_x_982) ;  /* 0xffffffe800447947 */ /* 0x000fea000383ffff */
.L_x_911:
[----:B-1----:R-:W-:-:S04]  /*fde0*/  IMAD.U32 R3, RZ, RZ, UR5 ;  /* 0x00000005ff037e24 */ /* 0x002fc8000f8e00ff */
[----:B------:R1:W2:Y:S03]  /*fdf0*/  SYNCS.PHASECHK.TRANS64.TRYWAIT P1, [R3+URZ+0x37040], R0 ;  /* 0x03704000030075a7 */ /* 0x0002a6000802017f */
[----:B--2---:R-:W-:Y:S05]  /*fe00*/  @!P1 NANOSLEEP.SYNCS 0x989680 ;  /* 0x009896800000995d */ /* 0x004fea0003900000 */
[----:B------:R-:W2:Y:S02]  /*fe10*/  @!P1 SYNCS.PHASECHK.TRANS64 P1, [R3+URZ+0x37040], R0 ;  /* 0x03704000030095a7 */ /* 0x000ea4000802007f */
[----:B--2---:R-:W-:Y:S05]  /*fe20*/  @!P1 BRA `(.L_x_911) ;  /* 0xfffffffc00ec9947 */ /* 0x004fea000383ffff */
[----:B------:R-:W-:Y:S05]  /*fe30*/  BRA `(.L_x_983) ;  /* 0xffffffe8005c7947 */ /* 0x000fea000383ffff */
.L_x_913:
[----:B-1----:R-:W-:-:S04]  /*fe40*/  IMAD.U32 R3, RZ, RZ, UR5 ;  /* 0x00000005ff037e24 */ /* 0x002fc8000f8e00ff */
[----:B------:R1:W2:Y:S03]  /*fe50*/  SYNCS.PHASECHK.TRANS64.TRYWAIT P1, [R3+URZ+0x37040], R0 ;  /* 0x03704000030075a7 */ /* 0x0002a6000802017f */
[----:B--2---:R-:W-:Y:S05]  /*fe60*/  @!P1 NANOSLEEP.SYNCS 0x989680 ;  /* 0x009896800000995d */ /* 0x004fea0003900000 */
[----:B------:R-:W2:Y:S02]  /*fe70*/  @!P1 SYNCS.PHASECHK.TRANS64 P1, [R3+URZ+0x37040], R0 ;  /* 0x03704000030095a7 */ /* 0x000ea4000802007f */
[----:B--2---:R-:W-:Y:S05]  /*fe80*/  @!P1 BRA `(.L_x_913) ;  /* 0xfffffffc00ec9947 */ /* 0x004fea000383ffff */
[----:B------:R-:W-:Y:S05]  /*fe90*/  BRA `(.L_x_984) ;  /* 0xffffffe800747947 */ /* 0x000fea000383ffff */
.L_x_915:
[----:B-1----:R-:W-:-:S04]  /*fea0*/  IMAD.U32 R3, RZ, RZ, UR5 ;  /* 0x00000005ff037e24 */ /* 0x002fc8000f8e00ff */
[----:B------:R1:W2:Y:S03]  /*feb0*/  SYNCS.PHASECHK.TRANS64.TRYWAIT P1, [R3+URZ+0x37040], R0 ;  /* 0x03704000030075a7 */ /* 0x0002a6000802017f */
[----:B--2---:R-:W-:Y:S05]  /*fec0*/  @!P1 NANOSLEEP.SYNCS 0x989680 ;  /* 0x009896800000995d */ /* 0x004fea0003900000 */
[----:B------:R-:W2:Y:S02]  /*fed0*/  @!P1 SYNCS.PHASECHK.TRANS64 P1, [R3+URZ+0x37040], R0 ;  /* 0x03704000030095a7 */ /* 0x000ea4000802007f */
[----:B--2---:R-:W-:Y:S05]  /*fee0*/  @!P1 BRA `(.L_x_915) ;  /* 0xfffffffc00ec9947 */ /* 0x004fea000383ffff */
[----:B------:R-:W-:Y:S05]  /*fef0*/  BRA `(.L_x_985) ;  /* 0xffffffe8008c7947 */ /* 0x000fea000383ffff */
.L_x_917:
[----:B-1----:R-:W-:-:S04]  /*ff00*/  IMAD.U32 R3, RZ, RZ, UR5 ;  /* 0x00000005ff037e24 */ /* 0x002fc8000f8e00ff */
[----:B------:R1:W2:Y:S03]  /*ff10*/  SYNCS.PHASECHK.TRANS64.TRYWAIT P1, [R3+URZ+0x37040], R0 ;  /* 0x03704000030075a7 */ /* 0x0002a6000802017f */
[----:B--2---:R-:W-:Y:S05]  /*ff20*/  @!P1 NANOSLEEP.SYNCS 0x989680 ;  /* 0x009896800000995d */ /* 0x004fea0003900000 */
[----:B------:R-:W2:Y:S02]  /*ff30*/  @!P1 SYNCS.PHASECHK.TRANS64 P1, [R3+URZ+0x37040], R0 ;  /* 0x03704000030095a7 */ /* 0x000ea4000802007f */
[----:B--2---:R-:W-:Y:S05]  /*ff40*/  @!P1 BRA `(.L_x_917) ;  /* 0xfffffffc00ec9947 */ /* 0x004fea000383ffff */
[----:B------:R-:W-:Y:S05]  /*ff50*/  BRA `(.L_x_986) ;  /* 0xffffffe800a47947 */ /* 0x000fea000383ffff */
        .weak           $__internal_2_$__cuda_sm20_div_u64
        .type           $__internal_2_$__cuda_sm20_div_u64,@function
        .size           $__internal_2_$__cuda_sm20_div_u64,(.L_x_896 - $__internal_2_$__cuda_sm20_div_u64)
$__internal_2_$__cuda_sm20_div_u64:
        /* <DEDUP_REMOVED lines=69> */
[----:B------:R-:W-:Y:S11]  /*103b0*/  RET.REL.NODEC R6 `(_ZN7cutlass13device_kernelINS_4gemm6kernel13GemmUniversalINS1_17GroupProblemShapeIN4cute5tupleIJiiiEEEEENS1_10collective13CollectiveMmaINS1_49MainloopSm90ArrayTmaGmmaWarpSpecializedMixedInputILi35ENS6_IJNS5_1CILi1EEESD_SD_EEENS1_43KernelPtrArrayTmaWarpSpecializedCooperativeEEENS6_IJNSC_ILi128EEENSC_ILi16EEENSC_ILi64EEEEEENS6_IJNS_15integer_subbyteILi4ELb1EEEEEEPNS6_IJlSD_NSC_ILi0EEEEEENS_10bfloat16_tESQ_NS5_8TiledMMAINS5_8MMA_AtomIJNS5_4SM904GMMA27MMA_64x16x16_F32BF16BF16_RSILNSV_5MajorE0ELSX_0ELNSV_7ScaleInE1ELSY_1EEEEEENS5_6LayoutINS6_IJNSC_ILi2EEESD_SD_EEENS6_IJSD_SO_SO_EEEEENS6_IJNS5_10UnderscoreES16_S16_EEEEENS5_13SM90_TMA_LOADENS5_14ComposedLayoutINS5_7SwizzleILi1ELi4ELi3EEENS5_18smem_ptr_flag_bitsILi4EEENS11_INS6_IJNSC_ILi8EEESJ_EEENS6_IJSJ_SD_EEEEEEENS5_9Copy_AtomIJNS5_39AutoVectorizingCopyWithAssumedAlignmentILi128EEESM_EEENS5_8identityES19_NS1A_INS1B_ILi3ELi4ELi3EEENS1D_ILi16EEES1I_EEvS1O_EENS_8epilogue10collective18CollectiveEpilogueINS1T_30Sm90PtrArrayTmaWarpSpecializedILi2ELi1ELi8ELb1ELb0ELi2EEEJSK_NS6_IJSH_SI_EEENS_6half_tEPNS6_IJSD_lSO_EEES1Z_S21_NS1T_6fusion15FusionCallbacksIS1X_NS22_17LinearCombinationIS1Z_fS1Z_fLNS_15FloatRoundStyleE2EEESK_S1Y_JEEES19_NS1A_IS1P_S1Q_NS11_INS6_IJSJ_S1F_EEENS6_IJSD_SJ_EEEEEEENS5_17SM75_U16x8_LDSM_TENS5_14SM90_TMA_STOREES2B_NS5_17SM90_U16x8_STSM_TENS1K_IJNS5_17SM90_U32x4_STSM_NES1Z_EEEvEEEvvEEEEvNT_6ParamsE) ;  /* 0xfffffefc06107950 */ /* 0x000ff60003c3ffff */
.L_x_896:
        /* <DEDUP_REMOVED lines=69> */
[----:B------:R-:W-:Y:S11]  /*10810*/  RET.REL.NODEC R2 `(_ZN7cutlass13device_kernelINS_4gemm6kernel13GemmUniversalINS1_17GroupProblemShapeIN4cute5tupleIJiiiEEEEENS1_10collective13CollectiveMmaINS1_49MainloopSm90ArrayTmaGmmaWarpSpecializedMixedInputILi35ENS6_IJNS5_1CILi1EEESD_SD_EEENS1_43KernelPtrArrayTmaWarpSpecializedCooperativeEEENS6_IJNSC_ILi128EEENSC_ILi16EEENSC_ILi64EEEEEENS6_IJNS_15integer_subbyteILi4ELb1EEEEEEPNS6_IJlSD_NSC_ILi0EEEEEENS_10bfloat16_tESQ_NS5_8TiledMMAINS5_8MMA_AtomIJNS5_4SM904GMMA27MMA_64x16x16_F32BF16BF16_RSILNSV_5MajorE0ELSX_0ELNSV_7ScaleInE1ELSY_1EEEEEENS5_6LayoutINS6_IJNSC_ILi2EEESD_SD_EEENS6_IJSD_SO_SO_EEEEENS6_IJNS5_10UnderscoreES16_S16_EEEEENS5_13SM90_TMA_LOADENS5_14ComposedLayoutINS5_7SwizzleILi1ELi4ELi3EEENS5_18smem_ptr_flag_bitsILi4EEENS11_INS6_IJNSC_ILi8EEESJ_EEENS6_IJSJ_SD_EEEEEEENS5_9Copy_AtomIJNS5_39AutoVectorizingCopyWithAssumedAlignmentILi128EEESM_EEENS5_8identityES19_NS1A_INS1B_ILi3ELi4ELi3EEENS1D_ILi16EEES1I_EEvS1O_EENS_8epilogue10collective18CollectiveEpilogueINS1T_30Sm90PtrArrayTmaWarpSpecializedILi2ELi1ELi8ELb1ELb0ELi2EEEJSK_NS6_IJSH_SI_EEENS_6half_tEPNS6_IJSD_lSO_EEES1Z_S21_NS1T_6fusion15FusionCallbacksIS1X_NS22_17LinearCombinationIS1Z_fS1Z_fLNS_15FloatRoundStyleE2EEESK_S1Y_JEEES19_NS1A_IS1P_S1Q_NS11_INS6_IJSJ_S1F_EEENS6_IJSD_SJ_EEEEEEENS5_17SM75_U16x8_LDSM_TENS5_14SM90_TMA_STOREES2B_NS5_17SM90_U16x8_STSM_TENS1K_IJNS5_17SM90_U32x4_STSM_NES1Z_EEEvEEEvvEEEEvNT_6ParamsE) ;  /* 0xfffffef402f87950 */ /* 0x000ff60003c3ffff */
.L_x_987:
        /* <DEDUP_REMOVED lines=14> */
.L_x_1405:


//--------------------- .text._ZN7cutlass13device_kernelINS_4gemm6kernel13GemmUniversalINS1_17GroupProblemShapeIN4cute5tupleIJiiiEEEEENS1_10collective13CollectiveMmaINS1_49MainloopSm90ArrayTmaGmmaWarpSpecializedMixedInputILi35ENS6_IJNS5_1CILi1EEESD_SD_EEENS1_43KernelPtrArrayTmaWarpSpecializedCooperativeEEENS6_IJNSC_ILi128EEENSC_ILi16EEENSC_ILi64EEEEEENS6_IJNS_15integer_subbyteILi4ELb1EEEEEEPNS5_6LayoutINS6_IJNS6_IJNS6_IJNS6_IJNSC_ILi8EEENSC_ILi2EEEEEESD_EEEiEEENS6_IJNS6_IJNS6_IJSQ_NSC_ILi4EEESQ_EEESD_EEEiEEENS6_IJSD_SD_EEEEEENS6_IJNS6_IJNS6_IJNS6_IJNSC_ILi32EEESD_EEENSC_ILi0EEEEEENSC_ILi256EEEEEENS6_IJNS6_IJNS6_IJSU_SP_SQ_EEES12_EEEiEEENS6_IJS12_S12_EEEEEEEENS_10bfloat16_tEPNS6_IJlSD_S12_EEENS5_8TiledMMAINS5_8MMA_AtomIJNS5_4SM904GMMA27MMA_64x16x16_F32BF16BF16_RSILNS1J_5MajorE0ELS1L_0ELNS1J_7ScaleInE1ELS1M_1EEEEEENSO_INS6_IJSQ_SD_SD_EEENS6_IJSD_S12_S12_EEEEENS6_IJNS5_10UnderscoreES1S_S1S_EEEEENS5_13SM90_TMA_LOADENS5_14ComposedLayoutINS5_7SwizzleILi1ELi4ELi3EEENS5_18smem_ptr_flag_bitsILi4EEENSO_INS6_IJSP_SJ_EEENS6_IJSJ_SD_EEEEEEENS5_9Copy_AtomIJNS5_39AutoVectorizingCopyWithAssumedAlignmentILi128EEESM_EEENS5_8identityES1V_NS1W_INS1X_ILi3ELi4ELi3EEENS1Z_ILi16EEES23_EEvS29_EENS_8epilogue10collective18CollectiveEpilogueINS2E_30Sm90PtrArrayTmaWarpSpecializedILi2ELi1ELi8ELb1ELb0ELi2EEEJSK_NS6_IJSH_SI_EEENS_6half_tEPNS6_IJSD_lS12_EEES2K_S2M_NS2E_6fusion15FusionCallbacksIS2I_NS2N_17LinearCombinationIS2K_fS2K_fLNS_15FloatRoundStyleE2EEESK_S2J_JEEES1V_NS1W_IS2A_S2B_NSO_INS6_IJSJ_SP_EEENS6_IJSD_SJ_EEEEEEENS5_17SM75_U16x8_LDSM_TENS5_14SM90_TMA_STOREES2W_NS5_17SM90_U16x8_STSM_TENS25_IJNS5_17SM90_U32x4_STSM_NES2K_EEEvEEEvvEEEEvNT_6ParamsE --------------------------
	.section	.text._ZN7cutlass13device_kernelINS_4gemm6kernel13GemmUniversalINS1_17GroupProblemShapeIN4cute5tupleIJiiiEEEEENS1_10collective13CollectiveMmaINS1_49MainloopSm90ArrayTmaGmmaWarpSpecializedMixedInputILi35ENS6_IJNS5_1CILi1EEESD_SD_EEENS1_43KernelPtrArrayTmaWarpSpecializedCooperativeEEENS6_IJNSC_ILi128EEENSC_ILi16EEENSC_ILi64EEEEEENS6_IJNS_15integer_subbyteILi4ELb1EEEEEEPNS5_6LayoutINS6_IJNS6_IJNS6_IJNS6_IJNSC_ILi8EEENSC_ILi2EEEEEESD_EEEiEEENS6_IJNS6_IJNS6_IJSQ_NSC_ILi4EEESQ_EEESD_EEEiEEENS6_IJSD_SD_EEEEEENS6_IJNS6_IJNS6_IJNS6_IJNSC_ILi32EEESD_EEENSC_ILi0EEEEEENSC_ILi256EEEEEENS6_IJNS6_IJNS6_IJSU_SP_SQ_EEES12_EEEiEEENS6_IJS12_S12_EEEEEEEENS_10bfloat16_tEPNS6_IJlSD_S12_EEENS5_8TiledMMAINS5_8MMA_AtomIJNS5_4SM904GMMA27MMA_64x16x16_F32BF16BF16_RSILNS1J_5MajorE0ELS1L_0ELNS1J_7ScaleInE1ELS1M_1EEEEEENSO_INS6_IJSQ_SD_SD_EEENS6_IJSD_S12_S12_EEEEENS6_IJNS5_10UnderscoreES1S_S1S_EEEEENS5_13SM90_TMA_LOADENS5_14ComposedLayoutINS5_7SwizzleILi1ELi4ELi3EEENS5_18smem_ptr_flag_bitsILi4EEENSO_INS6_IJSP_SJ_EEENS6_IJSJ_SD_EEEEEEENS5_9Copy_AtomIJNS5_39AutoVectorizingCopyWithAssumedAlignmentILi128EEESM_EEENS5_8identityES1V_NS1W_INS1X_ILi3ELi4ELi3EEENS1Z_ILi16EEES23_EEvS29_EENS_8epilogue10collective18CollectiveEpilogueINS2E_30Sm90PtrArrayTmaWarpSpecializedILi2ELi1ELi8ELb1ELb0ELi2EEEJSK_NS6_IJSH_SI_EEENS_6half_tEPNS6_IJSD_lS12_EEES2K_S2M_NS2E_6fusion15FusionCallbacksIS2I_NS2N_17LinearCombinationIS2K_fS2K_fLNS_15FloatRoundStyleE2EEESK_S2J_JEEES1V_NS1W_IS2A_S2B_NSO_INS6_IJSJ_SP_EEENS6_IJSD_SJ_EEEEEEENS5_17SM75_U16x8_LDSM_TENS5_14SM90_TMA_STOREES2W_NS5_17SM90_U16x8_STSM_TENS25_IJNS5_17SM90_U32x4_STSM_NES2K_EEEvEEEvvEEEEvNT_6ParamsE,"ax",@progbits
	.align	128
.text._ZN7cutlass13device_kernelINS_4gemm6kernel13GemmUniversalINS1_17GroupProblemShapeIN4cute5tupleIJiiiEEEEENS1_10collective13CollectiveMmaINS1_49MainloopSm90ArrayTmaGmmaWarpSpecializedMixedInputILi35ENS6_IJNS5_1CILi1EEESD_SD_EEENS1_43KernelPtrArrayTmaWarpSpecializedCooperativeEEENS6_IJNSC_ILi128EEENSC_ILi16EEENSC_ILi64EEEEEENS6_IJNS_15integer_subbyteILi4ELb1EEEEEEPNS5_6LayoutINS6_IJNS6_IJNS6_IJNS6_IJNSC_ILi8EEENSC_ILi2EEEEEESD_EEEiEEENS6_IJNS6_IJNS6_IJSQ_NSC_ILi4EEESQ_EEESD_EEEiEEENS6_IJSD_SD_EEEEEENS6_IJNS6_IJNS6_IJNS6_IJNSC_ILi32EEESD_EEENSC_ILi0EEEEEENSC_ILi256EEEEEENS6_IJNS6_IJNS6_IJSU_SP_SQ_EEES12_EEEiEEENS6_IJS12_S12_EEEEEEEENS_10bfloat16_tEPNS6_IJlSD_S12_EEENS5_8TiledMMAINS5_8MMA_AtomIJNS5_4SM904GMMA27MMA_64x16x16_F32BF16BF16_RSILNS1J_5MajorE0ELS1L_0ELNS1J_7ScaleInE1ELS1M_1EEEEEENSO_INS6_IJSQ_SD_SD_EEENS6_IJSD_S12_S12_EEEEENS6_IJNS5_10UnderscoreES1S_S1S_EEEEENS5_13SM90_TMA_LOADENS5_14ComposedLayoutINS5_7SwizzleILi1ELi4ELi3EEENS5_18smem_ptr_flag_bitsILi4EEENSO_INS6_IJSP_SJ_EEENS6_IJSJ_SD_EEEEEEENS5_9Copy_AtomIJNS5_39AutoVectorizingCopyWithAssumedAlignmentILi128EEESM_EEENS5_8identityES1V_NS1W_INS1X_ILi3ELi4ELi3EEENS1Z_ILi16EEES23_EEvS29_EENS_8epilogue10collective18CollectiveEpilogueINS2E_30Sm90PtrArrayTmaWarpSpecializedILi2ELi1ELi8ELb1ELb0ELi2EEEJSK_NS6_IJSH_SI_EEENS_6half_tEPNS6_IJSD_lS12_EEES2K_S2M_NS2E_6fusion15FusionCallbacksIS2I_NS2N_17LinearCombinationIS2K_fS2K_fLNS_15FloatRoundStyleE2EEESK_S2J_JEEES1V_NS1W_IS2A_S2B_NSO_INS6_IJSJ_SP_EEENS6_IJSD_SJ_EEEEEEENS5_17SM75_U16x8_LDSM_TENS5_14SM90_TMA_STOREES2W_NS5_17SM90_U16x8_STSM_TENS25_IJNS5_17SM90_U32x4_STSM_NES2K_EEEvEEEvvEEEEvNT_6ParamsE:
        .type           _ZN7cutlass13device_kernelINS_4gemm6kernel13GemmUniversalINS1_17GroupProblemShapeIN4cute5tupleIJiiiEEEEENS1_10collective13CollectiveMmaINS1_49MainloopSm90ArrayTmaGmmaWarpSpecializedMixedInputILi35ENS6_IJNS5_1CILi1EEESD_SD_EEENS1_43KernelPtrArrayTmaWarpSpecializedCooperativeEEENS6_IJNSC_ILi128EEENSC_ILi16EEENSC_ILi64EEEEEENS6_IJNS_15integer_subbyteILi4ELb1EEEEEEPNS5_6LayoutINS6_IJNS6_IJNS6_IJNS6_IJNSC_ILi8EEENSC_ILi2EEEEEESD_EEEiEEENS6_IJNS6_IJNS6_IJSQ_NSC_ILi4EEESQ_EEESD_EEEiEEENS6_IJSD_SD_EEEEEENS6_IJNS6_IJNS6_IJNS6_IJNSC_ILi32EEESD_EEENSC_ILi0EEEEEENSC_ILi256EEEEEENS6_IJNS6_IJNS6_IJSU_SP_SQ_EEES12_EEEiEEENS6_IJS12_S12_EEEEEEEENS_10bfloat16_tEPNS6_IJlSD_S12_EEENS5_8TiledMMAINS5_8MMA_AtomIJNS5_4SM904GMMA27MMA_64x16x16_F32BF16BF16_RSILNS1J_5MajorE0ELS1L_0ELNS1J_7ScaleInE1ELS1M_1EEEEEENSO_INS6_IJSQ_SD_SD_EEENS6_IJSD_S12_S12_EEEEENS6_IJNS5_10UnderscoreES1S_S1S_EEEEENS5_13SM90_TMA_LOADENS5_14ComposedLayoutINS5_7SwizzleILi1ELi4ELi3EEENS5_18smem_ptr_flag_bitsILi4EEENSO_INS6_IJSP_SJ_EEENS6_IJSJ_SD_EEEEEEENS5_9Copy_AtomIJNS5_39AutoVectorizingCopyWithAssumedAlignmentILi128EEESM_EEENS5_8identityES1V_NS1W_INS1X_ILi3ELi4ELi3EEENS1Z_ILi16EEES23_EEvS29_EENS_8epilogue10collective18CollectiveEpilogueINS2E_30Sm90PtrArrayTmaWarpSpecializedILi2ELi1ELi8ELb1ELb0ELi2EEEJSK_NS6_IJSH_SI_EEENS_6half_tEPNS6_IJSD_lS12_EEES2K_S2M_NS2E_6fusion15FusionCallbacksIS2I_NS2N_17LinearCombinationIS2K_fS2K_fLNS_15FloatRoundStyleE2EEESK_S2J_JEEES1V_NS1W_IS2A_S2B_NSO_INS6_IJSJ_SP_EEENS6_IJSD_SJ_EEEEEEENS5_17SM75_U16x8_LDSM_TENS5_14SM90_TMA_STOREES2W_NS5_17SM90_U16x8_STSM_TENS25_IJNS5_17SM90_U32x4_STSM_NES2K_EEEvEEEvvEEEEvNT_6ParamsE,@function
        .size           _ZN7cutlass13device_kernelINS_4gemm6kernel13GemmUniversalINS1_17GroupProblemShapeIN4cute5tupleIJiiiEEEEENS1_10collective13CollectiveMmaINS1_49MainloopSm90ArrayTmaGmmaWarpSpecializedMixedInputILi35ENS6_IJNS5_1CILi1EEESD_SD_EEENS1_43KernelPtrArrayTmaWarpSpecializedCooperativeEEENS6_IJNSC_ILi128EEENSC_ILi16EEENSC_ILi64EEEEEENS6_IJNS_15integer_subbyteILi4ELb1EEEEEEPNS5_6LayoutINS6_IJNS6_IJNS6_IJNS6_IJNSC_ILi8EEENSC_ILi2EEEEEESD_EEEiEEENS6_IJNS6_IJNS6_IJSQ_NSC_ILi4EEESQ_EEESD_EEEiEEENS6_IJSD_SD_EEEEEENS6_IJNS6_IJNS6_IJNS6_IJNSC_ILi32EEESD_EEENSC_ILi0EEEEEENSC_ILi256EEEEEENS6_IJNS6_IJNS6_IJSU_SP_SQ_EEES12_EEEiEEENS6_IJS12_S12_EEEEEEEENS_10bfloat16_tEPNS6_IJlSD_S12_EEENS5_8TiledMMAINS5_8MMA_AtomIJNS5_4SM904GMMA27MMA_64x16x16_F32BF16BF16_RSILNS1J_5MajorE0ELS1L_0ELNS1J_7ScaleInE1ELS1M_1EEEEEENSO_INS6_IJSQ_SD_SD_EEENS6_IJSD_S12_S12_EEEEENS6_IJNS5_10UnderscoreES1S_S1S_EEEEENS5_13SM90_TMA_LOADENS5_14ComposedLayoutINS5_7SwizzleILi1ELi4ELi3EEENS5_18smem_ptr_flag_bitsILi4EEENSO_INS6_IJSP_SJ_EEENS6_IJSJ_SD_EEEEEEENS5_9Copy_AtomIJNS5_39AutoVectorizingCopyWithAssumedAlignmentILi128EEESM_EEENS5_8identityES1V_NS1W_INS1X_ILi3ELi4ELi3EEENS1Z_ILi16EEES23_EEvS29_EENS_8epilogue10collective18CollectiveEpilogueINS2E_30Sm90PtrArrayTmaWarpSpecializedILi2ELi1ELi8ELb1ELb0ELi2EEEJSK_NS6_IJSH_SI_EEENS_6half_tEPNS6_IJSD_lS12_EEES2K_S2M_NS2E_6fusion15FusionCallbacksIS2I_NS2N_17LinearCombinationIS2K_fS2K_fLNS_15FloatRoundStyleE2EEESK_S2J_JEEES1V_NS1W_IS2A_S2B_NSO_INS6_IJSJ_SP_EEENS6_IJSD_SJ_EEEEEEENS5_17SM75_U16x8_LDSM_TENS5_14SM90_TMA_STOREES2W_NS5_17SM90_U16x8_STSM_TENS25_IJNS5_17SM90_U32x4_STSM_NES2K_EEEvEEEvvEEEEvNT_6ParamsE,(.L_x_1407 - _ZN7cutlass13device_kernelINS_4gemm6kernel13GemmUniversalINS1_17GroupProblemShapeIN4cute5tupleIJiiiEEEEENS1_10collective13CollectiveMmaINS1_49MainloopSm90ArrayTmaGmmaWarpSpecializedMixedInputILi35ENS6_IJNS5_1CILi1EEESD_SD_EEENS1_43KernelPtrArrayTmaWarpSpecializedCooperativeEEENS6_IJNSC_ILi128EEENSC_ILi16EEENSC_ILi64EEEEEENS6_IJNS_15integer_subbyteILi4ELb1EEEEEEPNS5_6LayoutINS6_IJNS6_IJNS6_IJNS6_IJNSC_ILi8EEENSC_ILi2EEEEEESD_EEEiEEENS6_IJNS6_IJNS6_IJSQ_NSC_ILi4EEESQ_EEESD_EEEiEEENS6_IJSD_SD_EEEEEENS6_IJNS6_IJNS6_IJNS6_IJNSC_ILi32EEESD_EEENSC_ILi0EEEEEENSC_ILi256EEEEEENS6_IJNS6_IJNS6_IJSU_SP_SQ_EEES12_EEEiEEENS6_IJS12_S12_EEEEEEEENS_10bfloat16_tEPNS6_IJlSD_S12_EEENS5_8TiledMMAINS5_8MMA_AtomIJNS5_4SM904GMMA27MMA_64x16x16_F32BF16BF16_RSILNS1J_5MajorE0ELS1L_0ELNS1J_7ScaleInE1ELS1M_1EEEEEENSO_INS6_IJSQ_SD_SD_EEENS6_IJSD_S12_S12_EEEEENS6_IJNS5_10UnderscoreES1S_S1S_EEEEENS5_13SM90_TMA_LOADENS5_14ComposedLayoutINS5_7SwizzleILi1ELi4ELi3EEENS5_18smem_ptr_flag_bitsILi4EEENSO_INS6_IJSP_SJ_EEENS6_IJSJ_SD_EEEEEEENS5_9Copy_AtomIJNS5_39AutoVectorizingCopyWithAssumedAlignmentILi128EEESM_EEENS5_8identityES1V_NS1W_INS1X_ILi3ELi4ELi3EEENS1Z_ILi16EEES23_EEvS29_EENS_8epilogue10collective18CollectiveEpilogueINS2E_30Sm90PtrArrayTmaWarpSpecializedILi2ELi1ELi8ELb1ELb0ELi2EEEJSK_NS6_IJSH_SI_EEENS_6half_tEPNS6_IJSD_lS12_EEES2K_S2M_NS2E_6fusion15FusionCallbacksIS2I_NS2N_17LinearCombinationIS2K_fS2K_fLNS_15FloatRoundStyleE2EEESK_S2J_JEEES1V_NS1W_IS2A_S2B_NSO_INS6_IJSJ_SP_EEENS6_IJSD_SJ_EEEEEEENS5_17SM75_U16x8_LDSM_TENS5_14SM90_TMA_STOREES2W_NS5_17SM90_U16x8_STSM_TENS25_IJNS5_17SM90_U32x4_STSM_NES2K_EEEvEEEvvEEEEvNT_6ParamsE)
        .other          _ZN7cutlass13device_kernelINS_4gemm6kernel13GemmUniversalINS1_17GroupProblemShapeIN4cute5tupleIJiiiEEEEENS1_10collective13CollectiveMmaINS1_49MainloopSm90ArrayTmaGmmaWarpSpecializedMixedInputILi35ENS6_IJNS5_1CILi1EEESD_SD_EEENS1_43KernelPtrArrayTmaWarpSpecializedCooperativeEEENS6_IJNSC_ILi128EEENSC_ILi16EEENSC_ILi64EEEEEENS6_IJNS_15integer_subbyteILi4ELb1EEEEEEPNS5_6LayoutINS6_IJNS6_IJNS6_IJNS6_IJNSC_ILi8EEENSC_ILi2EEEEEESD_EEEiEEENS6_IJNS6_IJNS6_IJSQ_NSC_ILi4EEESQ_EEESD_EEEiEEENS6_IJSD_SD_EEEEEENS6_IJNS6_IJNS6_IJNS6_IJNSC_ILi32EEESD_EEENSC_ILi0EEEEEENSC_ILi256EEEEEENS6_IJNS6_IJNS6_IJSU_SP_SQ_EEES12_EEEiEEENS6_IJS12_S12_EEEEEEEENS_10bfloat16_tEPNS6_IJlSD_S12_EEENS5_8TiledMMAINS5_8MMA_AtomIJNS5_4SM904GMMA27MMA_64x16x16_F32BF16BF16_RSILNS1J_5MajorE0ELS1L_0ELNS1J_7ScaleInE1ELS1M_1EEEEEENSO_INS6_IJSQ_SD_SD_EEENS6_IJSD_S12_S12_EEEEENS6_IJNS5_10UnderscoreES1S_S1S_EEEEENS5_13SM90_TMA_LOADENS5_14ComposedLayoutINS5_7SwizzleILi1ELi4ELi3EEENS5_18smem_ptr_flag_bitsILi4EEENSO_INS6_IJSP_SJ_EEENS6_IJSJ_SD_EEEEEEENS5_9Copy_AtomIJNS5_39AutoVectorizingCopyWithAssumedAlignmentILi128EEESM_EEENS5_8identityES1V_NS1W_INS1X_ILi3ELi4ELi3EEENS1Z_ILi16EEES23_EEvS29_EENS_8epilogue10collective18CollectiveEpilogueINS2E_30Sm90PtrArrayTmaWarpSpecializedILi2ELi1ELi8ELb1ELb0ELi2EEEJSK_NS6_IJSH_SI_EEENS_6half_tEPNS6_IJSD_lS12_EEES2K_S2M_NS2E_6fusion15FusionCallbacksIS2I_NS2N_17LinearCombinationIS2K_fS2K_fLNS_15FloatRoundStyleE2EEESK_S2J_JEEES1V_NS1W_IS2A_S2B_NSO_INS6_IJSJ_SP_EEENS6_IJSD_SJ_EEEEEEENS5_17SM75_U16x8_LDSM_TENS5_14SM90_TMA_STOREES2W_NS5_17SM90_U16x8_STSM_TENS25_IJNS5_17SM90_U32x4_STSM_NES2K_EEEvEEEvvEEEEvNT_6ParamsE,@"STO_CUDA_ENTRY STV_DEFAULT"
_ZN7cutlass13device_kernelINS_4gemm6kernel13GemmUniversalINS1_17GroupProblemShapeIN4cute5tupleIJiiiEEEEENS1_10collective13CollectiveMmaINS1_49MainloopSm90ArrayTmaGmmaWarpSpecializedMixedInputILi35ENS6_IJNS5_1CILi1EEESD_SD_EEENS1_43KernelPtrArrayTmaWarpSpecializedCooperativeEEENS6_IJNSC_ILi128EEENSC_ILi16EEENSC_ILi64EEEEEENS6_IJNS_15integer_subbyteILi4ELb1EEEEEEPNS5_6LayoutINS6_IJNS6_IJNS6_IJNS6_IJNSC_ILi8EEENSC_ILi2EEEEEESD_EEEiEEENS6_IJNS6_IJNS6_IJSQ_NSC_ILi4EEESQ_EEESD_EEEiEEENS6_IJSD_SD_EEEEEENS6_IJNS6_IJNS6_IJNS6_IJNSC_ILi32EEESD_EEENSC_ILi0EEEEEENSC_ILi256EEEEEENS6_IJNS6_IJNS6_IJSU_SP_SQ_EEES12_EEEiEEENS6_IJS12_S12_EEEEEEEENS_10bfloat16_tEPNS6_IJlSD_S12_EEENS5_8TiledMMAINS5_8MMA_AtomIJNS5_4SM904GMMA27MMA_64x16x16_F32BF16BF16_RSILNS1J_5MajorE0ELS1L_0ELNS1J_7ScaleInE1ELS1M_1EEEEEENSO_INS6_IJSQ_SD_SD_EEENS6_IJSD_S12_S12_EEEEENS6_IJNS5_10UnderscoreES1S_S1S_EEEEENS5_13SM90_TMA_LOADENS5_14ComposedLayoutINS5_7SwizzleILi1ELi4ELi3EEENS5_18smem_ptr_flag_bitsILi4EEENSO_INS6_IJSP_SJ_EEENS6_IJSJ_SD_EEEEEEENS5_9Copy_AtomIJNS5_39AutoVectorizingCopyWithAssumedAlignmentILi128EEESM_EEENS5_8identityES1V_NS1W_INS1X_ILi3ELi4ELi3EEENS1Z_ILi16EEES23_EEvS29_EENS_8epilogue10collective18CollectiveEpilogueINS2E_30Sm90PtrArrayTmaWarpSpecializedILi2ELi1ELi8ELb1ELb0ELi2EEEJSK_NS6_IJSH_SI_EEENS_6half_tEPNS6_IJSD_lS12_EEES2K_S2M_NS2E_6fusion15FusionCallbacksIS2I_NS2N_17LinearCombinationIS2K_fS2K_fLNS_15FloatRoundStyleE2EEESK_S2J_JEEES1V_NS1W_IS2A_S2B_NSO_INS6_IJSJ_SP_EEENS6_IJSD_SJ_EEEEEEENS5_17SM75_U16x8_LDSM_TENS5_14SM90_TMA_STOREES2W_NS5_17SM90_U16x8_STSM_TENS25_IJNS5_17SM90_U32x4_STSM_NES2K_EEEvEEEvvEEEEvNT_6ParamsE:
        /* <DEDUP_REMOVED lines=71> */
.L_x_988:
        /* <DEDUP_REMOVED lines=128> */
.L_x_990:
[----:B-1----:R-:W-:Y:S05]  /*0c70*/  BSYNC B0 ;  /* 0x0000000000007941 */ /* 0x002fea0003800000 */
.L_x_989:
        /* <DEDUP_REMOVED lines=95> */
.L_x_992:
[----:B-1----:R-:W-:Y:S05]  /*1270*/  BSYNC B0 ;  /* 0x0000000000007941 */ /* 0x002fea0003800000 */
.L_x_991:
        /* <DEDUP_REMOVED lines=25> */
.L_x_993:
        /* <DEDUP_REMOVED lines=59> */
[----:B------:R-:W-:Y:S01]  /*17c0*/  CS2R R2, SRZ ;  /* 0x0000000000027805 */ /* 0x000fe2000001ff00 */
[----:B------:R-:W-:Y:S01]  /*17d0*/  UIADD3 UR4, UR9, -0x1, URZ ;  /* 0xffffffff09047890 */ /* 0x000fe2000fffe03f */
[----:B------:R-:W-:Y:S01]  /*17e0*/  IMAD.MOV.U32 R24, RZ, RZ, 0x7fffffff ;  /* 0x7fffffffff187424 */ /* 0x000fe200078e00ff */
[----:B------:R-:W-:Y:S01]  /*17f0*/  UIADD3 UR5, UR8, -0x1, URZ ;  /* 0xffffffff08057890 */ /* 0x000fe2000fffe03f */
[----:B------:R-:W-:-:S07]  /*1800*/  IMAD.MOV.U32 R26, RZ, RZ, RZ ;  /* 0x000000ffff1a7224 */ /* 0x000fce00078e00ff */
[----:B-1----:R-:W-:Y:S05]  /*1810*/  @P0 BRA `(.L_x_997) ;  /* 0x0000000400080947 */ /* 0x002fea0003800000 */
        /* <DEDUP_REMOVED lines=18> */
.L_x_998:
        /* <DEDUP_REMOVED lines=13> */
.L_x_999:
        /* <DEDUP_REMOVED lines=35> */
.L_x_997:
[----:B------:R-:W-:Y:S05]  /*1c40*/  BSYNC B0 ;  /* 0x0000000000007941 */ /* 0x000fea0003800000 */
.L_x_996:
        /* <DEDUP_REMOVED lines=47> */
.L_x_1005:
[C---:B------:R-:W-:Y:S02]  /*1f40*/  VIADD R2, R0.reuse, 0x40 ;  /* 0x0000004000027836 */ /* 0x040fe40000000000 */
[----:B------:R-:W-:Y:S02]  /*1f50*/  VIADD R0, R0, 0x20 ;  /* 0x0000002000007836 */ /* 0x000fe40000000000 */
[----:B-----5:R-:W-:Y:S01]  /*1f60*/  IMAD.MOV.U32 R7, RZ, RZ, R8 ;  /* 0x000000ffff077224 */ /* 0x020fe200078e0008 */
[----:B------:R-:W-:Y:S01]  /*1f70*/  ISETP.GE.AND P0, PT, R2, UR16, PT ;  /* 0x0000001002007c0c */ /* 0x000fe2000bf06270 */
[----:B------:R-:W-:-:S12]  /*1f80*/  IMAD.MOV.U32 R11, RZ, RZ, R9 ;  /* 0x000000ffff0b7224 */ /* 0x000fd800078e0009 */
        /* <DEDUP_REMOVED lines=8> */
[----:B------:R-:W-:Y:S02]  /*2010*/  IMAD.MOV.U32 R26, RZ, RZ, RZ ;  /* 0x000000ffff1a7224 */ /* 0x000fe400078e00ff */
[----:B------:R1:W2:Y:S04]  /*2020*/  SHFL.IDX PT, R2, R15, 0x1f, 0x1f ;  /* 0x03e01f000f027f89 */ /* 0x0002a800000e0000 */
[----:B------:R1:W3:Y:S06]  /*2030*/  SHFL.IDX PT, R3, R14, 0x1f, 0x1f ;  /* 0x03e01f000e037f89 */ /* 0x0002ec00000e0000 */
[----:B------:R-:W-:Y:S05]  /*2040*/  @P0 BRA `(.L_x_1002) ;  /* 0x00000004006c0947 */ /* 0x000fea0003800000 */
[----:B------:R-:W-:Y:S02]  /*2050*/  IABS R20, UR8 ;  /* 0x0000000800147c13 */ /* 0x000fe40008000000 */
[C---:B------:R-:W-:Y:S02]  /*2060*/  IADD3 R17, P0, R7.reuse, UR12, RZ ;  /* 0x0000000c07117c10 */ /* 0x040fe4000ff1e0ff */
[----:B------:R-:W4:Y:S02]  /*2070*/  I2F.RP R4, R20 ;  /* 0x0000001400047306 */ /* 0x000f240000209400 */
[----:B------:R-:W-:Y:S02]  /*2080*/  LEA.HI.X.SX32 R18, R7, UR13, 0x1, P0 ;  /* 0x0000000d07127c11 */ /* 0x000fe400080f0eff */
[----:B------:R-:W-:-:S04]  /*2090*/  IADD3 R7, P0, R11, UR14, RZ ;  /* 0x0000000e0b077c10 */ /* 0x000fc8000ff1e0ff */
[----:B------:R-:W-:Y:S02]  /*20a0*/  LEA.HI.X.SX32 R16, R11, UR15, 0x1, P0 ;  /* 0x0000000f0b107c11 */ /* 0x000fe400080f0eff */
[----:B------:R-:W-:Y:S01]  /*20b0*/  PLOP3.LUT P0, PT, PT, PT, UP0, 0x40, 0x0 ;  /* 0x000000000000781c */ /* 0x000fe20003f0e808 */
[----:B----4-:R-:W4:Y:S02]  /*20c0*/  MUFU.RCP R4, R4 ;  /* 0x0000000400047308 */ /* 0x010f240000001000 */
[----:B----4-:R-:W-:-:S06]  /*20d0*/  VIADD R5, R4, 0xffffffe ;  /* 0x0ffffffe04057836 */ /* 0x010fcc0000000000 */
[----:B------:R-:W4:Y:S02]  /*20e0*/  F2I.FTZ.U32.TRUNC.NTZ R21, R5 ;  /* 0x0000000500157305 */ /* 0x000f24000021f000 */
[----:B----4-:R-:W-:Y:S02]  /*20f0*/  IMAD.MOV R22, RZ, RZ, -R21 ;  /* 0x000000ffff167224 */ /* 0x010fe400078e0a15 */
[----:B------:R-:W-:Y:S05]  /*2100*/  @P0 BRA `(.L_x_1003) ;  /* 0x00000000002c0947 */ /* 0x000fea0003800000 */
[----:B------:R-:W-:-:S05]  /*2110*/  IADD3 R17, P0, R17, UR6, RZ ;  /* 0x0000000611117c10 */ /* 0x000fca000ff1e0ff */
[----:B------:R-:W-:-:S04]  /*2120*/  IMAD.X R11, RZ, RZ, R18, P0 ;  /* 0x000000ffff0b7224 */ /* 0x000fc800000e0612 */
[----:B------:R-:W-:-:S04]  /*2130*/  IMAD.WIDE.U32 R4, R11, UR18, RZ ;  /* 0x000000120b047c25 */ /* 0x000fc8000f8e00ff */
[----:B-1----:R-:W-:-:S04]  /*2140*/  IMAD.WIDE.U32 R12, P0, R17, UR19, R4 ;  /* 0x00000013110c7c25 */ /* 0x002fc8000f800004 */
[----:B------:R-:W-:-:S04]  /*2150*/  IMAD.WIDE.U32 R4, R17, UR18, RZ ;  /* 0x0000001211047c25 */ /* 0x000fc8000f8e00ff */
[----:B------:R-:W-:Y:S01]  /*2160*/  IMAD.X R15, RZ, RZ, RZ, P0 ;  /* 0x000000ffff0f7224 */ /* 0x000fe200000e06ff */
[----:B------:R-:W-:Y:S01]  /*2170*/  IADD3 RZ, P0, R5, R12, RZ ;  /* 0x0000000c05ff7210 */ /* 0x000fe20007f1e0ff */
[----:B------:R-:W-:-:S04]  /*2180*/  IMAD.MOV.U32 R14, RZ, RZ, R13 ;  /* 0x000000ffff0e7224 */ /* 0x000fc800078e000d */
[----:B------:R-:W-:-:S04]  /*2190*/  IMAD.WIDE.U32.X R4, R11, UR19, R14, P0 ;  /* 0x000000130b047c25 */ /* 0x000fc800080e040e */
[----:B------:R-:W-:Y:S02]  /*21a0*/  IMAD.MOV.U32 R17, RZ, RZ, R4 ;  /* 0x000000ffff117224 */ /* 0x000fe400078e0004 */
[----:B------:R-:W-:-:S07]  /*21b0*/  IMAD.MOV.U32 R18, RZ, RZ, R5 ;  /* 0x000000ffff127224 */ /* 0x000fce00078e0005 */
.L_x_1003:
[----:B------:R-:W-:Y:S05]  /*21c0*/  @!P1 BRA `(.L_x_1004) ;  /* 0x00000000002c9947 */ /* 0x000fea0003800000 */
        /* <DEDUP_REMOVED lines=11> */
.L_x_1004:
[----:B------:R-:W-:Y:S01]  /*2280*/  SHF.R.U64 R7, R7, UR22, R16 ;  /* 0x0000001607077c19 */ /* 0x000fe20008001210 */
[----:B------:R-:W-:Y:S01]  /*2290*/  IMAD.MOV.U32 R5, RZ, RZ, R22 ;  /* 0x000000ffff057224 */ /* 0x000fe200078e0016 */
[----:B------:R-:W-:Y:S02]  /*22a0*/  IABS R4, UR8 ;  /* 0x0000000800047c13 */ /* 0x000fe40008000000 */
[----:B-1----:R-:W-:Y:S01]  /*22b0*/  IABS R14, UR9 ;  /* 0x00000009000e7c13 */ /* 0x002fe20008000000 */
        /* <DEDUP_REMOVED lines=10> */
[----:B------:R-:W1:Y:S01]  /*2360*/  I2F.RP R13, R14 ;  /* 0x0000000e000d7306 */ /* 0x000e620000209400 */
[----:B------:R-:W-:Y:S02]  /*2370*/  IMAD.MOV.U32 R7, RZ, RZ, R12 ;  /* 0x000000ffff077224 */ /* 0x000fe400078e000c */
[----:B------:R-:W-:Y:S02]  /*2380*/  VIADD R12, R17, UR4 ;  /* 0x00000004110c7c36 */ /* 0x000fe40008000000 */
[----:B------:R-:W-:-:S03]  /*2390*/  IMAD.HI.U32 R4, R4, R7, RZ ;  /* 0x0000000704047227 */ /* 0x000fc600078e00ff */
[----:B------:R-:W-:Y:S01]  /*23a0*/  IABS R17, R12 ;  /* 0x0000000c00117213 */ /* 0x000fe20000000000 */
[----:B------:R-:W-:-:S05]  /*23b0*/  IMAD R7, R4, R5, R7 ;  /* 0x0000000504077224 */ /* 0x000fca00078e0207 */
[----:B------:R-:W-:Y:S01]  /*23c0*/  ISETP.GT.U32.AND P0, PT, R20, R7, PT ;  /* 0x000000071400720c */ /* 0x000fe20003f04070 */
[----:B-1----:R-:W1:-:S12]  /*23d0*/  MUFU.RCP R13, R13 ;  /* 0x0000000d000d7308 */ /* 0x002e580000001000 */
[----:B------:R-:W-:Y:S02]  /*23e0*/  @!P0 IMAD.IADD R7, R7, 0x1, -R20 ;  /* 0x0000000107078824 */ /* 0x000fe400078e0a14 */
[----:B-1----:R-:W-:Y:S02]  /*23f0*/  VIADD R4, R13, 0xffffffe ;  /* 0x0ffffffe0d047836 */ /* 0x002fe40000000000 */
[----:B------:R-:W-:Y:S02]  /*2400*/  IMAD.MOV R13, RZ, RZ, -R18 ;  /* 0x000000ffff0d7224 */ /* 0x000fe400078e0a12 */
[----:B------:R1:W4:Y:S02]  /*2410*/  F2I.FTZ.U32.TRUNC.NTZ R5, R4 ;  /* 0x0000000400057305 */ /* 0x000324000021f000 */
[----:B-1----:R-:W-:Y:S02]  /*2420*/  IMAD.MOV.U32 R4, RZ, RZ, RZ ;  /* 0x000000ffff047224 */ /* 0x002fe400078e00ff */
[----:B----4-:R-:W-:-:S04]  /*2430*/  IMAD.MOV R15, RZ, RZ, -R5 ;  /* 0x000000ffff0f7224 */ /* 0x010fc800078e0a05 */
        /* <DEDUP_REMOVED lines=28> */
.L_x_1002:
[----:B------:R-:W-:Y:S05]  /*2600*/  BSYNC B0 ;  /* 0x0000000000007941 */ /* 0x000fea0003800000 */
.L_x_1001:
[----:B------:R-:W4:Y:S04]  /*2610*/  SHFL.UP PT, R11, R24, 0x1, RZ ;  /* 0x04200000180b7989 */ /* 0x000f2800000e00ff */
[----:B------:R-:W1:Y:S01]  /*2620*/  SHFL.UP PT, R7, R26, 0x1, RZ ;  /* 0x042000001a077989 */ /* 0x000e6200000e00ff */
[----:B----4-:R-:W-:Y:S02]  /*2630*/  SEL R11, R11, RZ, P2 ;  /* 0x000000ff0b0b7207 */ /* 0x010fe40001000000 */
[----:B-1----:R-:W-:Y:S02]  /*2640*/  SEL R7, R7, RZ, P2 ;  /* 0x000000ff07077207 */ /* 0x002fe40001000000 */
[----:B------:R-:W-:-:S05]  /*2650*/  IADD3 R14, P0, R11, R24, RZ ;  /* 0x000000180b0e7210 */ /* 0x000fca0007f1e0ff */
[----:B------:R-:W-:Y:S01]  /*2660*/  IMAD.X R16, R7, 0x1, R26, P0 ;  /* 0x0000000107107824 */ /* 0x000fe200000e061a */
[----:B------:R-:W1:Y:S04]  /*2670*/  SHFL.UP PT, R11, R14, 0x2, RZ ;  /* 0x044000000e0b7989 */ /* 0x000e6800000e00ff */
[----:B------:R-:W4:Y:S01]  /*2680*/  SHFL.UP PT, R7, R16, 0x2, RZ ;  /* 0x0440000010077989 */ /* 0x000f2200000e00ff */
[----:B-1----:R-:W-:Y:S02]  /*2690*/  SEL R11, R11, RZ, P3 ;  /* 0x000000ff0b0b7207 */ /* 0x002fe40001800000 */
[----:B----4-:R-:W-:Y:S02]  /*26a0*/  SEL R7, R7, RZ, P3 ;  /* 0x000000ff07077207 */ /* 0x010fe40001800000 */
        /* <DEDUP_REMOVED lines=20> */
[----:B---3--:R-:W-:-:S05]  /*27f0*/  IADD3 R14, P0, R12, R3, RZ ;  /* 0x000000030c0e7210 */ /* 0x008fca0007f1e0ff */
[----:B--2---:R-:W-:Y:S01]  /*2800*/  IMAD.X R15, R11, 0x1, R2, P0 ;  /* 0x000000010b0f7824 */ /* 0x004fe200000e0602 */
[----:B------:R-:W-:-:S04]  /*2810*/  ISETP.GT.U32.AND P0, PT, R14, UR10, PT ;  /* 0x0000000a0e007c0c */ /* 0x000fc8000bf04070 */
[----:B------:R-:W-:-:S13]  /*2820*/  ISETP.GT.U32.AND.EX P0, PT, R15, UR11, PT, P0 ;  /* 0x0000000b0f007c0c */ /* 0x000fda000bf04100 */
[----:B------:R-:W-:-:S04]  /*2830*/  VOTE.ANY R7, PT, P0 ;  /* 0x0000000000077806 */ /* 0x000fc800000e0100 */
[----:B------:R-:W-:-:S13]  /*2840*/  ISETP.NE.AND P0, PT, R7, RZ, PT ;  /* 0x000000ff0700720c */ /* 0x000fda0003f05270 */
[----:B------:R-:W-:Y:S05]  /*2850*/  @!P0 BRA `(.L_x_1005) ;  /* 0xfffffff400b88947 */ /* 0x000fea000383ffff */
[----:B------:R-:W-:Y:S02]  /*2860*/  IMAD.MOV.U32 R14, RZ, RZ, R12 ;  /* 0x000000ffff0e7224 */ /* 0x000fe400078e000c */
[----:B------:R-:W-:-:S07]  /*2870*/  IMAD.MOV.U32 R15, RZ, RZ, R11 ;  /* 0x000000ffff0f7224 */ /* 0x000fce00078e000b */
.L_x_1000:
        /* <DEDUP_REMOVED lines=22> */
.L_x_995:
        /* <DEDUP_REMOVED lines=32> */
[----:B-----5:R-:W-:Y:S05]  /*2be0*/  CALL.REL.NOINC `($__internal_3_$__cuda_sm20_div_u64) ;  /* 0x000000c4001c7944 */ /* 0x020fea0003c00000 */
[----:B------:R-:W-:-:S04]  /*2bf0*/  UIADD3 UR13, -UR12, URZ, URZ ;  /* 0x0000003f0c0d7290 */ /* 0x000fc8000fffe13f */
[----:B------:R-:W-:Y:S01]  /*2c00*/  UIMAD UR17, UR16, UR13, UR17 ;  /* 0x0000000d101172a4 */ /* 0x000fe2000f8e0211 */
[----:B------:R-:W-:Y:S11]  /*2c10*/  BRA `(.L_x_1007) ;  /* 0x0000000000587947 */ /* 0x000ff60003800000 */
.L_x_1006:
        /* <DEDUP_REMOVED lines=22> */
.L_x_1007:
        /* <DEDUP_REMOVED lines=24> */
.L_x_994:
        /* <DEDUP_REMOVED lines=17> */
.L_x_1009:
        /* <DEDUP_REMOVED lines=44> */
.L_x_1012:
[----:B------:R-:W-:Y:S05]  /*32d0*/  BSYNC B0 ;  /* 0x0000000000007941 */ /* 0x000fea0003800000 */
.L_x_1011:
[----:B------:R-:W-:Y:S01]  /*32e0*/  UISETP.NE.AND UP0, UPT, UR26, 0x1, UPT ;  /* 0x000000011a00788c */ /* 0x000fe2000bf05270 */
[----:B------:R-:W-:Y:S01]  /*32f0*/  NOP ;  /* 0x0000000000007918 */ /* 0x000fe20000000000 */
[----:B------:R-:W-:Y:S01]  /*3300*/  ULDC UR5, c[0x0][0xb04] ;  /* 0x0002c10000057ab9 */ /* 0x000fe20000000800 */
[----:B------:R-:W-:Y:S01]  /*3310*/  ULDC.64 UR54, c[0x0][0xa80] ;  /* 0x0002a00000367ab9 */ /* 0x000fe20000000a00 */
[----:B------:R-:W-:-:S04]  /*3320*/  USEL UR5, UR5, URZ, UP0 ;  /* 0x0000003f05057287 */ /* 0x000fc80008000000 */
[----:B------:R-:W-:-:S04]  /*3330*/  UIADD3 UR5, UR4, UR5, URZ ;  /* 0x0000000504057290 */ /* 0x000fc8000fffe03f */
[----:B------:R-:W-:-:S12]  /*3340*/  UIMAD.WIDE UR54, UR5, 0x80, UR54 ;  /* 0x00000080053678a5 */ /* 0x000fd8000f8e0236 */
.L_x_1010:
        /* <DEDUP_REMOVED lines=8> */
[----:B-----5:R-:W-:Y:S02]  /*33d0*/  SHF.L.U64.HI R2, R18, 0x3, R5 ;  /* 0x0000000312027819 */ /* 0x020fe40000010205 */
        /* <DEDUP_REMOVED lines=9> */
[----:B------:R-:W-:Y:S01]  /*3470*/  VIADD R9, R0, 0xffffffff ;  /* 0xffffffff00097836 */ /* 0x000fe20000000000 */
        /* <DEDUP_REMOVED lines=33> */
.L_x_1015:
[----:B------:R-:W-:Y:S05]  /*3690*/  BSYNC B0 ;  /* 0x0000000000007941 */ /* 0x000fea0003800000 */
.L_x_1014:
[----:B------:R-:W-:Y:S01]  /*36a0*/  ELECT P0, URZ, PT ;  /* 0x00000000003f782f */ /* 0x000fe20003800000 */
[----:B------:R-:W-:Y:S01]  /*36b0*/  NOP ;  /* 0x0000000000007918 */ /* 0x000fe20000000000 */
[----:B------:R-:W-:Y:S11]  /*36c0*/  BSSY B0, `(.L_x_1016) ;  /* 0x0000004000007945 */ /* 0x000ff60003800000 */
[----:B------:R-:W-:Y:S05]  /*36d0*/  @!P0 BRA `(.L_x_1017) ;  /* 0x0000000000088947 */ /* 0x000fea0003800000 */
[----:B------:R0:W-:Y:S01]  /*36e0*/  UTMACMDFLUSH ;  /* 0x00000000000079b7 */ /* 0x0001e20000000000 */
[----:B------:R-:W-:-:S04]  /*36f0*/  DEPBAR.LE SB0, 0x0 ;  /* 0x000080000000791a */ /* 0x000fc80000000000 */
.L_x_1017:
[----:B------:R-:W-:Y:S05]  /*3700*/  BSYNC B0 ;  /* 0x0000000000007941 */ /* 0x000fea0003800000 */
.L_x_1016:
        /* <DEDUP_REMOVED lines=14> */
.L_x_1013:
[----:B-1---5:R-:W1:Y:S01]  /*37f0*/  S2R R3, SR_TID.X ;  /* 0x0000000000037919 */ /* 0x022e620000002100 */
[----:B------:R-:W4:Y:S01]  /*3800*/  S2UR UR45, SR_CgaCtaId ;  /* 0x00000000002d79c3 */ /* 0x000f220000008800 */
[----:B------:R-:W-:Y:S01]  /*3810*/  UISETP.NE.AND UP0, UPT, UR26, 0x1, UPT ;  /* 0x000000011a00788c */ /* 0x000fe2000bf05270 */
[----:B--2---:R-:W-:Y:S01]  /*3820*/  IMAD.MOV.U32 R38, RZ, RZ, 0x1 ;  /* 0x00000001ff267424 */ /* 0x004fe200078e00ff */
[----:B------:R-:W-:Y:S01]  /*3830*/  UMOV UR46, 0x400 ;  /* 0x00000400002e7882 */ /* 0x000fe20000000000 */
[----:B------:R-:W-:Y:S01]  /*3840*/  IMAD.MOV.U32 R50, RZ, RZ, 0x1 ;  /* 0x00000001ff327424 */ /* 0x000fe200078e00ff */
[----:B------:R-:W-:Y:S01]  /*3850*/  ULOP3.LUT UR50, UR41, 0x1, URZ, 0xfc, !UPT ;  /* 0x0000000129327892 */ /* 0x000fe2000f8efc3f */
[----:B------:R-:W-:Y:S01]  /*3860*/  IMAD.MOV.U32 R49, RZ, RZ, RZ ;  /* 0x000000ffff317224 */ /* 0x000fe200078e00ff */
[----:B------:R-:W-:Y:S01]  /*3870*/  ULOP3.LUT UR49, UR42, 0x1, URZ, 0xfc, !UPT ;  /* 0x000000012a317892 */ /* 0x000fe2000f8efc3f */
[----:B------:R-:W-:Y:S01]  /*3880*/  IMAD.MOV.U32 R23, RZ, RZ, RZ ;  /* 0x000000ffff177224 */ /* 0x000fe200078e00ff */
[----:B------:R-:W-:Y:S01]  /*3890*/  ULOP3.LUT UR47, UR39, 0x1, URZ, 0xfc, !UPT ;  /* 0x00000001272f7892 */ /* 0x000fe2000f8efc3f */
[----:B------:R-:W-:Y:S01]  /*38a0*/  IMAD.MOV.U32 R40, RZ, RZ, RZ ;  /* 0x000000ffff287224 */ /* 0x000fe200078e00ff */
        /* <DEDUP_REMOVED lines=13> */
[----:B------:R-:W-:-:S03]  /*3980*/  VIADD R37, R0, 0x1f ;  /* 0x0000001f00257836 */ /* 0x000fc60000000000 */
[CC--:B------:R-:W-:Y:S02]  /*3990*/  LEA.HI R2, R3.reuse, R0.reuse, RZ, 0x7 ;  /* 0x0000000003027211 */ /* 0x0c0fe400078f38ff */
[-C--:B------:R-:W-:Y:S02]  /*39a0*/  LEA.HI R4, R3, R0.reuse, RZ, 0x5 ;  /* 0x0000000003047211 */ /* 0x080fe400078f28ff */
[----:B------:R-:W-:Y:S02]  /*39b0*/  LOP3.LUT R5, R2, 0xffffff80, RZ, 0xc0, !PT ;  /* 0xffffff8002057812 */ /* 0x000fe400078ec0ff */
[----:B------:R-:W-:Y:S02]  /*39c0*/  SHF.R.S32.HI R6, RZ, 0x5, R4 ;  /* 0x00000005ff067819 */ /* 0x000fe40000011404 */
[----:B---3--:R-:W-:Y:S01]  /*39d0*/  LOP3.LUT R9, R7, 0x40, RZ, 0xc0, !PT ;  /* 0x0000004007097812 */ /* 0x008fe200078ec0ff */
[----:B------:R-:W-:Y:S01]  /*39e0*/  IMAD.IADD R5, R0, 0x1, -R5 ;  /* 0x0000000100057824 */ /* 0x000fe200078e0a05 */
[----:B------:R-:W-:Y:S01]  /*39f0*/  LEA.HI R8, R3, R0, RZ, 0x3 ;  /* 0x0000000003087211 */ /* 0x000fe200078f18ff */
[----:B------:R-:W-:-:S03]  /*3a00*/  IMAD.SHL.U32 R10, R6, 0x10, RZ ;  /* 0x00000010060a7824 */ /* 0x000fc600078e00ff */
[----:B------:R-:W-:Y:S02]  /*3a10*/  SHF.R.S32.HI R4, RZ, 0x1f, R5 ;  /* 0x0000001fff047819 */ /* 0x000fe40000011405 */
[----:B------:R-:W-:Y:S02]  /*3a20*/  LOP3.LUT R11, R9, 0x30, R10, 0xf8, !PT ;  /* 0x00000030090b7812 */ /* 0x000fe400078ef80a */
[CC--:B------:R-:W-:Y:S02]  /*3a30*/  LEA.HI R7, R4.reuse, R5.reuse, RZ, 0x5 ;  /* 0x0000000504077211 */ /* 0x0c0fe400078f28ff */
[----:B------:R-:W-:Y:S02]  /*3a40*/  LEA.HI R6, R4, R5, RZ, 0x2 ;  /* 0x0000000504067211 */ /* 0x000fe400078f10ff */
[----:B------:R-:W-:Y:S01]  /*3a50*/  LOP3.LUT R11, R11, 0x8, R8, 0xf8, !PT ;  /* 0x000000080b0b7812 */ /* 0x000fe200078ef808 */
[----:B------:R-:W-:Y:S01]  /*3a60*/  IMAD.SHL.U32 R7, R7, 0x8, RZ ;  /* 0x0000000807077824 */ /* 0x000fe200078e00ff */
[----:B------:R-:W-:-:S02]  /*3a70*/  LOP3.LUT R4, R6, 0x1ffffffc, RZ, 0xc0, !PT ;  /* 0x1ffffffc06047812 */ /* 0x000fc400078ec0ff */
[-C--:B------:R-:W-:Y:S02]  /*3a80*/  LEA.HI R8, R0, R0.reuse, RZ, 0x1 ;  /* 0x0000000000087211 */ /* 0x080fe400078f08ff */
[----:B------:R-:W-:Y:S01]  /*3a90*/  LOP3.LUT R7, R7, 0xffffff00, RZ, 0xc0, !PT ;  /* 0xffffff0007077812 */ /* 0x000fe200078ec0ff */
[----:B------:R-:W-:Y:S01]  /*3aa0*/  IMAD.IADD R4, R5, 0x1, -R4 ;  /* 0x0000000105047824 */ /* 0x000fe200078e0a04 */
[----:B------:R-:W-:Y:S02]  /*3ab0*/  LEA.HI R10, R3, R0, RZ, 0x4 ;  /* 0x00000000030a7211 */ /* 0x000fe400078f20ff */
[----:B------:R-:W-:Y:S01]  /*3ac0*/  SHF.R.S32.HI R3, RZ, 0x7, R2 ;  /* 0x00000007ff037819 */ /* 0x000fe20000011402 */
[----:B------:R-:W-:Y:S01]  /*3ad0*/  IMAD R7, R4, 0x8, R7 ;  /* 0x0000000804077824 */ /* 0x000fe200078e0207 */
[----:B------:R-:W-:Y:S02]  /*3ae0*/  SHF.R.S32.HI R8, RZ, 0x1, R8 ;  /* 0x00000001ff087819 */ /* 0x000fe40000011408 */
[----:B------:R-:W-:-:S02]  /*3af0*/  LEA.HI R2, R2, R3, RZ, 0x1 ;  /* 0x0000000302027211 */ /* 0x000fc400078f08ff */
[--C-:B------:R-:W-:Y:S01]  /*3b00*/  SHF.R.S32.HI R4, RZ, 0x2, R6.reuse ;  /* 0x00000002ff047819 */ /* 0x100fe20000011406 */
[----:B------:R-:W-:Y:S01]  /*3b10*/  IMAD.SHL.U32 R8, R8, 0x80, RZ ;  /* 0x0000008008087824 */ /* 0x000fe200078e00ff */
[----:B------:R-:W-:Y:S02]  /*3b20*/  SHF.R.S32.HI R5, RZ, 0x1f, R6 ;  /* 0x0000001fff057819 */ /* 0x000fe40000011406 */
[----:B------:R-:W-:Y:S02]  /*3b30*/  SHF.R.S32.HI R13, RZ, 0x4, R10 ;  /* 0x00000004ff0d7819 */ /* 0x000fe4000001140a */
[----:B------:R-:W-:Y:S02]  /*3b40*/  LOP3.LUT R2, R2, 0x3ffffe, RZ, 0xc0, !PT ;  /* 0x003ffffe02027812 */ /* 0x000fe400078ec0ff */
[----:B------:R-:W-:Y:S02]  /*3b50*/  LEA.HI R5, R5, R4, RZ, 0x3 ;  /* 0x0000000405057211 */ /* 0x000fe400078f18ff */
[----:B------:R-:W-:Y:S01]  /*3b60*/  LEA.HI R10, R10, R13, RZ, 0x1 ;  /* 0x0000000d0a0a7211 */ /* 0x000fe200078f08ff */
[----:B------:R-:W-:Y:S01]  /*3b70*/  IMAD.IADD R2, R3, 0x1, -R2 ;  /* 0x0000000103027824 */ /* 0x000fe200078e0a02 */
[----:B------:R-:W-:-:S02]  /*3b80*/  LOP3.LUT R5, R5, 0x7fffff8, RZ, 0xc0, !PT ;  /* 0x07fffff805057812 */ /* 0x000fc400078ec0ff */
[----:B------:R-:W-:Y:S01]  /*3b90*/  LOP3.LUT R8, R8, 0x180, RZ, 0xc0, !PT ;  /* 0x0000018008087812 */ /* 0x000fe200078ec0ff */
[----:B------:R-:W-:Y:S01]  /*3ba0*/  IMAD R2, R2, 0x400, R7 ;  /* 0x0000040002027824 */ /* 0x000fe200078e0207 */
[----:B------:R-:W-:Y:S01]  /*3bb0*/  LOP3.LUT R10, R10, 0x7ffffe, RZ, 0xc0, !PT ;  /* 0x007ffffe0a0a7812 */ /* 0x000fe200078ec0ff */
[----:B------:R-:W-:Y:S01]  /*3bc0*/  IMAD.IADD R5, R4, 0x1, -R5 ;  /* 0x0000000104057824 */ /* 0x000fe200078e0a05 */
[----:B------:R-:W-:-:S03]  /*3bd0*/  LOP3.LUT R9, R8, R9, RZ, 0xfc, !PT ;  /* 0x0000000908097212 */ /* 0x000fc600078efcff */
[----:B------:R-:W-:Y:S01]  /*3be0*/  IMAD.IADD R10, R13, 0x1, -R10 ;  /* 0x000000010d0a7824 */ /* 0x000fe200078e0a0a */
[----:B------:R-:W-:Y:S01]  /*3bf0*/  SHF.R.U32.HI R9, RZ, 0x3, R9 ;  /* 0x00000003ff097819 */ /* 0x000fe20000011609 */
[----:B------:R-:W-:Y:S02]  /*3c00*/  IMAD R2, R5, 0x20, R2 ;  /* 0x0000002005027824 */ /* 0x000fe400078e0202 */
[----:B------:R-:W-:Y:S01]  /*3c10*/  IMAD R10, R3, 0x2, R10 ;  /* 0x00000002030a7824 */ /* 0x000fe200078e020a */
[----:B------:R-:W-:Y:S02]  /*3c20*/  LOP3.LUT R9, R9, R11, R8, 0x1e, !PT ;  /* 0x0000000b09097212 */ /* 0x000fe400078e1e08 */
[----:B------:R-:W-:-:S03]  /*3c30*/  SHF.R.S32.HI R3, RZ, 0x1f, R2 ;  /* 0x0000001fff037819 */ /* 0x000fc60000011402 */
[----:B------:R-:W-:Y:S01]  /*3c40*/  IMAD.U32 R22, R10, 0x200, R9 ;  /* 0x000002000a167824 */ /* 0x000fe200078e0009 */
[----:B------:R-:W-:-:S07]  /*3c50*/  SHF.R.U64 R36, R2, 0x1, R3 ;  /* 0x0000000102247819 */ /* 0x000fce0000001203 */
.L_x_1076:
[----:B------:R-:W1:Y:S02]  /*3c60*/  LDC.64 R2, c[0x0][0x290] ;  /* 0x0000a400ff027b82 */ /* 0x000e640000000a00 */
[----:B-1----:R-:W-:-:S05]  /*3c70*/  IMAD.WIDE R2, R18, 0xc, R2 ;  /* 0x0000000c12027825 */ /* 0x002fca00078e0202 */
[----:B------:R-:W2:Y:S01]  /*3c80*/  LDG.E R42, desc[UR52][R2.64+0x8] ;  /* 0x00000834022a7981 */ /* 0x000ea2000c1e1900 */
[----:B------:R-:W-:Y:S01]  /*3c90*/  UISETP.NE.AND UP0, UPT, UR50, 0x3, UPT ;  /* 0x000000033200788c */ /* 0x000fe2000bf05270 */
[--C-:B------:R-:W-:Y:S01]  /*3ca0*/  IMAD.MOV.U32 R39, RZ, RZ, R18.reuse ;  /* 0x000000ffff277224 */ /* 0x100fe200078e0012 */
[----:B------:R-:W-:Y:S02]  /*3cb0*/  SHF.R.S32.HI R19, RZ, 0x1f, R18 ;  /* 0x0000001fff137819 */ /* 0x000fe40000011412 */
[----:B------:R-:W-:Y:S02]  /*3cc0*/  UP2UR UR4, UPR, URZ, 0x1 ;  /* 0x000000013f047883 */ /* 0x000fe40008000000 */
[----:B------:R-:W-:Y:S01]  /*3cd0*/  PLOP3.LUT P0, PT, PT, PT, UP0, 0x40, 0x0 ;  /* 0x000000000000781c */ /* 0x000fe20003f0e808 */
[----:B--2---:R-:W-:-:S05]  /*3ce0*/  VIADD R0, R42, 0x3f ;  /* 0x0000003f2a007836 */ /* 0x004fca0000000000 */
[----:B------:R-:W-:-:S04]  /*3cf0*/  SHF.R.S32.HI R5, RZ, 0x1f, R0 ;  /* 0x0000001fff057819 */ /* 0x000fc80000011400 */
[----:B------:R-:W-:-:S04]  /*3d00*/  LEA.HI R5, R5, R0, RZ, 0x6 ;  /* 0x0000000005057211 */ /* 0x000fc800078f30ff */
[----:B------:R-:W-:Y:S01]  /*3d10*/  SHF.R.S32.HI R41, RZ, 0x6, R5 ;  /* 0x00000006ff297819 */ /* 0x000fe20000011405 */
[----:B---3-5:R-:W-:Y:S06]  /*3d20*/  @P0 BRA `(.L_x_1018) ;  /* 0x0000000000040947 */ /* 0x028fec0003800000 */
[----:B------:R-:W-:Y:S01]  /*3d30*/  BPT.TRAP 0x1 ;  /* 0x000000040000795c */ /* 0x000fe20000300000 */
.L_x_1018:
[----:B------:R-:W-:Y:S01]  /*3d40*/  UISETP.NE.AND UP0, UPT, UR50, 0x3, UPT ;  /* 0x000000033200788c */ /* 0x000fe2000bf05270 */
[----:B------:R-:W-:Y:S02]  /*3d50*/  LEA R4, R40, UR46, 0x3 ;  /* 0x0000002e28047c11 */ /* 0x000fe4000f8e18ff */
[----:B------:R-:W-:-:S03]  /*3d60*/  SHF.L.U32 R3, R23, 0x1f, RZ ;  /* 0x0000001f17037819 */ /* 0x000fc600000006ff */
[----:B------:R-:W-:Y:S01]  /*3d70*/  PLOP3.LUT P1, PT, PT, PT, UP0, 0x40, 0x0 ;  /* 0x000000000000781c */ /* 0x000fe20003f2e808 */
[----:B------:R1:W2:-:S12]  /*3d80*/  SYNCS.PHASECHK.TRANS64.TRYWAIT P0, [R4+URZ+0x37080], R3 ;  /* 0x03708003040075a7 */ /* 0x000298000800017f */
[----:B-1----:R-:W-:Y:S05]  /*3d90*/  @P1 BRA `(.L_x_1019) ;  /* 0x0000000000041947 */ /* 0x002fea0003800000 */
[----:B------:R-:W-:Y:S01]  /*3da0*/  BPT.TRAP 0x1 ;  /* 0x000000040000795c */ /* 0x000fe20000300000 */
.L_x_1019:
[----:B------:R-:W-:Y:S01]  /*3db0*/  UISETP.NE.AND UP0, UPT, UR50, 0x3, UPT ;  /* 0x000000033200788c */ /* 0x000fe2000bf05270 */
[----:B------:R-:W-:-:S05]  /*3dc0*/  VIADD R0, R40, 0x1 ;  /* 0x0000000128007836 */ /* 0x000fca0000000000 */
[----:B------:R-:W-:Y:S02]  /*3dd0*/  ISETP.NE.AND P1, PT, R0, 0x23, PT ;  /* 0x000000230000780c */ /* 0x000fe40003f25270 */
[----:B------:R-:W-:Y:S02]  /*3de0*/  PLOP3.LUT P2, PT, PT, PT, UP0, 0x40, 0x0 ;  /* 0x000000000000781c */ /* 0x000fe40003f4e808 */
[----:B------:R-:W-:Y:S01]  /*3df0*/  SEL R2, RZ, 0x1, P1 ;  /* 0x00000001ff027807 */ /* 0x000fe20000800000 */
[----:B--2---:R-:W-:Y:S10]  /*3e00*/  @P0 BRA `(.L_x_1020) ;  /* 0x0000000000080947 */ /* 0x004ff40003800000 */
[----:B------:R-:W1:Y:S02]  /*3e10*/  SYNCS.PHASECHK.TRANS64.TRYWAIT P0, [R4+URZ+0x37080], R3 ;  /* 0x03708003040075a7 */ /* 0x000e64000800017f */
[----:B-1----:R-:W-:Y:S05]  /*3e20*/  @!P0 BRA `(.L_x_1021) ;  /* 0x0000009c00908947 */ /* 0x002fea0003800000 */
.L_x_1020:
[----:B------:R-:W-:Y:S02]  /*3e30*/  SEL R44, R0, RZ, P1 ;  /* 0x000000ff002c7207 */ /* 0x000fe40000800000 */
[----:B------:R-:W-:Y:S01]  /*3e40*/  LOP3.LUT R45, R23, R2, RZ, 0x3c, !PT ;  /* 0x00000002172d7212 */ /* 0x000fe200078e3cff */
[----:B------:R-:W-:Y:S06]  /*3e50*/  @P2 BRA `(.L_x_1022) ;  /* 0x0000000000042947 */ /* 0x000fec0003800000 */
[----:B------:R-:W-:Y:S01]  /*3e60*/  BPT.TRAP 0x1 ;  /* 0x000000040000795c */ /* 0x000fe20000300000 */
.L_x_1022:
[----:B------:R-:W-:Y:S01]  /*3e70*/  LEA R43, R44, UR46, 0x3 ;  /* 0x0000002e2c2b7c11 */ /* 0x000fe2000f8e18ff */
[----:B------:R-:W-:Y:S01]  /*3e80*/  IMAD.SHL.U32 R47, R40, 0x8000, RZ ;  /* 0x00008000282f7824 */ /* 0x000fe200078e00ff */
[----:B------:R-:W-:-:S03]  /*3e90*/  SHF.L.U32 R2, R45, 0x1f, RZ ;  /* 0x0000001f2d027819 */ /* 0x000fc600000006ff */
[C---:B------:R-:W-:Y:S01]  /*3ea0*/  VIADD R0, R47.reuse, 0x2000 ;  /* 0x000020002f007836 */ /* 0x040fe20000000000 */
[----:B------:R-:W2:Y:S01]  /*3eb0*/  SYNCS.PHASECHK.TRANS64.TRYWAIT P0, [R43+URZ+0x37080], R2 ;  /* 0x037080022b0075a7 */ /* 0x000ea2000800017f */
[----:B-1----:R-:W-:-:S04]  /*3ec0*/  SHF.R.U64 R3, R47, 0x3, RZ ;  /* 0x000000032f037819 */ /* 0x002fc800000012ff */
[----:B------:R-:W-:-:S05]  /*3ed0*/  IADD3 R48, R3, UR46, R36 ;  /* 0x0000002e03307c10 */ /* 0x000fca000fffe024 */
[----:B------:R1:W3:Y:S01]  /*3ee0*/  LDS R24, [R48] ;  /* 0x0000000030187984 */ /* 0x0002e20000000800 */
[----:B--2---:R-:W-:Y:S02]  /*3ef0*/  P2R R56, PR, RZ, 0x1 ;  /* 0x00000001ff387803 */ /* 0x004fe40000000000 */
[----:B------:R-:W-:-:S13]  /*3f00*/  LOP3.LUT P0, RZ, R0, 0x4, RZ, 0xc0, !PT ;  /* 0x0000000400ff7812 */ /* 0x000fda000780c0ff */
[----:B-1-3--:R-:W-:Y:S05]  /*3f10*/  @!P0 BRA `(.L_x_1023) ;  /* 0x0000000000408947 */ /* 0x00afea0003800000 */
        /* <DEDUP_REMOVED lines=16> */
.L_x_1023:
[----:B------:R1:W2:Y:S01]  /*4020*/  LDS R46, [R48+0x400] ;  /* 0x00040000302e7984 */ /* 0x0002a20000000800 */
[----:B------:R-:W-:Y:S01]  /*4030*/  UIADD3 UR4, UR46, 0x23000, URZ ;  /* 0x000230002e047890 */ /* 0x000fe2000fffe03f */
[----:B------:R-:W-:Y:S01]  /*4040*/  IMAD.MOV.U32 R5, RZ, RZ, 0x43084308 ;  /* 0x43084308ff057424 */ /* 0x000fe200078e00ff */
[--C-:B------:R-:W-:Y:S02]  /*4050*/  SHF.R.U32.HI R0, RZ, 0x4, R24.reuse ;  /* 0x00000004ff007819 */ /* 0x100fe40000011618 */
[----:B------:R-:W-:Y:S01]  /*4060*/  USHF.R.U32.HI UR4, URZ, 0x4, UR4 ;  /* 0x000000043f047899 */ /* 0x000fe20008011604 */
[--C-:B------:R-:W-:Y:S02]  /*4070*/  SHF.R.U32.HI R2, RZ, 0x8, R24.reuse ;  /* 0x00000008ff027819 */ /* 0x100fe40000011618 */
[----:B------:R-:W-:Y:S01]  /*4080*/  SHF.R.U32.HI R3, RZ, 0xc, R24 ;  /* 0x0000000cff037819 */ /* 0x000fe20000011618 */
[----:B------:R-:W-:Y:S01]  /*4090*/  ULOP3.LUT UR4, UR4, 0x3fff, URZ, 0xc0, !UPT ;  /* 0x00003fff04047892 */ /* 0x000fe2000f8ec03f */
[----:B------:R-:W-:-:S02]  /*40a0*/  LOP3.LUT R33, R0, 0xf000f, R5, 0x6a, !PT ;  /* 0x000f000f00217812 */ /* 0x000fc400078e6a05 */
[--C-:B------:R-:W-:Y:S02]  /*40b0*/  LOP3.LUT R0, R24, 0xf000f, R5.reuse, 0x6a, !PT ;  /* 0x000f000f18007812 */ /* 0x100fe400078e6a05 */
[--C-:B------:R-:W-:Y:S01]  /*40c0*/  LOP3.LUT R2, R2, 0xf000f, R5.reuse, 0x6a, !PT ;  /* 0x000f000f02027812 */ /* 0x100fe200078e6a05 */
[----:B------:R-:W-:Y:S01]  /*40d0*/  IMAD.U32 R57, RZ, RZ, UR4 ;  /* 0x00000004ff397e24 */ /* 0x000fe2000f8e00ff */
[----:B------:R-:W-:Y:S01]  /*40e0*/  LOP3.LUT R3, R3, 0xf000f, R5, 0x6a, !PT ;  /* 0x000f000f03037812 */ /* 0x000fe200078e6a05 */
[----:B------:R-:W-:Y:S05]  /*40f0*/  WARPSYNC.ALL ;  /* 0x0000000000007948 */ /* 0x000fea0003800000 */
[----:B------:R-:W-:Y:S01]  /*4100*/  HADD2.BF16_V2 R32, R0, -136, -136 ;  /* 0xc308c30800207430 */ /* 0x000fe20000200000 */
[----:B------:R-:W-:Y:S01]  /*4110*/  LOP3.LUT R57, R57, 0x10000, RZ, 0xfc, !PT ;  /* 0x0001000039397812 */ /* 0x000fe200078efcff */
[----:B------:R-:W-:-:S02]  /*4120*/  HADD2.BF16_V2 R33, R33, -136, -136 ;  /* 0xc308c30821217430 */ /* 0x000fc40000200000 */
[----:B------:R-:W-:Y:S02]  /*4130*/  HADD2.BF16_V2 R34, R2, -136, -136 ;  /* 0xc308c30802227430 */ /* 0x000fe40000200000 */
[----:B------:R-:W-:Y:S02]  /*4140*/  HADD2.BF16_V2 R35, R3, -136, -136 ;  /* 0xc308c30803237430 */ /* 0x000fe40000200000 */
[----:B------:R-:W-:Y:S02]  /*4150*/  IMAD R0, R40, 0x80, R57 ;  /* 0x0000008028007824 */ /* 0x000fe400078e0239 */
[----:B------:R-:W-:Y:S01]  /*4160*/  WARPGROUP.ARRIVE ;  /* 0x00000000000079c5 */ /* 0x000fe20000000000 */
[----:B------:R-:W-:Y:S02]  /*4170*/  UMOV UR7, 0x40000040 ;  /* 0x4000004000077882 */ /* 0x000fe40000000000 */
[----:B------:R-:W-:Y:S01]  /*4180*/  R2UR UR56, R0 ;  /* 0x00000000003872ca */ /* 0x000fe200000e0000 */
[----:B------:R-:W-:-:S05]  /*4190*/  VIADD R0, R47, 0x4000 ;  /* 0x000040002f007836 */ /* 0x000fca0000000000 */
[----:B------:R-:W-:-:S07]  /*41a0*/  LOP3.LUT P0, RZ, R0, 0x4, RZ, 0xc0, !PT ;  /* 0x0000000400ff7812 */ /* 0x000fce000780c0ff */
[----:B------:R-:W-:Y:S02]  /*41b0*/  UMOV UR6, UR56 ;  /* 0x0000003800067c82 */ /* 0x000fe40008000000 */
[----:B------:R-:W-:Y:S03]  /*41c0*/  HGMMA.64x16x16.F32.BF16 R24, R32, gdesc[UR4], RZ, !UPT, gsb0 ;  /* 0x0020000420187df0 */ /* 0x000fe6000c0018ff */
[----:B------:R-:W-:Y:S02]  /*41d0*/  WARPGROUP.DEPBAR.LE gsb0, 0x0 ;  /* 0x00008000000079c5 */ /* 0x000fe40000010000 */
        /* <DEDUP_REMOVED lines=17> */
.L_x_1024:
[----:B------:R-:W-:Y:S01]  /*42f0*/  IMAD.MOV.U32 R5, RZ, RZ, 0x43084308 ;  /* 0x43084308ff057424 */ /* 0x000fe200078e00ff */
[--C-:B------:R-:W-:Y:S01]  /*4300*/  SHF.R.U32.HI R0, RZ, 0x4, R46.reuse ;  /* 0x00000004ff007819 */ /* 0x100fe2000001162e */
[----:B------:R-:W-:Y:S05]  /*4310*/  WARPSYNC.ALL ;  /* 0x0000000000007948 */ /* 0x000fea0003800000 */
[--C-:B------:R-:W-:Y:S01]  /*4320*/  SHF.R.U32.HI R3, RZ, 0x8, R46.reuse ;  /* 0x00000008ff037819 */ /* 0x100fe2000001162e */
[----:B------:R-:W-:Y:S01]  /*4330*/  UIADD3 UR6, UR56, 0x2, URZ ;  /* 0x0000000238067890 */ /* 0x000fe2000fffe03f */
[----:B------:R-:W-:Y:S01]  /*4340*/  SHF.R.U32.HI R4, RZ, 0xc, R46 ;  /* 0x0000000cff047819 */ /* 0x000fe2000001162e */
[----:B------:R-:W-:Y:S01]  /*4350*/  UMOV UR7, 0x40000040 ;  /* 0x4000004000077882 */ /* 0x000fe20000000000 */
[----:B------:R-:W-:-:S02]  /*4360*/  LOP3.LUT R2, R0, 0xf000f, R5, 0x6a, !PT ;  /* 0x000f000f00027812 */ /* 0x000fc400078e6a05 */
[--C-:B------:R-:W-:Y:S02]  /*4370*/  LOP3.LUT R3, R3, 0xf000f, R5.reuse, 0x6a, !PT ;  /* 0x000f000f03037812 */ /* 0x100fe400078e6a05 */
[--C-:B------:R-:W-:Y:S01]  /*4380*/  LOP3.LUT R0, R46, 0xf000f, R5.reuse, 0x6a, !PT ;  /* 0x000f000f2e007812 */ /* 0x100fe200078e6a05 */
[----:B------:R-:W-:Y:S01]  /*4390*/  HADD2.BF16_V2 R53, R2, -136, -136 ;  /* 0xc308c30802357430 */ /* 0x000fe20000200000 */
[----:B------:R-:W-:Y:S01]  /*43a0*/  LOP3.LUT R4, R4, 0xf000f, R5, 0x6a, !PT ;  /* 0x000f000f04047812 */ /* 0x000fe200078e6a05 */
[----:B------:R-:W-:Y:S02]  /*43b0*/  HADD2.BF16_V2 R54, R3, -136, -136 ;  /* 0xc308c30803367430 */ /* 0x000fe40000200000 */
[----:B------:R-:W-:Y:S02]  /*43c0*/  HADD2.BF16_V2 R52, R0, -136, -136 ;  /* 0xc308c30800347430 */ /* 0x000fe40000200000 */
[----:B------:R-:W-:Y:S02]  /*43d0*/  VIADD R0, R47, 0x6000 ;  /* 0x000060002f007836 */ /* 0x000fe40000000000 */
[----:B------:R-:W-:-:S04]  /*43e0*/  HADD2.BF16_V2 R55, R4, -136, -136 ;  /* 0xc308c30804377430 */ /* 0x000fc80000200000 */
[----:B------:R-:W-:Y:S01]  /*43f0*/  WARPGROUP.ARRIVE ;  /* 0x00000000000079c5 */ /* 0x000fe20000000000 */
[----:B------:R-:W-:-:S05]  /*4400*/  LOP3.LUT P0, RZ, R0, 0x4, RZ, 0xc0, !PT ;  /* 0x0000000400ff7812 */ /* 0x000fca000780c0ff */
[----:B------:R-:W-:Y:S03]  /*4410*/  HGMMA.64x16x16.F32.BF16 R24, R52, gdesc[UR4], R24, gsb0 ;  /* 0x0020000434187df0 */ /* 0x000fe60008001818 */
[----:B------:R-:W-:Y:S02]  /*4420*/  WARPGROUP.DEPBAR.LE gsb0, 0x0 ;  /* 0x00008000000079c5 */ /* 0x000fe40000010000 */
[----:B------:R1:W2:Y:S03]  /*4430*/  LDS R51, [R48+0x800] ;  /* 0x0008000030337984 */ /* 0x0002a60000000800 */
        /* <DEDUP_REMOVED lines=17> */
.L_x_1025:
        /* <DEDUP_REMOVED lines=13> */
[----:B------:R-:W-:Y:S01]  /*4620*/  HADD2.BF16_V2 R55, R5, -136, -136 ;  /* 0xc308c30805377430 */ /* 0x000fe20000200000 */
[----:B------:R-:W-:-:S03]  /*4630*/  UIADD3 UR6, UR56, 0x4, URZ ;  /* 0x0000000438067890 */ /* 0x000fc6000fffe03f */
[----:B------:R-:W-:Y:S01]  /*4640*/  WARPGROUP.ARRIVE ;  /* 0x00000000000079c5 */ /* 0x000fe20000000000 */
[----:B------:R-:W-:Y:S01]  /*4650*/  UMOV UR7, 0x40000040 ;  /* 0x4000004000077882 */ /* 0x000fe20000000000 */
[--C-:B---3--:R-:W-:Y:S01]  /*4660*/  SHF.R.U32.HI R2, RZ, 0x4, R0.reuse ;  /* 0x00000004ff027819 */ /* 0x108fe20000011600 */
[----:B------:R-:W-:Y:S01]  /*4670*/  VIADD R59, R41, 0xffffffff ;  /* 0xffffffff293b7836 */ /* 0x000fe20000000000 */
[--C-:B------:R-:W-:Y:S02]  /*4680*/  SHF.R.U32.HI R3, RZ, 0x8, R0.reuse ;  /* 0x00000008ff037819 */ /* 0x100fe40000011600 */
[----:B------:R-:W-:Y:S01]  /*4690*/  SHF.R.U32.HI R4, RZ, 0xc, R0 ;  /* 0x0000000cff047819 */ /* 0x000fe20000011600 */
[----:B------:R-:W-:Y:S01]  /*46a0*/  HGMMA.64x16x16.F32.BF16 R24, R52, gdesc[UR4], R24, gsb0 ;  /* 0x0020000434187df0 */ /* 0x000fe20008001818 */
[--C-:B------:R-:W-:Y:S01]  /*46b0*/  LOP3.LUT R0, R0, 0xf000f, R7.reuse, 0x6a, !PT ;  /* 0x000f000f00007812 */ /* 0x100fe200078e6a07 */
[----:B------:R-:W-:Y:S01]  /*46c0*/  UIADD3 UR6, UR56, 0x6, URZ ;  /* 0x0000000638067890 */ /* 0x000fe2000fffe03f */
[--C-:B------:R-:W-:Y:S01]  /*46d0*/  LOP3.LUT R2, R2, 0xf000f, R7.reuse, 0x6a, !PT ;  /* 0x000f000f02027812 */ /* 0x100fe200078e6a07 */
[----:B------:R-:W-:Y:S01]  /*46e0*/  UMOV UR7, 0x40000040 ;  /* 0x4000004000077882 */ /* 0x000fe20000000000 */
[----:B------:R-:W-:-:S02]  /*46f0*/  LOP3.LUT R3, R3, 0xf000f, R7, 0x6a, !PT ;  /* 0x000f000f03037812 */ /* 0x000fc400078e6a07 */
[----:B------:R-:W-:Y:S02]  /*4700*/  LOP3.LUT R4, R4, 0xf000f, R7, 0x6a, !PT ;  /* 0x000f000f04047812 */ /* 0x000fe400078e6a07 */
[----:B------:R-:W-:Y:S01]  /*4710*/  ISETP.GE.AND P0, PT, R42, 0x41, PT ;  /* 0x000000412a00780c */ /* 0x000fe20003f06270 */
        /* <DEDUP_REMOVED lines=13> */
.L_x_1027:
[----:B------:R-:W-:Y:S01]  /*47f0*/  ISETP.NE.AND P0, PT, R56, RZ, PT ;  /* 0x000000ff3800720c */ /* 0x000fe20003f05270 */
[----:B------:R-:W-:-:S04]  /*4800*/  IMAD.SHL.U32 R0, R44, 0x2000, RZ ;  /* 0x000020002c007824 */ /* 0x000fc800078e00ff */
[----:B------:R-:W-:-:S05]  /*4810*/  IMAD.WIDE R2, R0, 0x4, RZ ;  /* 0x0000000400027825 */ /* 0x000fca00078e02ff */
[----:B------:R-:W-:-:S04]  /*4820*/  SHF.R.U64 R3, R2, 0x3, R3 ;  /* 0x0000000302037819 */ /* 0x000fc80000001203 */
[----:B------:R-:W-:Y:S01]  /*4830*/  IADD3 R2, R3, UR46, R36 ;  /* 0x0000002e03027c10 */ /* 0x000fe2000fffe024 */
[----:B------:R-:W-:Y:S06]  /*4840*/  @P0 BRA `(.L_x_1028) ;  /* 0x00000000000c0947 */ /* 0x000fec0003800000 */
[----:B------:R-:W-:-:S04]  /*4850*/  SHF.L.U32 R4, R45, 0x1f, RZ ;  /* 0x0000001f2d047819 */ /* 0x000fc800000006ff */
[----:B------:R-:W2:Y:S02]  /*4860*/  SYNCS.PHASECHK.TRANS64.TRYWAIT P0, [R43+URZ+0x37080], R4 ;  /* 0x037080042b0075a7 */ /* 0x000ea4000800017f */
[----:B--2---:R-:W-:Y:S05]  /*4870*/  @!P0 BRA `(.L_x_1029) ;  /* 0x0000009400108947 */ /* 0x004fea0003800000 */
.L_x_1028:
[----:B------:R3:W4:Y:S01]  /*4880*/  LDS R34, [R2] ;  /* 0x0000000002227984 */ /* 0x0007220000000800 */
[----:B------:R-:W-:-:S04]  /*4890*/  VIADD R32, R0, 0x800 ;  /* 0x0000080000207836 */ /* 0x000fc80000000000 */
[----:B------:R-:W-:-:S03]  /*48a0*/  IMAD.WIDE R32, R32, 0x4, RZ ;  /* 0x0000000420207825 */ /* 0x000fc600078e02ff */
[----:B------:R-:W-:-:S13]  /*48b0*/  LOP3.LUT P0, RZ, R32, 0x4, RZ, 0xc0, !PT ;  /* 0x0000000420ff7812 */ /* 0x000fda000780c0ff */
[----:B---3--:R-:W-:Y:S05]  /*48c0*/  @!P0 BRA `(.L_x_1030) ;  /* 0x0000000000408947 */ /* 0x008fea0003800000 */
[----:B------:R-:W-:Y:S01]  /*48d0*/  MOV R0, 0x120 ;  /* 0x0000012000007802 */ /* 0x000fe20000000f00 */
[----:B------:R-:W-:Y:S01]  /*48e0*/  ULDC.64 UR4, c[0x4][0x100] ;  /* 0x0100400000047ab9 */ /* 0x000fe20000000a00 */
[----:B------:R-:W-:Y:S01]  /*48f0*/  ULDC.64 UR6, c[0x4][0x58] ;  /* 0x0100160000067ab9 */ /* 0x000fe20000000a00 */
[----:B--2---:R-:W-:Y:S01]  /*4900*/  IMAD.U32 R4, RZ, RZ, UR4 ;  /* 0x00000004ff047e24 */ /* 0x004fe2000f8e00ff */
        /* <DEDUP_REMOVED lines=12> */
.L_x_1030:
[----:B------:R-:W-:Y:S01]  /*49d0*/  SHF.R.U64 R33, R32, 0x3, R33 ;  /* 0x0000000320217819 */ /* 0x000fe20000001221 */
[----:B------:R-:W-:Y:S01]  /*49e0*/  IMAD.MOV.U32 R5, RZ, RZ, 0x43084308 ;  /* 0x43084308ff057424 */ /* 0x000fe200078e00ff */
[----:B----4-:R-:W-:Y:S01]  /*49f0*/  SHF.R.U32.HI R0, RZ, 0x4, R34 ;  /* 0x00000004ff007819 */ /* 0x010fe20000011622 */
        /* <DEDUP_REMOVED lines=12> */
[----:B------:R-:W-:-:S07]  /*4ac0*/  HADD2.BF16_V2 R35, R3, -136, -136 ;  /* 0xc308c30803237430 */ /* 0x000fce0000200000 */
.L_x_1026:
[----:B------:R-:W-:-:S13]  /*4ad0*/  ISETP.NE.AND P0, PT, R59, RZ, PT ;  /* 0x000000ff3b00720c */ /* 0x000fda0003f05270 */
[----:B------:R-:W-:Y:S05]  /*4ae0*/  @!P0 BRA `(.L_x_1031) ;  /* 0x0000001000dc8947 */ /* 0x000fea0003800000 */
[----:B------:R-:W-:-:S13]  /*4af0*/  ISETP.GT.AND P0, PT, R42, 0x80, PT ;  /* 0x000000802a00780c */ /* 0x000fda0003f04270 */
[----:B------:R-:W-:Y:S02]  /*4b00*/  @!P0 IMAD.SHL.U32 R51, R44, 0x2000, RZ ;  /* 0x000020002c338824 */ /* 0x000fe400078e00ff */
[----:B-1----:R-:W-:Y:S01]  /*4b10*/  @!P0 IMAD.MOV.U32 R48, RZ, RZ, R40 ;  /* 0x000000ffff308224 */ /* 0x002fe200078e0028 */
[----:B------:R-:W-:Y:S06]  /*4b20*/  @!P0 BRA `(.L_x_1032) ;  /* 0x0000000800dc8947 */ /* 0x000fec0003800000 */
[----:B------:R-:W-:Y:S02]  /*4b30*/  IMAD.MOV.U32 R0, RZ, RZ, R44 ;  /* 0x000000ffff007224 */ /* 0x000fe400078e002c */
[----:B------:R-:W-:Y:S02]  /*4b40*/  IMAD.MOV.U32 R47, RZ, RZ, R59 ;  /* 0x000000ffff2f7224 */ /* 0x000fe400078e003b */
[----:B------:R-:W-:-:S07]  /*4b50*/  IMAD.MOV.U32 R48, RZ, RZ, R40 ;  /* 0x000000ffff307224 */ /* 0x000fce00078e0028 */
.L_x_1043:
[----:B------:R-:W-:Y:S01]  /*4b60*/  IMAD R42, R0, 0x80, R57 ;  /* 0x00000080002a7824 */ /* 0x000fe200078e0239 */
[----:B------:R-:W-:Y:S05]  /*4b70*/  YIELD ;  /* 0x0000000000007946 */ /* 0x000fea0003800000 */
[----:B--2---:R-:W-:Y:S01]  /*4b80*/  IMAD.MOV.U32 R43, RZ, RZ, 0x40000040 ;  /* 0x40000040ff2b7424 */ /* 0x004fe200078e00ff */
        /* <DEDUP_REMOVED lines=9> */
[----:B------:R-:W-:Y:S02]  /*4c20*/  SEL R2, RZ, 0x1, P0 ;  /* 0x00000001ff027807 */ /* 0x000fe40000000000 */
[----:B------:R-:W-:Y:S02]  /*4c30*/  SEL R44, R44, RZ, P0 ;  /* 0x000000ff2c2c7207 */ /* 0x000fe40000000000 */
[----:B------:R-:W-:Y:S01]  /*4c40*/  LOP3.LUT R45, R45, R2, RZ, 0x3c, !PT ;  /* 0x000000022d2d7212 */ /* 0x000fe200078e3cff */
[----:B------:R-:W-:Y:S02]  /*4c50*/  WARPGROUP.DEPBAR.LE gsb0, 0x0 ;  /* 0x00008000000079c5 */ /* 0x000fe40000010000 */
[----:B-1----:R-:W-:Y:S05]  /*4c60*/  @P1 BRA `(.L_x_1033) ;  /* 0x0000000000041947 */ /* 0x002fea0003800000 */
[----:B------:R-:W-:Y:S01]  /*4c70*/  BPT.TRAP 0x1 ;  /* 0x000000040000795c */ /* 0x000fe20000300000 */
.L_x_1033:
        /* <DEDUP_REMOVED lines=19> */
[----:B------:R-:W-:Y:S01]  /*4db0*/  VIADD R2, R0, 0x1000 ;  /* 0x0000100000027836 */ /* 0x000fe20000000000 */
[----:B------:R-:W-:Y:S01]  /*4dc0*/  SHF.L.U32 R8, R45, 0x1f, RZ ;  /* 0x0000001f2d087819 */ /* 0x000fe200000006ff */
[----:B------:R-:W-:-:S03]  /*4dd0*/  IMAD.WIDE R32, R32, 0x4, RZ ;  /* 0x0000000420207825 */ /* 0x000fc600078e02ff */
[----:B------:R-:W1:Y:S01]  /*4de0*/  SYNCS.PHASECHK.TRANS64.TRYWAIT P0, [R35+URZ+0x37080], R8 ;  /* 0x03708008230075a7 */ /* 0x000e62000800017f */
[----:B------:R-:W-:Y:S01]  /*4df0*/  WARPGROUP.ARRIVE ;  /* 0x00000000000079c5 */ /* 0x000fe20000000000 */
[----:B------:R-:W-:-:S05]  /*4e00*/  IMAD.WIDE R2, R2, 0x4, RZ ;  /* 0x0000000402027825 */ /* 0x000fca00078e02ff */
[----:B------:R-:W-:Y:S01]  /*4e10*/  HGMMA.64x16x16.F32.BF16 R24, R52, gdesc[UR4], R24, gsb0 ;  /* 0x0020000434187df0 */ /* 0x000fe20008001818 */
[----:B------:R-:W-:-:S04]  /*4e20*/  SHF.R.U64 R3, R2, 0x3, R3 ;  /* 0x0000000302037819 */ /* 0x000fc80000001203 */
        /* <DEDUP_REMOVED lines=22> */
.L_x_1034:
[----:B------:R-:W-:Y:S01]  /*4f90*/  VIADD R2, R42, 0x4 ;  /* 0x000000042a027836 */ /* 0x000fe20000000000 */
[----:B------:R-:W-:Y:S05]  /*4fa0*/  WARPSYNC.ALL ;  /* 0x0000000000007948 */ /* 0x000fea0003800000 */
[----:B------:R-:W-:Y:S01]  /*4fb0*/  IMAD.MOV.U32 R3, RZ, RZ, 0x40000040 ;  /* 0x40000040ff037424 */ /* 0x000fe200078e00ff */
[----:B------:R-:W-:Y:S01]  /*4fc0*/  R2UR UR6, R2 ;  /* 0x00000000020672ca */ /* 0x000fe200000e0000 */
[----:B------:R-:W-:Y:S01]  /*4fd0*/  IMAD.MOV.U32 R7, RZ, RZ, 0x43084308 ;  /* 0x43084308ff077424 */ /* 0x000fe200078e00ff */
[--C-:B--2---:R-:W-:Y:S01]  /*4fe0*/  SHF.R.U32.HI R2, RZ, 0x4, R34.reuse ;  /* 0x00000004ff027819 */ /* 0x104fe20000011622 */
[----:B------:R-:W-:Y:S01]  /*4ff0*/  VIADD R42, R42, 0x6 ;  /* 0x000000062a2a7836 */ /* 0x000fe20000000000 */
[--C-:B------:R-:W-:Y:S01]  /*5000*/  SHF.R.U32.HI R4, RZ, 0x8, R34.reuse ;  /* 0x00000008ff047819 */ /* 0x100fe20000011622 */
[----:B------:R-:W-:Y:S01]  /*5010*/  IMAD.MOV.U32 R43, RZ, RZ, 0x40000040 ;  /* 0x40000040ff2b7424 */ /* 0x000fe200078e00ff */
[----:B------:R-:W-:Y:S01]  /*5020*/  SHF.R.U32.HI R5, RZ, 0xc, R34 ;  /* 0x0000000cff057819 */ /* 0x000fe20000011622 */
[----:B------:R-:W-:Y:S01]  /*5030*/  UISETP.NE.AND UP0, UPT, UR50, 0x3, UPT ;  /* 0x000000033200788c */ /* 0x000fe2000bf05270 */
[----:B------:R-:W-:-:S02]  /*5040*/  SHF.R.U64 R33, R32, 0x3, R33 ;  /* 0x0000000320217819 */ /* 0x000fc40000001221 */
[----:B------:R-:W-:Y:S02]  /*5050*/  R2UR UR7, R3 ;  /* 0x00000000030772ca */ /* 0x000fe400000e0000 */
        /* <DEDUP_REMOVED lines=9> */
[----:B------:R-:W-:-:S03]  /*50f0*/  HADD2.BF16_V2 R55, R5, -136, -136 ;  /* 0xc308c30805377430 */ /* 0x000fc60000200000 */
[----:B------:R-:W1:Y:S01]  /*5100*/  LDS R0, [R0] ;  /* 0x0000000000007984 */ /* 0x000e620000000800 */
        /* <DEDUP_REMOVED lines=8> */
[--C-:B------:R-:W-:Y:S01]  /*5190*/  LOP3.LUT R2, R2, 0xf000f, R7.reuse, 0x6a, !PT ;  /* 0x000f000f02027812 */ /* 0x100fe200078e6a07 */
[----:B------:R-:W-:Y:S02]  /*51a0*/  WARPGROUP.DEPBAR.LE gsb0, 0x0 ;  /* 0x00008000000079c5 */ /* 0x000fe40000010000 */
[--C-:B------:R-:W-:Y:S01]  /*51b0*/  LOP3.LUT R3, R3, 0xf000f, R7.reuse, 0x6a, !PT ;  /* 0x000f000f03037812 */ /* 0x100fe200078e6a07 */
[----:B------:R-:W-:Y:S01]  /*51c0*/  HADD2.BF16_V2 R52, R0, -136, -136 ;  /* 0xc308c30800347430 */ /* 0x000fe20000200000 */
[----:B------:R-:W-:Y:S01]  /*51d0*/  LOP3.LUT R4, R4, 0xf000f, R7, 0x6a, !PT ;  /* 0x000f000f04047812 */ /* 0x000fe200078e6a07 */
[----:B------:R-:W-:Y:S02]  /*51e0*/  HADD2.BF16_V2 R53, R2, -136, -136 ;  /* 0xc308c30802357430 */ /* 0x000fe40000200000 */
[----:B------:R-:W-:Y:S02]  /*51f0*/  HADD2.BF16_V2 R54, R3, -136, -136 ;  /* 0xc308c30803367430 */ /* 0x000fe40000200000 */
[----:B------:R-:W-:-:S04]  /*5200*/  HADD2.BF16_V2 R55, R4, -136, -136 ;  /* 0xc308c30804377430 */ /* 0x000fc80000200000 */
[----:B------:R-:W-:-:S06]  /*5210*/  WARPGROUP.ARRIVE ;  /* 0x00000000000079c5 */ /* 0x000fcc0000000000 */
[----:B------:R-:W-:Y:S03]  /*5220*/  HGMMA.64x16x16.F32.BF16 R24, R52, gdesc[UR4], R24, gsb0 ;  /* 0x0020000434187df0 */ /* 0x000fe60008001818 */
[----:B------:R-:W-:Y:S02]  /*5230*/  WARPGROUP.DEPBAR.LE gsb0, 0x0 ;  /* 0x00008000000079c5 */ /* 0x000fe40000010000 */
[----:B------:R-:W-:Y:S05]  /*5240*/  @P0 BRA `(.L_x_1035) ;  /* 0x0000000000040947 */ /* 0x000fea0003800000 */
[----:B------:R-:W-:Y:S01]  /*5250*/  BPT.TRAP 0x1 ;  /* 0x000000040000795c */ /* 0x000fe20000300000 */
.L_x_1035:
[----:B------:R-:W-:Y:S01]  /*5260*/  UISETP.GT.U32.AND UP0, UPT, UR41, 0x1, UPT ;  /* 0x000000012900788c */ /* 0x000fe2000bf04070 */
[----:B------:R-:W-:-:S05]  /*5270*/  LEA R0, R48, UR46, 0x3 ;  /* 0x0000002e30007c11 */ /* 0x000fca000f8e18ff */
[----:B------:R-:W-:Y:S01]  /*5280*/  PLOP3.LUT P0, PT, PT, PT, UP0, 0x80, 0x0 ;  /* 0x000000000000781c */ /* 0x000fe20003f0f008 */
[----:B------:R-:W-:-:S05]  /*5290*/  VIADD R0, R0, 0x37198 ;  /* 0x0003719800007836 */ /* 0x000fca0000000000 */
[----:B------:R-:W-:-:S04]  /*52a0*/  PRMT R0, RZ, 0x654, R0 ;  /* 0x00000654ff007816 */ /* 0x000fc80000000000 */
[----:B------:R1:W-:Y:S03]  /*52b0*/  SYNCS.ARRIVE.TRANS64.RED.A1T0 RZ, [R0+URZ], RZ ;  /* 0x000000ff00ff79a7 */ /* 0x0003e6000810043f */
[----:B------:R-:W-:Y:S05]  /*52c0*/  @P0 BRA `(.L_x_1036) ;  /* 0x0000000000040947 */ /* 0x000fea0003800000 */
[----:B------:R-:W-:Y:S01]  /*52d0*/  BPT.TRAP 0x1 ;  /* 0x000000040000795c */ /* 0x000fe20000300000 */
.L_x_1036:
[----:B------:R-:W-:Y:S01]  /*52e0*/  UISETP.NE.AND UP0, UPT, UR50, 0x3, UPT ;  /* 0x000000033200788c */ /* 0x000fe2000bf05270 */
[----:B------:R-:W-:-:S05]  /*52f0*/  VIADD R48, R48, 0x1 ;  /* 0x0000000130307836 */ /* 0x000fca0000000000 */
[----:B------:R-:W-:Y:S02]  /*5300*/  PLOP3.LUT P1, PT, PT, PT, UP0, 0x40, 0x0 ;  /* 0x000000000000781c */ /* 0x000fe40003f2e808 */
[----:B------:R-:W-:-:S04]  /*5310*/  ISETP.NE.AND P0, PT, R48, 0x23, PT ;  /* 0x000000233000780c */ /* 0x000fc80003f05270 */
[----:B------:R-:W-:-:S07]  /*5320*/  SEL R48, R48, RZ, P0 ;  /* 0x000000ff30307207 */ /* 0x000fce0000000000 */
[----:B------:R-:W-:Y:S05]  /*5330*/  @P1 BRA `(.L_x_1037) ;  /* 0x0000000000041947 */ /* 0x000fea0003800000 */
[----:B------:R-:W-:Y:S01]  /*5340*/  BPT.TRAP 0x1 ;  /* 0x000000040000795c */ /* 0x000fe20000300000 */
.L_x_1037:
[----:B------:R-:W-:Y:S01]  /*5350*/  ISETP.NE.AND P0, PT, R46, RZ, PT ;  /* 0x000000ff2e00720c */ /* 0x000fe20003f05270 */
[----:B------:R-:W-:Y:S01]  /*5360*/  IMAD.SHL.U32 R51, R44, 0x2000, RZ ;  /* 0x000020002c337824 */ /* 0x000fe200078e00ff */
[----:B------:R-:W-:Y:S03]  /*5370*/  BSSY B0, `(.L_x_1038) ;  /* 0x0000008000007945 */ /* 0x000fe60003800000 */
[----:B------:R-:W-:-:S05]  /*5380*/  IMAD.WIDE R2, R51, 0x4, RZ ;  /* 0x0000000433027825 */ /* 0x000fca00078e02ff */
[----:B------:R-:W-:-:S04]  /*5390*/  SHF.R.U64 R3, R2, 0x3, R3 ;  /* 0x0000000302037819 */ /* 0x000fc80000001203 */
[----:B------:R-:W-:Y:S01]  /*53a0*/  IADD3 R3, R3, UR46, R36 ;  /* 0x0000002e03037c10 */ /* 0x000fe2000fffe024 */
[----:B------:R-:W-:Y:S06]  /*53b0*/  @P0 BRA `(.L_x_1039) ;  /* 0x00000000000c0947 */ /* 0x000fec0003800000 */
[----:B-1----:R-:W-:-:S04]  /*53c0*/  SHF.L.U32 R0, R45, 0x1f, RZ ;  /* 0x0000001f2d007819 */ /* 0x002fc800000006ff */
[----:B------:R-:W1:Y:S02]  /*53d0*/  SYNCS.PHASECHK.TRANS64.TRYWAIT P0, [R35+URZ+0x37080], R0 ;  /* 0x03708000230075a7 */ /* 0x000e64000800017f */
[----:B-1----:R-:W-:Y:S05]  /*53e0*/  @!P0 BRA `(.L_x_1040) ;  /* 0x0000008800488947 */ /* 0x002fea0003800000 */
.L_x_1039:
[----:B------:R-:W-:Y:S05]  /*53f0*/  BSYNC B0 ;  /* 0x0000000000007941 */ /* 0x000fea0003800000 */
.L_x_1038:
[----:B------:R2:W3:Y:S01]  /*5400*/  LDS R34, [R3] ;  /* 0x0000000003227984 */ /* 0x0004e20000000800 */
[----:B------:R-:W-:Y:S01]  /*5410*/  VIADD R32, R51, 0x800 ;  /* 0x0000080033207836 */ /* 0x000fe20000000000 */
[----:B------:R-:W-:Y:S03]  /*5420*/  BSSY B6, `(.L_x_1041) ;  /* 0x0000014000067945 */ /* 0x000fe60003800000 */
[----:B------:R-:W-:-:S03]  /*5430*/  IMAD.WIDE R32, R32, 0x4, RZ ;  /* 0x0000000420207825 */ /* 0x000fc600078e02ff */
[----:B------:R-:W-:-:S13]  /*5440*/  LOP3.LUT P0, RZ, R32, 0x4, RZ, 0xc0, !PT ;  /* 0x0000000420ff7812 */ /* 0x000fda000780c0ff */
[----:B--2---:R-:W-:Y:S05]  /*5450*/  @!P0 BRA `(.L_x_1042) ;  /* 0x0000000000408947 */ /* 0x004fea0003800000 */
        /* <DEDUP_REMOVED lines=16> */
.L_x_1042:
[----:B------:R-:W-:Y:S05]  /*5560*/  BSYNC B6 ;  /* 0x0000000000067941 */ /* 0x000fea0003800000 */
.L_x_1041:
[----:B------:R-:W-:Y:S01]  /*5570*/  SHF.R.U64 R33, R32, 0x3, R33 ;  /* 0x0000000320217819 */ /* 0x000fe20000001221 */
[----:B------:R-:W-:Y:S01]  /*5580*/  IMAD.MOV.U32 R5, RZ, RZ, 0x43084308 ;  /* 0x43084308ff057424 */ /* 0x000fe200078e00ff */
[C---:B------:R-:W-:Y:S01]  /*5590*/  ISETP.GT.AND P0, PT, R47.reuse, 0x2, PT ;  /* 0x000000022f00780c */ /* 0x040fe20003f04270 */
[----:B------:R-:W-:Y:S01]  /*55a0*/  VIADD R47, R47, 0xffffffff ;  /* 0xffffffff2f2f7836 */ /* 0x000fe20000000000 */
[----:B------:R-:W-:Y:S02]  /*55b0*/  IADD3 R46, R33, UR46, R36 ;  /* 0x0000002e212e7c10 */ /* 0x000fe4000fffe024 */
[--C-:B-1-3--:R-:W-:Y:S02]  /*55c0*/  SHF.R.U32.HI R0, RZ, 0x4, R34.reuse ;  /* 0x00000004ff007819 */ /* 0x10afe40000011622 */
[--C-:B------:R-:W-:Y:S02]  /*55d0*/  SHF.R.U32.HI R2, RZ, 0x8, R34.reuse ;  /* 0x00000008ff027819 */ /* 0x100fe40000011622 */
[----:B------:R-:W1:Y:S01]  /*55e0*/  LDS R46, [R46] ;  /* 0x000000002e2e7984 */ /* 0x000e620000000800 */
[----:B------:R-:W-:-:S02]  /*55f0*/  SHF.R.U32.HI R3, RZ, 0xc, R34 ;  /* 0x0000000cff037819 */ /* 0x000fc40000011622 */
[--C-:B------:R-:W-:Y:S01]  /*5600*/  LOP3.LUT R33, R0, 0xf000f, R5.reuse, 0x6a, !PT ;  /* 0x000f000f00217812 */ /* 0x100fe200078e6a05 */
[----:B------:R-:W-:Y:S01]  /*5610*/  IMAD.MOV.U32 R0, RZ, RZ, R44 ;  /* 0x000000ffff007224 */ /* 0x000fe200078e002c */
[--C-:B------:R-:W-:Y:S02]  /*5620*/  LOP3.LUT R32, R34, 0xf000f, R5.reuse, 0x6a, !PT ;  /* 0x000f000f22207812 */ /* 0x100fe400078e6a05 */
[--C-:B------:R-:W-:Y:S01]  /*5630*/  LOP3.LUT R2, R2, 0xf000f, R5.reuse, 0x6a, !PT ;  /* 0x000f000f02027812 */ /* 0x100fe200078e6a05 */
[----:B------:R-:W-:Y:S01]  /*5640*/  HADD2.BF16_V2 R33, R33, -136, -136 ;  /* 0xc308c30821217430 */ /* 0x000fe20000200000 */
[----:B------:R-:W-:Y:S01]  /*5650*/  LOP3.LUT R3, R3, 0xf000f, R5, 0x6a, !PT ;  /* 0x000f000f03037812 */ /* 0x000fe200078e6a05 */
[----:B------:R-:W-:Y:S02]  /*5660*/  HADD2.BF16_V2 R32, R32, -136, -136 ;  /* 0xc308c30820207430 */ /* 0x000fe40000200000 */
[----:B------:R-:W-:Y:S02]  /*5670*/  HADD2.BF16_V2 R34, R2, -136, -136 ;  /* 0xc308c30802227430 */ /* 0x000fe40000200000 */
[----:B------:R-:W-:Y:S01]  /*5680*/  HADD2.BF16_V2 R35, R3, -136, -136 ;  /* 0xc308c30803237430 */ /* 0x000fe20000200000 */
[----:B------:R-:W-:Y:S06]  /*5690*/  @P0 BRA `(.L_x_1043) ;  /* 0xfffffff400300947 */ /* 0x000fec000383ffff */
.L_x_1032:
[----:B------:R-:W-:Y:S01]  /*56a0*/  IMAD R42, R44, 0x80, R57 ;  /* 0x000000802c2a7824 */ /* 0x000fe200078e0239 */
        /* <DEDUP_REMOVED lines=27> */
.L_x_1044:
        /* <DEDUP_REMOVED lines=20> */
[----:B------:R-:W-:Y:S02]  /*59a0*/  IMAD.WIDE R32, R32, 0x4, RZ ;  /* 0x0000000420207825 */ /* 0x000fe400078e02ff */
[----:B------:R-:W-:Y:S01]  /*59b0*/  WARPGROUP.ARRIVE ;  /* 0x00000000000079c5 */ /* 0x000fe20000000000 */
[----:B------:R-:W-:-:S05]  /*59c0*/  LOP3.LUT P0, RZ, R32, 0x4, RZ, 0xc0, !PT ;  /* 0x0000000420ff7812 */ /* 0x000fca000780c0ff */
[----:B------:R-:W-:Y:S03]  /*59d0*/  HGMMA.64x16x16.F32.BF16 R24, R52, gdesc[UR4], R24, gsb0 ;  /* 0x0020000434187df0 */ /* 0x000fe60008001818 */
[----:B------:R-:W-:Y:S02]  /*59e0*/  WARPGROUP.DEPBAR.LE gsb0, 0x0 ;  /* 0x00008000000079c5 */ /* 0x000fe40000010000 */
[----:B------:R1:W2:Y:S03]  /*59f0*/  LDS R34, [R0] ;  /* 0x0000000000227984 */ /* 0x0002a60000000800 */
        /* <DEDUP_REMOVED lines=17> */
.L_x_1045:
        /* <DEDUP_REMOVED lines=45> */
.L_x_1046:
        /* <DEDUP_REMOVED lines=8> */
.L_x_1031:
[----:B------:R-:W-:-:S06]  /*5e60*/  UISETP.NE.AND UP0, UPT, UR50, 0x3, UPT ;  /* 0x000000033200788c */ /* 0x000fcc000bf05270 */
[----:B------:R-:W-:-:S13]  /*5e70*/  PLOP3.LUT P0, PT, PT, PT, UP0, 0x40, 0x0 ;  /* 0x000000000000781c */ /* 0x000fda0003f0e808 */
[----:B------:R-:W-:Y:S05]  /*5e80*/  @P0 BRA `(.L_x_1047) ;  /* 0x0000000000040947 */ /* 0x000fea0003800000 */
[----:B------:R-:W-:Y:S01]  /*5e90*/  BPT.TRAP 0x1 ;  /* 0x000000040000795c */ /* 0x000fe20000300000 */
.L_x_1047:
[----:B------:R-:W-:Y:S01]  /*5ea0*/  IMAD.IADD R5, R59, 0x1, R40 ;  /* 0x000000013b057824 */ /* 0x000fe200078e0228 */
[----:B------:R-:W-:-:S03]  /*5eb0*/  UISETP.GT.U32.AND UP0, UPT, UR41, 0x1, UPT ;  /* 0x000000012900788c */ /* 0x000fc6000bf04070 */
[----:B------:R-:W-:-:S03]  /*5ec0*/  IMAD.WIDE.U32 R2, R5, -0x2be2be2b, RZ ;  /* 0xd41d41d505027825 */ /* 0x000fc600078e00ff */
[----:B------:R-:W-:Y:S01]  /*5ed0*/  PLOP3.LUT P0, PT, PT, PT, UP0, 0x80, 0x0 ;  /* 0x000000000000781c */ /* 0x000fe20003f0f008 */
[----:B------:R-:W-:-:S05]  /*5ee0*/  IMAD.IADD R2, R5, 0x1, -R3 ;  /* 0x0000000105027824 */ /* 0x000fca00078e0a03 */
[----:B------:R-:W-:-:S04]  /*5ef0*/  LEA.HI R2, R2, R3, RZ, 0x1f ;  /* 0x0000000302027211 */ /* 0x000fc800078ff8ff */
[----:B------:R-:W-:-:S05]  /*5f00*/  SHF.R.U32.HI R2, RZ, 0x5, R2 ;  /* 0x00000005ff027819 */ /* 0x000fca0000011602 */
[----:B------:R-:W-:-:S05]  /*5f10*/  IMAD R2, R2, -0x23, R5 ;  /* 0xffffffdd02027824 */ /* 0x000fca00078e0205 */
[----:B------:R-:W-:-:S05]  /*5f20*/  LEA R2, R2, UR46, 0x3 ;  /* 0x0000002e02027c11 */ /* 0x000fca000f8e18ff */
[----:B------:R-:W-:-:S05]  /*5f30*/  VIADD R2, R2, 0x37198 ;  /* 0x0003719802027836 */ /* 0x000fca0000000000 */
[----:B------:R-:W-:-:S04]  /*5f40*/  PRMT R2, RZ, 0x654, R2 ;  /* 0x00000654ff027816 */ /* 0x000fc80000000002 */
[----:B------:R1:W-:Y:S01]  /*5f50*/  SYNCS.ARRIVE.TRANS64.RED.A1T0 RZ, [R2+URZ], RZ ;  /* 0x000000ff02ff79a7 */ /* 0x0003e2000810043f */
[----:B------:R-:W-:Y:S05]  /*5f60*/  @P0 BRA `(.L_x_1048) ;  /* 0x0000000000040947 */ /* 0x000fea0003800000 */
[----:B------:R-:W-:Y:S01]  /*5f70*/  BPT.TRAP 0x1 ;  /* 0x000000040000795c */ /* 0x000fe20000300000 */
.L_x_1048:
[C---:B------:R-:W-:Y:S01]  /*5f80*/  ISETP.GE.U32.AND P1, PT, R41.reuse, 0x23, PT ;  /* 0x000000232900780c */ /* 0x040fe20003f26070 */
[----:B------:R-:W-:Y:S01]  /*5f90*/  IMAD.IADD R33, R41, 0x1, R40 ;  /* 0x0000000129217824 */ /* 0x000fe200078e0228 */
[----:B------:R-:W-:Y:S01]  /*5fa0*/  LOP3.LUT P2, RZ, R38, 0xff, RZ, 0xc0, !PT ;  /* 0x000000ff26ff7812 */ /* 0x000fe2000784c0ff */
[----:B------:R-:W-:-:S03]  /*5fb0*/  UIADD3 UR4, UR46, 0x34c00, URZ ;  /* 0x00034c002e047890 */ /* 0x000fc6000fffe03f */
[----:B------:R-:W-:Y:S01]  /*5fc0*/  ISETP.GT.U32.AND P0, PT, R33, 0x22, PT ;  /* 0x000000222100780c */ /* 0x000fe20003f04070 */
[----:B------:R-:W-:-:S03]  /*5fd0*/  ULOP3.LUT UP0, URZ, UR4, 0x3ff, URZ, 0xc0, !UPT ;  /* 0x000003ff043f7892 */ /* 0x000fc6000f80c03f */
[----:B------:R-:W-:-:S03]  /*5fe0*/  ISETP.LT.U32.AND P0, PT, R41, 0x23, P0 ;  /* 0x000000232900780c */ /* 0x000fc60000701070 */
[C---:B-1----:R-:W-:Y:S01]  /*5ff0*/  @P1 IMAD.WIDE.U32 R2, R33.reuse, -0x2be2be2b, RZ ;  /* 0xd41d41d521021825 */ /* 0x042fe200078e00ff */
[----:B----4-:R-:W-:Y:S02]  /*6000*/  SEL R0, RZ, 0x1, !P0 ;  /* 0x00000001ff007807 */ /* 0x010fe40004000000 */
[----:B------:R-:W-:Y:S01]  /*6010*/  PLOP3.LUT P3, PT, PT, PT, UP0, 0x80, 0x0 ;  /* 0x000000000000781c */ /* 0x000fe20003f6f008 */
[----:B------:R-:W-:Y:S01]  /*6020*/  @P1 IMAD.IADD R2, R33, 0x1, -R3 ;  /* 0x0000000121021824 */ /* 0x000fe200078e0a03 */
[----:B------:R-:W-:-:S04]  /*6030*/  LOP3.LUT R23, R23, R0, RZ, 0x3c, !PT ;  /* 0x0000000017177212 */ /* 0x000fc800078e3cff */
[----:B------:R-:W-:-:S04]  /*6040*/  @P1 LEA.HI R2, R2, R3, RZ, 0x1f ;  /* 0x0000000302021211 */ /* 0x000fc800078ff8ff */
[----:B------:R-:W-:Y:S01]  /*6050*/  @P1 SHF.R.U32.HI R2, RZ, 0x5, R2 ;  /* 0x00000005ff021819 */ /* 0x000fe20000011602 */
[----:B------:R-:W-:Y:S06]  /*6060*/  @!P2 BRA `(.L_x_1049) ;  /* 0x00000000000ca947 */ /* 0x000fec0003800000 */
[----:B------:R-:W-:-:S04]  /*6070*/  DEPBAR {5,4,3,2,1,0} ;  /* 0x0000003f0000791a */ /* 0x000fc80000000000 */
[----:B------:R1:W-:Y:S02]  /*6080*/  UTMACCTL.IV [UR54] ;  /* 0x00000000360079b9 */ /* 0x0003e40008000000 */
[----:B-1----:R-:W-:Y:S01]  /*6090*/  NOP ;  /* 0x0000000000007918 */ /* 0x002fe20000000000 */
.L_x_1049:
[----:B------:R-:W-:Y:S01]  /*60a0*/  @P1 LOP3.LUT R23, R23, 0x1, R2, 0x78, !PT ;  /* 0x0000000117171812 */ /* 0x000fe200078e7802 */
[----:B------:R-:W-:Y:S06]  /*60b0*/  @!P3 BRA `(.L_x_1050) ;  /* 0x00000000007cb947 */ /* 0x000fec0003800000 */
[----:B------:R-:W-:Y:S01]  /*60c0*/  MOV R2, 0x120 ;  /* 0x0000012000027802 */ /* 0x000fe20000000f00 */
[----:B------:R-:W-:Y:S01]  /*60d0*/  ULDC.64 UR4, c[0x4][0x110] ;  /* 0x0100440000047ab9 */ /* 0x000fe20000000a00 */
[----:B------:R-:W-:Y:S01]  /*60e0*/  ULDC.64 UR6, c[0x4][0x60] ;  /* 0x0100180000067ab9 */ /* 0x000fe20000000a00 */
[----:B--2---:R-:W-:Y:S01]  /*60f0*/  IMAD.U32 R4, RZ, RZ, UR4 ;  /* 0x00000004ff047e24 */ /* 0x004fe2000f8e00ff */
        /* <DEDUP_REMOVED lines=12> */
.L_x_1051:
[----:B------:R-:W1:Y:S01]  /*61c0*/  LDC.64 R2, c[0x4][R2] ;  /* 0x0100000002027b82 */ /* 0x000e620000000a00 */
        /* <DEDUP_REMOVED lines=11> */
[----:B------:R-:W-:-:S07]  /*6280*/  IMAD.MOV.U32 R13, RZ, RZ, RZ ;  /* 0x000000ffff0d7224 */ /* 0x000fce00078e00ff */
[----:B------:R-:W-:-:S07]  /*6290*/  LEPC R20, `(.L_x_1050) ;  /* 0x000000001014794e */ /* 0x000fce0000000000 */
[----:B-1----:R-:W-:Y:S05]  /*62a0*/  CALL.ABS.NOINC R2 ;  /* 0x0000000002007343 */ /* 0x002fea0003c00000 */
.L_x_1050:
        /* <DEDUP_REMOVED lines=9> */
.L_x_1052:
        /* <DEDUP_REMOVED lines=10> */
.L_x_1054:
[----:B------:R-:W-:Y:S02]  /*63e0*/  ULDC UR4, c[0x0][0x800] ;  /* 0x0002000000047ab9 */ /* 0x000fe40000000800 */
[----:B------:R-:W-:-:S07]  /*63f0*/  IMAD.U32 R0, RZ, RZ, UR4 ;  /* 0x00000004ff007e24 */ /* 0x000fce000f8e00ff */
.L_x_1053:
[----:B------:R-:W-:Y:S02]  /*6400*/  ULDC.64 UR4, c[0x0][0x838] ;  /* 0x00020e0000047ab9 */ /* 0x000fe40000000a00 */
[----:B------:R-:W-:-:S04]  /*6410*/  ISETP.NE.U32.AND P0, PT, RZ, UR4, PT ;  /* 0x00000004ff007c0c */ /* 0x000fc8000bf05070 */
[----:B------:R-:W-:-:S13]  /*6420*/  ISETP.NE.AND.EX P0, PT, RZ, UR5, PT, P0 ;  /* 0x00000005ff007c0c */ /* 0x000fda000bf05300 */
[----:B------:R-:W-:Y:S05]  /*6430*/  @!P0 BRA `(.L_x_1055) ;  /* 0x0000000000148947 */ /* 0x000fea0003800000 */
[----:B-1--4-:R-:W-:-:S04]  /*6440*/  LEA R2, P0, R18, UR4, 0x3 ;  /* 0x0000000412027c11 */ /* 0x012fc8000f8018ff */
[----:B------:R-:W-:-:S06]  /*6450*/  LEA.HI.X R3, R18, UR5, R19, 0x3, P0 ;  /* 0x0000000512037c11 */ /* 0x000fcc00080f1c13 */
[----:B------:R-:W2:Y:S04]  /*6460*/  LDG.E.64 R2, desc[UR52][R2.64] ;  /* 0x0000003402027981 */ /* 0x000ea8000c1e1b00 */
[----:B--2---:R1:W5:Y:S01]  /*6470*/  LD.E R4, desc[UR52][R2.64] ;  /* 0x0000003402047980 */ /* 0x004362000c101900 */
[----:B------:R-:W-:Y:S05]  /*6480*/  BRA `(.L_x_1056) ;  /* 0x0000000000307947 */ /* 0x000fea0003800000 */
.L_x_1055:
[----:B------:R-:W-:Y:S02]  /*6490*/  ULDC.64 UR4, c[0x0][0x830] ;  /* 0x00020c0000047ab9 */ /* 0x000fe40000000a00 */
[----:B------:R-:W-:-:S04]  /*64a0*/  ISETP.NE.U32.AND P0, PT, RZ, UR4, PT ;  /* 0x00000004ff007c0c */ /* 0x000fc8000bf05070 */
[----:B------:R-:W-:-:S13]  /*64b0*/  ISETP.NE.AND.EX P0, PT, RZ, UR5, PT, P0 ;  /* 0x00000005ff007c0c */ /* 0x000fda000bf05300 */
[----:B------:R-:W-:Y:S05]  /*64c0*/  @!P0 BRA `(.L_x_1057) ;  /* 0x0000000000188947 */ /* 0x000fea0003800000 */
[----:B-1--4-:R-:W1:Y:S01]  /*64d0*/  LDC.64 R2, c[0x0][0x830] ;  /* 0x00020c00ff027b82 */ /* 0x012e620000000a00 */
[----:B------:R-:W-:Y:S02]  /*64e0*/  ULDC UR4, c[0x0][0x840] ;  /* 0x0002100000047ab9 */ /* 0x000fe40000000800 */
[----:B------:R-:W-:-:S04]  /*64f0*/  IMAD R5, R18, UR4, RZ ;  /* 0x0000000412057c24 */ /* 0x000fc8000f8e02ff */
[----:B-1----:R-:W-:-:S05]  /*6500*/  IMAD.WIDE R2, R5, 0x4, R2 ;  /* 0x0000000405027825 */ /* 0x002fca00078e0202 */
[----:B--2---:R2:W5:Y:S01]  /*6510*/  LDG.E R4, desc[UR52][R2.64] ;  /* 0x0000003402047981 */ /* 0x004562000c1e1900 */
[----:B------:R-:W-:Y:S05]  /*6520*/  BRA `(.L_x_1056) ;  /* 0x0000000000087947 */ /* 0x000fea0003800000 */
.L_x_1057:
[----:B------:R-:W-:Y:S02]  /*6530*/  ULDC UR4, c[0x0][0x828] ;  /* 0x00020a0000047ab9 */ /* 0x000fe40000000800 */
[----:B--2---:R-:W-:-:S07]  /*6540*/  IMAD.U32 R4, RZ, RZ, UR4 ;  /* 0x00000004ff047e24 */ /* 0x004fce000f8e00ff */
.L_x_1056:
[----:B------:R-:W-:Y:S01]  /*6550*/  ISETP.GT.U32.AND P0, PT, R37, 0x3e, PT ;  /* 0x0000003e2500780c */ /* 0x000fe20003f04070 */
[----:B------:R-:W-:Y:S01]  /*6560*/  BSSY B0, `(.L_x_1058) ;  /* 0x0000007000007945 */ /* 0x000fe20003800000 */
[----:B-12-4-:R-:W-:-:S11]  /*6570*/  PRMT R2, RZ, 0x7610, R2 ;  /* 0x00007610ff027816 */ /* 0x016fd60000000002 */
[----:B------:R-:W-:Y:S05]  /*6580*/  @P0 BRA `(.L_x_1059) ;  /* 0x0000000000100947 */ /* 0x000fea0003800000 */
[----:B------:R-:W-:-:S03]  /*6590*/  UMOV UR4, 0xffffffff ;  /* 0xffffffff00047882 */ /* 0x000fc60000000000 */
[----:B------:R-:W-:Y:S05]  /*65a0*/  BRA.DIV UR4, `(.L_x_1060) ;  /* 0x0000007604ec7947 */ /* 0x000fea000b800000 */
[----:B------:R-:W-:-:S13]  /*65b0*/  ELECT P6, URZ, PT ;  /* 0x00000000003f782f */ /* 0x000fda00038c0000 */
.L_x_1219:
[----:B------:R-:W-:-:S07]  /*65c0*/  SEL R2, RZ, 0x1, !P6 ;  /* 0x00000001ff027807 */ /* 0x000fce0007000000 */
.L_x_1059:
[----:B------:R-:W-:Y:S05]  /*65d0*/  BSYNC B0 ;  /* 0x0000000000007941 */ /* 0x000fea0003800000 */
.L_x_1058:
[----:B------:R-:W-:-:S05]  /*65e0*/  IMAD.U32 R3, RZ, RZ, UR49 ;  /* 0x00000031ff037e24 */ /* 0x000fca000f8e00ff */
[----:B------:R-:W-:-:S13]  /*65f0*/  ISETP.NE.AND P1, PT, R3, 0x3, PT ;  /* 0x000000030300780c */ /* 0x000fda0003f25270 */
[----:B------:R-:W-:Y:S05]  /*6600*/  @!P1 BRA `(.L_x_1061) ;  /* 0x0000000000049947 */ /* 0x000fea0003800000 */
[----:B------:R-:W-:Y:S01]  /*6610*/  BPT.TRAP 0x1 ;  /* 0x000000040000795c */ /* 0x000fe20000300000 */
.L_x_1061:
        /* <DEDUP_REMOVED lines=10> */
.L_x_1220:
        /* <DEDUP_REMOVED lines=57> */
.L_x_1064:
[----:B------:R-:W-:Y:S05]  /*6a50*/  BSYNC B0 ;  /* 0x0000000000007941 */ /* 0x000fea0003800000 */
.L_x_1063:
[----:B------:R-:W-:Y:S04]  /*6a60*/  BSSY B0, `(.L_x_1065) ;  /* 0x0000003000007945 */ /* 0x000fe80003800000 */
[----:B------:R-:W-:Y:S05]  /*6a70*/  @!P0 BRA `(.L_x_1066) ;  /* 0x0000000000048947 */ /* 0x000fea0003800000 */
[----:B------:R-:W-:-:S04]  /*6a80*/  DEPBAR.LE SB0, 0x0 ;  /* 0x000080000000791a */ /* 0x000fc80000000000 */
.L_x_1066:
[----:B------:R-:W-:Y:S05]  /*6a90*/  BSYNC B0 ;  /* 0x0000000000007941 */ /* 0x000fea0003800000 */
.L_x_1065:
[----:B------:R-:W-:Y:S06]  /*6aa0*/  BAR.SYNC.DEFER_BLOCKING 0x1, 0x100 ;  /* 0x0044000000007b1d */ /* 0x000fec0000010000 */
[----:B------:R-:W-:Y:S05]  /*6ab0*/  @!P1 BRA `(.L_x_1067) ;  /* 0x0000000000049947 */ /* 0x000fea0003800000 */
[----:B------:R-:W-:Y:S01]  /*6ac0*/  BPT.TRAP 0x1 ;  /* 0x000000040000795c */ /* 0x000fe20000300000 */
.L_x_1067:
        /* <DEDUP_REMOVED lines=8> */
.L_x_1068:
[----:B------:R-:W-:Y:S01]  /*6b50*/  ULEA UR4, UR36, UR46, 0x3 ;  /* 0x0000002e24047291 */ /* 0x000fe2000f8e183f */
[----:B------:R-:W-:-:S08]  /*6b60*/  SHF.L.U32 R0, R49, 0x1f, RZ ;  /* 0x0000001f31007819 */ /* 0x000fd000000006ff */
[----:B------:R-:W2:Y:S02]  /*6b70*/  SYNCS.PHASECHK.TRANS64.TRYWAIT P0, [UR4+0x37000], R0 ;  /* 0x03700000ff0075a7 */ /* 0x000ea40008000144 */
[----:B--2---:R-:W-:Y:S05]  /*6b80*/  @!P0 BRA `(.L_x_1069) ;  /* 0x0000007000a08947 */ /* 0x004fea0003800000 */
.L_x_1221:
[----:B------:R-:W-:-:S09]  /*6b90*/  ULEA UR5, UR36, UR46, 0x4 ;  /* 0x0000002e24057291 */ /* 0x000fd2000f8e203f */
[----:B------:R-:W2:Y:S01]  /*6ba0*/  LDS.128 R16, [UR5+0x372e0] ;  /* 0x0372e005ff107984 */ /* 0x000ea20008000c00 */
        /* <DEDUP_REMOVED lines=8> */
.L_x_1070:
[----:B--2---:R-:W-:Y:S01]  /*6c30*/  ISETP.NE.AND P0, PT, R19, RZ, PT ;  /* 0x000000ff1300720c */ /* 0x004fe20003f05270 */
        /* <DEDUP_REMOVED lines=8> */
[----:B-1----:R-:W1:Y:S01]  /*6cc0*/  S2R R0, SR_LANEID ;  /* 0x0000000000007919 */ /* 0x002e620000000000 */
[----:B------:R-:W-:Y:S01]  /*6cd0*/  ELECT P0, URZ, PT ;  /* 0x00000000003f782f */ /* 0x000fe20003800000 */
[----:B------:R-:W-:Y:S01]  /*6ce0*/  BSSY B0, `(.L_x_1072) ;  /* 0x000002f000007945 */ /* 0x000fe20003800000 */
[----:B-1----:R-:W-:-:S11]  /*6cf0*/  IMAD.SHL.U32 R15, R0, 0x4, RZ ;  /* 0x00000004000f7824 */ /* 0x002fd600078e00ff */
[----:B------:R-:W-:Y:S05]  /*6d00*/  @!P0 BRA `(.L_x_1073) ;  /* 0x0000000000b08947 */ /* 0x000fea0003800000 */
[----:B------:R-:W-:Y:S01]  /*6d10*/  IMAD.SHL.U32 R0, R18, 0x8, RZ ;  /* 0x0000000812007824 */ /* 0x000fe200078e00ff */
[----:B------:R-:W-:Y:S01]  /*6d20*/  SHF.R.S32.HI R3, RZ, 0x1f, R18 ;  /* 0x0000001fff037819 */ /* 0x000fe20000011412 */
[----:B------:R-:W-:-:S03]  /*6d30*/  ULDC.64 UR4, c[0x0][0xaa0] ;  /* 0x0002a80000047ab9 */ /* 0x000fc60000000a00 */
[----:B------:R-:W-:Y:S02]  /*6d40*/  SHF.L.U64.HI R8, R18, 0x3, R3 ;  /* 0x0000000312087819 */ /* 0x000fe40000010203 */
[----:B------:R-:W-:Y:S01]  /*6d50*/  IADD3 R4, P0, R0, UR4, RZ ;  /* 0x0000000400047c10 */ /* 0x000fe2000ff1e0ff */
[----:B------:R-:W1:Y:S03]  /*6d60*/  LDC.64 R2, c[0x0][0x290] ;  /* 0x0000a400ff027b82 */ /* 0x000e660000000a00 */
        /* <DEDUP_REMOVED lines=8> */
[----:B------:R5:W3:Y:S04]  /*6df0*/  LDG.E R13, desc[UR52][R6.64+0x4] ;  /* 0x00000434060d7981 */ /* 0x000ae8000c1e1900 */
[----:B------:R-:W3:Y:S01]  /*6e00*/  LDG.E.64 R2, desc[UR52][R2.64] ;  /* 0x0000003402027981 */ /* 0x000ee2000c1e1b00 */
[----:B------:R-:W-:-:S03]  /*6e10*/  IMAD.U32 R8, RZ, RZ, UR48 ;  /* 0x00000030ff087e24 */ /* 0x000fc6000f8e00ff */
[----:B------:R-:W-:Y:S02]  /*6e20*/  STS [UR48+0x30], RZ ;  /* 0x000030ffff007988 */ /* 0x000fe40008000830 */
[----:B------:R-:W-:Y:S02]  /*6e30*/  SHF.R.U64 R8, R8, 0x4, RZ ;  /* 0x0000000408087819 */ /* 0x000fe400000012ff */
[----:B-----5:R-:W-:-:S03]  /*6e40*/  CS2R R6, SRZ ;  /* 0x0000000000067805 */ /* 0x020fc6000001ff00 */
[----:B------:R-:W-:Y:S04]  /*6e50*/  STS [UR48+0x10], R8 ;  /* 0x00001008ff007988 */ /* 0x000fe80008000830 */
[----:B------:R-:W-:Y:S01]  /*6e60*/  STS [UR48+0x14], R8 ;  /* 0x00001408ff007988 */ /* 0x000fe20008000830 */
[C---:B--2---:R-:W-:Y:S01]  /*6e70*/  SHF.L.U64.HI R11, R4.reuse, 0x1, R5 ;  /* 0x00000001040b7819 */ /* 0x044fe20000010205 */
[----:B------:R-:W-:-:S03]  /*6e80*/  IMAD.SHL.U32 R10, R4, 0x2, RZ ;  /* 0x00000002040a7824 */ /* 0x000fc600078e00ff */
[----:B------:R-:W-:Y:S02]  /*6e90*/  LOP3.LUT R11, R11, 0x1fffffff, RZ, 0xc0, !PT ;  /* 0x1fffffff0b0b7812 */ /* 0x000fe400078ec0ff */
[----:B------:R-:W-:Y:S02]  /*6ea0*/  LOP3.LUT R10, R10, 0xfffffffe, RZ, 0xc0, !PT ;  /* 0xfffffffe0a0a7812 */ /* 0x000fe400078ec0ff */
[--C-:B------:R-:W-:Y:S02]  /*6eb0*/  SHF.R.U32.HI R5, RZ, 0x4, R11.reuse ;  /* 0x00000004ff057819 */ /* 0x100fe4000001160b */
[----:B------:R-:W-:Y:S02]  /*6ec0*/  SHF.R.U64 R10, R10, 0x4, R11 ;  /* 0x000000040a0a7819 */ /* 0x000fe4000000120b */
[----:B-1----:R-:W-:-:S03]  /*6ed0*/  LOP3.LUT R0, R0, 0xf, R5, 0xb8, !PT ;  /* 0x0000000f00007812 */ /* 0x002fc600078eb805 */
[----:B------:R-:W-:Y:S04]  /*6ee0*/  STS [UR48+0xc], R10 ;  /* 0x00000c0aff007988 */ /* 0x000fe80008000830 */
[----:B------:R-:W-:Y:S01]  /*6ef0*/  STS [UR48+0x1c], R0 ;  /* 0x00001c00ff007988 */ /* 0x000fe20008000830 */
[----:B----4-:R-:W-:-:S03]  /*6f00*/  VIADD R4, R12, 0xffffffff ;  /* 0xffffffff0c047836 */ /* 0x010fc60000000000 */
[----:B------:R-:W1:Y:S04]  /*6f10*/  LDS R5, [UR48+0x1c] ;  /* 0x00001c30ff057984 */ /* 0x000e680008000800 */
[----:B---3--:R-:W-:Y:S01]  /*6f20*/  STS.64 [UR48], R2 ;  /* 0x00000002ff007988 */ /* 0x008fe20008000a30 */
[----:B-1----:R-:W-:-:S05]  /*6f30*/  LOP3.LUT R5, R5, 0xf0, RZ, 0xb8, !PT ;  /* 0x000000f005057812 */ /* 0x002fca00078eb8ff */
[----:B------:R1:W-:Y:S04]  /*6f40*/  STS [UR48+0x1c], R5 ;  /* 0x00001c05ff007988 */ /* 0x0003e80008000830 */
[----:B------:R-:W2:Y:S01]  /*6f50*/  LDS R9, [UR48+0x1c] ;  /* 0x00001c30ff097984 */ /* 0x000ea20008000800 */
[----:B-1----:R-:W-:-:S05]  /*6f60*/  VIADD R5, R13, 0xffffffff ;  /* 0xffffffff0d057836 */ /* 0x002fca0000000000 */
[----:B------:R-:W-:Y:S01]  /*6f70*/  STS.128 [UR48+0x20], R4 ;  /* 0x00002004ff007988 */ /* 0x000fe20008000c30 */
[----:B--2---:R-:W-:-:S05]  /*6f80*/  LOP3.LUT R9, R9, 0xf00, RZ, 0xb8, !PT ;  /* 0x00000f0009097812 */ /* 0x004fca00078eb8ff */
[----:B------:R-:W-:Y:S04]  /*6f90*/  STS.64 [UR48+0x18], R8 ;  /* 0x00001808ff007988 */ /* 0x000fe80008000a30 */
[----:B------:R-:W1:Y:S02]  /*6fa0*/  LDS R14, [UR48+0x1c] ;  /* 0x00001c30ff0e7984 */ /* 0x000e640008000800 */
[----:B-1----:R-:W-:-:S05]  /*6fb0*/  LOP3.LUT R0, R14, 0xf000, RZ, 0xb8, !PT ;  /* 0x0000f0000e007812 */ /* 0x002fca00078eb8ff */
[----:B------:R1:W-:Y:S02]  /*6fc0*/  STS [UR48+0x1c], R0 ;  /* 0x00001c00ff007988 */ /* 0x0003e40008000830 */
.L_x_1073:
[----:B------:R-:W-:Y:S05]  /*6fd0*/  BSYNC B0 ;  /* 0x0000000000007941 */ /* 0x000fea0003800000 */
.L_x_1072:
[----:B------:R-:W-:Y:S01]  /*6fe0*/  NOP ;  /* 0x0000000000007918 */ /* 0x000fe20000000000 */
[----:B------:R2:W4:Y:S01]  /*6ff0*/  LDS R5, [R15+UR48] ;  /* 0x000000300f057984 */ /* 0x0005220008000800 */
[----:B------:R-:W-:Y:S02]  /*7000*/  ELECT P0, URZ, PT ;  /* 0x00000000003f782f */ /* 0x000fe40003800000 */
[----:B------:R-:W-:Y:S01]  /*7010*/  IADD3 R2, P2, R15, UR54, RZ ;  /* 0x000000360f027c10 */ /* 0x000fe2000ff5e0ff */
[----:B------:R-:W-:Y:S04]  /*7020*/  BSSY B0, `(.L_x_1074) ;  /* 0x0000005000007945 */ /* 0x000fe80003800000 */
[----:B------:R-:W-:-:S06]  /*7030*/  IMAD.X R3, RZ, RZ, UR55, P2 ;  /* 0x00000037ff037e24 */ /* 0x000fcc00090e06ff */
[----:B--2---:R-:W-:Y:S05]  /*7040*/  @!P0 BRA `(.L_x_1075) ;  /* 0x0000000000088947 */ /* 0x004fea0003800000 */
[----:B------:R0:W-:Y:S01]  /*7050*/  UTMACMDFLUSH ;  /* 0x00000000000079b7 */ /* 0x0001e20000000000 */
[----:B------:R-:W-:-:S04]  /*7060*/  DEPBAR.LE SB0, 0x0 ;  /* 0x000080000000791a */ /* 0x000fc80000000000 */
.L_x_1075:
[----:B------:R-:W-:Y:S05]  /*7070*/  BSYNC B0 ;  /* 0x0000000000007941 */ /* 0x000fea0003800000 */
.L_x_1074:
[----:B----4-:R2:W5:Y:S02]  /*7080*/  ATOMG.E.EXCH.STRONG.GPU PT, RZ, [R2], R5 ;  /* 0x0000000502ff73a8 */ /* 0x01056400041ee100 */
.L_x_1071:
[----:B-12---:R-:W-:Y:S01]  /*7090*/  IMAD.WIDE.U32 R2, R33, -0x2be2be2b, RZ ;  /* 0xd41d41d521027825 */ /* 0x006fe200078e00ff */
[----:B------:R-:W-:Y:S01]  /*70a0*/  UIADD3 UR38, UR38, 0x1, URZ ;  /* 0x0000000126267890 */ /* 0x000fe2000fffe03f */
[----:B------:R-:W-:Y:S01]  /*70b0*/  ISETP.NE.AND P0, PT, R19, RZ, PT ;  /* 0x000000ff1300720c */ /* 0x000fe20003f05270 */
[----:B------:R-:W-:Y:S01]  /*70c0*/  UIADD3 UR36, UR36, 0x1, URZ ;  /* 0x0000000124247890 */ /* 0x000fe2000fffe03f */
[----:B------:R-:W-:Y:S01]  /*70d0*/  IMAD.IADD R2, R33, 0x1, -R3 ;  /* 0x0000000121027824 */ /* 0x000fe200078e0a03 */
[----:B------:R-:W-:Y:S01]  /*70e0*/  UISETP.NE.AND UP0, UPT, UR38, 0x2, UPT ;  /* 0x000000022600788c */ /* 0x000fe2000bf05270 */
[----:B------:R-:W-:Y:S01]  /*70f0*/  SEL R38, RZ, 0x1, !P1 ;  /* 0x00000001ff267807 */ /* 0x000fe20004800000 */
[----:B------:R-:W-:Y:S02]  /*7100*/  UISETP.NE.AND UP1, UPT, UR36, 0x8, UPT ;  /* 0x000000082400788c */ /* 0x000fe4000bf25270 */
[----:B------:R-:W-:Y:S01]  /*7110*/  UIADD3 UR37, UR37, 0x1, URZ ;  /* 0x0000000125257890 */ /* 0x000fe2000fffe03f */
[----:B------:R-:W-:Y:S01]  /*7120*/  LEA.HI R2, R2, R3, RZ, 0x1f ;  /* 0x0000000302027211 */ /* 0x000fe200078ff8ff */
[----:B------:R-:W-:-:S02]  /*7130*/  USEL UR4, URZ, 0x1, UP0 ;  /* 0x000000013f047887 */ /* 0x000fc40008000000 */
[----:B------:R-:W-:Y:S01]  /*7140*/  USEL UR5, URZ, 0x1, UP1 ;  /* 0x000000013f057887 */ /* 0x000fe20008800000 */
[----:B------:R-:W-:Y:S01]  /*7150*/  SHF.R.U32.HI R2, RZ, 0x5, R2 ;  /* 0x00000005ff027819 */ /* 0x000fe20000011602 */
[----:B------:R-:W-:Y:S02]  /*7160*/  UISETP.NE.AND UP2, UPT, UR37, 0x2, UPT ;  /* 0x000000022500788c */ /* 0x000fe4000bf45270 */
[----:B------:R-:W-:Y:S01]  /*7170*/  USEL UR38, UR38, URZ, UP0 ;  /* 0x0000003f26267287 */ /* 0x000fe20008000000 */
[----:B------:R-:W-:Y:S01]  /*7180*/  LOP3.LUT R50, R50, UR4, RZ, 0x3c, !PT ;  /* 0x0000000432327c12 */ /* 0x000fe2000f8e3cff */
[----:B------:R-:W-:Y:S01]  /*7190*/  USEL UR37, UR37, URZ, UP2 ;  /* 0x0000003f25257287 */ /* 0x000fe20009000000 */
[----:B------:R-:W-:Y:S01]  /*71a0*/  LOP3.LUT R49, R49, UR5, RZ, 0x3c, !PT ;  /* 0x0000000531317c12 */ /* 0x000fe2000f8e3cff */
[----:B------:R-:W-:Y:S01]  /*71b0*/  USEL UR36, UR36, URZ, UP1 ;  /* 0x0000003f24247287 */ /* 0x000fe20008800000 */
[----:B------:R-:W-:Y:S01]  /*71c0*/  IMAD R40, R2, -0x23, R33 ;  /* 0xffffffdd02287824 */ /* 0x000fe200078e0221 */
[----:B------:R-:W-:Y:S10]  /*71d0*/  @P0 BRA `(.L_x_1076) ;  /* 0xffffffc800a00947 */ /* 0x000ff4000383ffff */
[----:B------:R-:W-:-:S04]  /*71e0*/  DEPBAR.LE SB0, 0x0 ;  /* 0x000080000000791a */ /* 0x000fc80000000000 */
[----:B------:R-:W-:Y:S05]  /*71f0*/  EXIT ;  /* 0x000000000000794d */ /* 0x000fea0003800000 */
.L_x_1008:
        /* <DEDUP_REMOVED lines=41> */
.L_x_1080:
[----:B------:R-:W-:Y:S05]  /*7490*/  BSYNC B0 ;  /* 0x0000000000007941 */ /* 0x000fea0003800000 */
.L_x_1079:
        /* <DEDUP_REMOVED lines=22> */
.L_x_1083:
        /* <DEDUP_REMOVED lines=36> */
.L_x_1082:
[----:B------:R-:W-:Y:S05]  /*7840*/  BSYNC B0 ;  /* 0x0000000000007941 */ /* 0x000fea0003800000 */
.L_x_1081:
[----:B---3--:R-:W3:Y:S01]  /*7850*/  S2R R0, SR_LANEID ;  /* 0x0000000000007919 */ /* 0x008ee20000000000 */
[----:B------:R-:W-:Y:S01]  /*7860*/  ELECT P0, URZ, PT ;  /* 0x00000000003f782f */ /* 0x000fe20003800000 */
[----:B------:R-:W-:Y:S01]  /*7870*/  NOP ;  /* 0x0000000000007918 */ /* 0x000fe20000000000 */
[----:B------:R-:W-:Y:S11]  /*7880*/  BSSY B0, `(.L_x_1084) ;  /* 0x0000004000007945 */ /* 0x000ff60003800000 */
[----:B------:R-:W-:Y:S05]  /*7890*/  @!P0 BRA `(.L_x_1085) ;  /* 0x0000000000088947 */ /* 0x000fea0003800000 */
[----:B------:R0:W-:Y:S01]  /*78a0*/  UTMACMDFLUSH ;  /* 0x00000000000079b7 */ /* 0x0001e20000000000 */
[----:B------:R-:W-:-:S04]  /*78b0*/  DEPBAR.LE SB0, 0x0 ;  /* 0x000080000000791a */ /* 0x000fc80000000000 */
.L_x_1085:
[----:B------:R-:W-:Y:S05]  /*78c0*/  BSYNC B0 ;  /* 0x0000000000007941 */ /* 0x000fea0003800000 */
.L_x_1084:
        /* <DEDUP_REMOVED lines=14> */
.L_x_1222:
        /* <DEDUP_REMOVED lines=12> */
.L_x_1105:
[----:B------:R-:W-:-:S06]  /*7a70*/  UISETP.NE.AND UP0, UPT, UR29, 0x3, UPT ;  /* 0x000000031d00788c */ /* 0x000fcc000bf05270 */
[----:B------:R-:W-:-:S13]  /*7a80*/  PLOP3.LUT P1, PT, PT, PT, UP0, 0x80, 0x0 ;  /* 0x000000000000781c */ /* 0x000fda0003f2f008 */
[----:B-----5:R-:W-:Y:S05]  /*7a90*/  @!P1 BRA `(.L_x_1087) ;  /* 0x0000000000049947 */ /* 0x020fea0003800000 */
[----:B------:R-:W-:Y:S01]  /*7aa0*/  BPT.TRAP 0x1 ;  /* 0x000000040000795c */ /* 0x000fe20000300000 */
.L_x_1087:
[----:B------:R-:W-:Y:S01]  /*7ab0*/  ULEA UR8, UR5, UR12, 0x3 ;  /* 0x0000000c05087291 */ /* 0x000fe2000f8e183f */
[----:B------:R-:W-:-:S08]  /*7ac0*/  SHF.L.U32 R3, R12, 0x1f, RZ ;  /* 0x0000001f0c037819 */ /* 0x000fd000000006ff */
[----:B------:R-:W1:Y:S02]  /*7ad0*/  SYNCS.PHASECHK.TRANS64.TRYWAIT P0, [UR8+0x37000], R3 ;  /* 0x03700003ff0075a7 */ /* 0x000e640008000148 */
[----:B-1----:R-:W-:Y:S05]  /*7ae0*/  @!P0 BRA `(.L_x_1088) ;  /* 0x0000006000f88947 */ /* 0x002fea0003800000 */
.L_x_1223:
        /* <DEDUP_REMOVED lines=11> */
.L_x_1089:
        /* <DEDUP_REMOVED lines=10> */
.L_x_1090:
[----:B------:R-:W-:Y:S05]  /*7c40*/  @!P0 BRA `(.L_x_1091) ;  /* 0x0000000000188947 */ /* 0x000fea0003800000 */
[----:B------:R-:W1:Y:S02]  /*7c50*/  LDC.64 R2, c[0x0][0x810] ;  /* 0x00020400ff027b82 */ /* 0x000e640000000a00 */
[----:B-1----:R-:W-:-:S06]  /*7c60*/  IMAD.WIDE R2, R18, 0x8, R2 ;  /* 0x0000000812027825 */ /* 0x002fcc00078e0202 */
[----:B------:R-:W2:Y:S04]  /*7c70*/  LDG.E.64 R2, desc[UR52][R2.64] ;  /* 0x0000003402027981 */ /* 0x000ea8000c1e1b00 */
[----:B--2---:R-:W2:Y:S02]  /*7c80*/  LD.E R6, desc[UR52][R2.64] ;  /* 0x0000003402067980 */ /* 0x004ea4000c101900 */
[----:B--2---:R-:W-:Y:S01]  /*7c90*/  FSETP.NEU.AND P0, PT, R6, RZ, PT ;  /* 0x000000ff0600720b */ /* 0x004fe20003f0d000 */
[----:B------:R-:W-:-:S12]  /*7ca0*/  BRA `(.L_x_1092) ;  /* 0x0000000000247947 */ /* 0x000fd80003800000 */
.L_x_1091:
        /* <DEDUP_REMOVED lines=9> */
.L_x_1092:
[----:B------:R-:W-:Y:S01]  /*7d40*/  UISETP.NE.AND UP0, UPT, UR30, 0x3, UPT ;  /* 0x000000031e00788c */ /* 0x000fe2000bf05270 */
[----:B------:R-:W-:-:S05]  /*7d50*/  ELECT P1, URZ, PT ;  /* 0x00000000003f782f */ /* 0x000fca0003820000 */
[----:B------:R-:W-:-:S13]  /*7d60*/  PLOP3.LUT P2, PT, PT, PT, UP0, 0x80, 0x0 ;  /* 0x000000000000781c */ /* 0x000fda0003f4f008 */
[----:B------:R-:W-:Y:S05]  /*7d70*/  @!P2 BRA `(.L_x_1093) ;  /* 0x000000000004a947 */ /* 0x000fea0003800000 */
[----:B------:R-:W-:Y:S01]  /*7d80*/  BPT.TRAP 0x1 ;  /* 0x000000040000795c */ /* 0x000fe20000300000 */
.L_x_1093:
[----:B------:R-:W-:Y:S01]  /*7d90*/  ULEA UR13, UR4, UR12, 0x3 ;  /* 0x0000000c040d7291 */ /* 0x000fe2000f8e183f */
[----:B------:R-:W-:Y:S02]  /*7da0*/  SHF.L.U32 R2, R0, 0x1f, RZ ;  /* 0x0000001f00027819 */ /* 0x000fe400000006ff */
[----:B------:R-:W-:-:S06]  /*7db0*/  PLOP3.LUT P0, PT, P0, P1, PT, 0x2a, 0x0 ;  /* 0x000000000000781c */ /* 0x000fcc0000702572 */
[----:B------:R-:W1:Y:S02]  /*7dc0*/  SYNCS.PHASECHK.TRANS64.TRYWAIT P3, [UR13+0x372c0], R2 ;  /* 0x0372c002ff0075a7 */ /* 0x000e64000806014d */
[----:B-1----:R-:W-:Y:S05]  /*7dd0*/  @!P3 BRA `(.L_x_1094) ;  /* 0x000000600054b947 */ /* 0x002fea0003800000 */
.L_x_1224:
        /* <DEDUP_REMOVED lines=19> */
.L_x_1097:
[----:B-1----:R-:W1:Y:S02]  /*7f10*/  LDC R2, c[0x0][0xaa8] ;  /* 0x0002aa00ff027b82 */ /* 0x002e640000000800 */
[----:B-1----:R2:W-:Y:S02]  /*7f20*/  SYNCS.ARRIVE.TRANS64.RED.A0TR RZ, [UR13+0x372b0], R2 ;  /* 0x0372b002ffff79a7 */ /* 0x0025e4000830040d */
.L_x_1096:
[----:B------:R-:W-:Y:S05]  /*7f30*/  BSYNC B0 ;  /* 0x0000000000007941 */ /* 0x000fea0003800000 */
.L_x_1095:
[----:B------:R-:W-:Y:S05]  /*7f40*/  @!P2 BRA `(.L_x_1098) ;  /* 0x000000000004a947 */ /* 0x000fea0003800000 */
[----:B------:R-:W-:Y:S01]  /*7f50*/  BPT.TRAP 0x1 ;  /* 0x000000040000795c */ /* 0x000fe20000300000 */
.L_x_1098:
        /* <DEDUP_REMOVED lines=34> */
.L_x_1102:
        /* <DEDUP_REMOVED lines=34> */
.L_x_1101:
[----:B------:R-:W-:Y:S05]  /*83a0*/  BSYNC B0 ;  /* 0x0000000000007941 */ /* 0x000fea0003800000 */
.L_x_1100:
        /* <DEDUP_REMOVED lines=11> */
.L_x_1104:
[----:B------:R-:W-:Y:S05]  /*8460*/  BSYNC B0 ;  /* 0x0000000000007941 */ /* 0x000fea0003800000 */
.L_x_1103:
[----:B--2---:R3:W5:Y:S02]  /*8470*/  ATOMG.E.EXCH.STRONG.GPU PT, RZ, [R2], R9 ;  /* 0x0000000902ff73a8 */ /* 0x00476400041ee100 */
.L_x_1099:
        /* <DEDUP_REMOVED lines=16> */
.L_x_1108:
[----:B------:R-:W-:Y:S01]  /*8580*/  IMAD.U32 R3, RZ, RZ, UR4 ;  /* 0x00000004ff037e24 */ /* 0x000fe2000f8e00ff */
[----:B------:R-:W-:-:S04]  /*8590*/  SHF.L.U32 R2, R0, 0x1f, RZ ;  /* 0x0000001f00027819 */ /* 0x000fc800000006ff */
[----:B------:R-:W-:-:S04]  /*85a0*/  LEA R3, R3, UR12, 0x3 ;  /* 0x0000000c03037c11 */ /* 0x000fc8000f8e18ff */
[----:B------:R-:W1:Y:S02]  /*85b0*/  SYNCS.PHASECHK.TRANS64.TRYWAIT P0, [R3+URZ+0x372c0], R2 ;  /* 0x0372c002030075a7 */ /* 0x000e64000800017f */
[----:B-1----:R-:W-:Y:S05]  /*85c0*/  @!P0 BRA `(.L_x_1109) ;  /* 0x0000005800708947 */ /* 0x002fea0003800000 */
.L_x_1225:
[----:B------:R-:W-:Y:S05]  /*85d0*/  @!P2 BRA `(.L_x_1110) ;  /* 0x000000000004a947 */ /* 0x000fea0003800000 */
[----:B------:R-:W-:Y:S01]  /*85e0*/  BPT.TRAP 0x1 ;  /* 0x000000040000795c */ /* 0x000fe20000300000 */
.L_x_1110:
        /* <DEDUP_REMOVED lines=8> */
.L_x_1111:
[----:B-1----:R1:W2:Y:S02]  /*8670*/  SYNCS.PHASECHK.TRANS64.TRYWAIT P0, [R3+URZ+0x372c0], R0 ;  /* 0x0372c000030075a7 */ /* 0x0022a4000800017f */
[----:B--2---:R-:W-:Y:S05]  /*8680*/  @!P0 NANOSLEEP.SYNCS 0x989680 ;  /* 0x009896800000895d */ /* 0x004fea0003900000 */
[----:B------:R-:W2:Y:S02]  /*8690*/  @!P0 SYNCS.PHASECHK.TRANS64 P0, [R3+URZ+0x372c0], R0 ;  /* 0x0372c000030085a7 */ /* 0x000ea4000800007f */
[----:B--2---:R-:W-:Y:S05]  /*86a0*/  @!P0 BRA `(.L_x_1111) ;  /* 0xfffffffc00f08947 */ /* 0x004fea000383ffff */
.L_x_1107:
[----:B------:R-:W-:Y:S05]  /*86b0*/  BSYNC B0 ;  /* 0x0000000000007941 */ /* 0x000fea0003800000 */
.L_x_1106:
[----:B------:R-:W-:Y:S05]  /*86c0*/  EXIT ;  /* 0x000000000000794d */ /* 0x000fea0003800000 */
.L_x_1078:
        /* <DEDUP_REMOVED lines=59> */
.L_x_1113:
[----:B--2---:R-:W-:Y:S05]  /*8a80*/  BSYNC B0 ;  /* 0x0000000000007941 */ /* 0x004fea0003800000 */
.L_x_1112:
[----:B------:R-:W-:Y:S01]  /*8a90*/  ELECT P0, URZ, PT ;  /* 0x00000000003f782f */ /* 0x000fe20003800000 */
[----:B------:R-:W-:Y:S01]  /*8aa0*/  NOP ;  /* 0x0000000000007918 */ /* 0x000fe20000000000 */
[----:B------:R-:W-:Y:S11]  /*8ab0*/  BSSY B0, `(.L_x_1114) ;  /* 0x0000060000007945 */ /* 0x000ff60003800000 */
[----:B------:R-:W-:Y:S05]  /*8ac0*/  @!P0 BRA `(.L_x_1115) ;  /* 0x0000000400788947 */ /* 0x000fea0003800000 */
[----:B------:R-:W-:Y:S01]  /*8ad0*/  R2UR UR8, R18 ;  /* 0x00000000120872ca */ /* 0x000fe200000e0000 */
[----:B------:R-:W-:Y:S01]  /*8ae0*/  ULDC.64 UR4, c[0x0][0x7a0] ;  /* 0x0001e80000047ab9 */ /* 0x000fe20000000a00 */
[----:B------:R-:W1:Y:S01]  /*8af0*/  LDC.64 R6, c[0x0][0x790] ;  /* 0x0001e400ff067b82 */ /* 0x000e620000000a00 */
[----:B------:R-:W-:-:S10]  /*8b00*/  ULDC.64 UR6, c[0x0][0x788] ;  /* 0x0001e20000067ab9 */ /* 0x000fd40000000a00 */
[----:B------:R-:W-:Y:S02]  /*8b10*/  USHF.L.U32 UR9, UR8, 0x3, URZ ;  /* 0x0000000308097899 */ /* 0x000fe4000800063f */
[----:B------:R-:W-:Y:S02]  /*8b20*/  USHF.L.U64.HI UR8, UR8, 0x3, UR44 ;  /* 0x0000000308087899 */ /* 0x000fe4000801022c */
[----:B------:R-:W-:-:S04]  /*8b30*/  UIADD3 UR4, UP0, UR9, UR4, URZ ;  /* 0x0000000409047290 */ /* 0x000fc8000ff1e03f */
[----:B------:R-:W-:Y:S02]  /*8b40*/  UIADD3.X UR5, UR8, UR5, URZ, UP0, !UPT ;  /* 0x0000000508057290 */ /* 0x000fe400087fe43f */
[----:B------:R-:W-:-:S04]  /*8b50*/  IMAD.U32 R4, RZ, RZ, UR4 ;  /* 0x00000004ff047e24 */ /* 0x000fc8000f8e00ff */
[----:B------:R-:W-:-:S06]  /*8b60*/  IMAD.U32 R5, RZ, RZ, UR5 ;  /* 0x00000005ff057e24 */ /* 0x000fcc000f8e00ff */
[----:B------:R-:W2:Y:S01]  /*8b70*/  LDG.E.64 R4, desc[UR52][R4.64] ;  /* 0x0000003404047981 */ /* 0x000ea2000c1e1b00 */
[----:B------:R-:W-:Y:S01]  /*8b80*/  UIMAD UR4, UR44, 0xc, URZ ;  /* 0x0000000c2c0478a4 */ /* 0x000fe2000f8e023f */
[----:B-1----:R-:W-:-:S04]  /*8b90*/  IMAD.WIDE.U32 R6, R18, 0xc, R6 ;  /* 0x0000000c12067825 */ /* 0x002fc800078e0006 */
[----:B------:R-:W-:Y:S02]  /*8ba0*/  IMAD.MOV.U32 R8, RZ, RZ, R6 ;  /* 0x000000ffff087224 */ /* 0x000fe400078e0006 */
[----:B------:R-:W-:Y:S01]  /*8bb0*/  VIADD R9, R7, UR4 ;  /* 0x0000000407097c36 */ /* 0x000fe20008000000 */
[----:B------:R-:W-:-:S04]  /*8bc0*/  ULDC.64 UR4, c[0x0][0x798] ;  /* 0x0001e60000047ab9 */ /* 0x000fc80000000a00 */
[----:B------:R-:W4:Y:S01]  /*8bd0*/  LDG.E R20, desc[UR52][R8.64+0x8] ;  /* 0x0000083408147981 */ /* 0x000f22000c1e1900 */
[----:B------:R-:W-:Y:S02]  /*8be0*/  UIADD3 UR6, UP0, UR9, UR6, URZ ;  /* 0x0000000609067290 */ /* 0x000fe4000ff1e03f */
[----:B------:R-:W-:Y:S01]  /*8bf0*/  UIADD3 UR4, UP1, UR9, UR4, URZ ;  /* 0x0000000409047290 */ /* 0x000fe2000ff3e03f */
[----:B------:R-:W5:Y:S01]  /*8c00*/  LDG.E R21, desc[UR52][R8.64] ;  /* 0x0000003408157981 */ /* 0x000f62000c1e1900 */
[----:B------:R-:W-:Y:S02]  /*8c10*/  UIADD3.X UR7, UR8, UR7, URZ, UP0, !UPT ;  /* 0x0000000708077290 */ /* 0x000fe400087fe43f */
[----:B------:R-:W-:Y:S01]  /*8c20*/  UIADD3.X UR5, UR8, UR5, URZ, UP1, !UPT ;  /* 0x0000000508057290 */ /* 0x000fe20008ffe43f */
[----:B------:R-:W-:Y:S01]  /*8c30*/  IMAD.U32 R12, RZ, RZ, UR6 ;  /* 0x00000006ff0c7e24 */ /* 0x000fe2000f8e00ff */
[----:B------:R1:W3:Y:S01]  /*8c40*/  LDG.E R22, desc[UR52][R8.64+0x4] ;  /* 0x0000043408167981 */ /* 0x0002e2000c1e1900 */
[----:B------:R-:W-:-:S02]  /*8c50*/  IMAD.U32 R6, RZ, RZ, UR4 ;  /* 0x00000004ff067e24 */ /* 0x000fc4000f8e00ff */
[----:B------:R-:W-:Y:S02]  /*8c60*/  IMAD.U32 R13, RZ, RZ, UR7 ;  /* 0x00000007ff0d7e24 */ /* 0x000fe4000f8e00ff */
[----:B------:R-:W-:-:S04]  /*8c70*/  IMAD.U32 R7, RZ, RZ, UR5 ;  /* 0x00000005ff077e24 */ /* 0x000fc8000f8e00ff */
[----:B------:R-:W3:Y:S04]  /*8c80*/  LDG.E.64 R12, desc[UR52][R12.64] ;  /* 0x000000340c0c7981 */ /* 0x000ee8000c1e1b00 */
[----:B------:R-:W3:Y:S01]  /*8c90*/  LDG.E.64 R6, desc[UR52][R6.64] ;  /* 0x0000003406067981 */ /* 0x000ee2000c1e1b00 */
[----:B------:R-:W-:Y:S02]  /*8ca0*/  UMOV UR4, 0x400 ;  /* 0x0000040000047882 */ /* 0x000fe40000000000 */
[----:B------:R-:W-:-:S09]  /*8cb0*/  ULEA UR4, UR43, UR4, 0x18 ;  /* 0x000000042b047291 */ /* 0x000fd2000f8ec03f */
[----:B------:R-:W-:Y:S04]  /*8cc0*/  LDS R10, [UR4+0x3741c] ;  /* 0x03741c04ff0a7984 */ /* 0x000fe80008000800 */
[----:B-1----:R-:W1:Y:S02]  /*8cd0*/  LDS R8, [UR4+0x3739c] ;  /* 0x03739c04ff087984 */ /* 0x002e640008000800 */
[----:B-1----:R-:W-:-:S05]  /*8ce0*/  LOP3.LUT R8, R8, 0xf, RZ, 0xb8, !PT ;  /* 0x0000000f08087812 */ /* 0x002fca00078eb8ff */
[----:B------:R1:W-:Y:S04]  /*8cf0*/  STS [UR4+0x3739c], R8 ;  /* 0x03739c08ff007988 */ /* 0x0003e80008000804 */
[----:B------:R-:W4:Y:S01]  /*8d00*/  LDS R14, [UR4+0x3739c] ;  /* 0x03739c04ff0e7984 */ /* 0x000f220008000800 */
[----:B------:R-:W-:Y:S02]  /*8d10*/  UIADD3 UR6, UR4, 0x37400, URZ ;  /* 0x0003740004067890 */ /* 0x000fe4000fffe03f */
[----:B------:R-:W-:-:S06]  /*8d20*/  UIADD3 UR5, UR4, 0x37380, URZ ;  /* 0x0003738004057890 */ /* 0x000fcc000fffe03f */
[----:B------:R-:W-:-:S05]  /*8d30*/  IMAD.U32 R24, RZ, RZ, UR5 ;  /* 0x00000005ff187e24 */ /* 0x000fca000f8e00ff */
[----:B------:R-:W-:Y:S01]  /*8d40*/  SHF.R.U64 R24, R24, 0x4, RZ ;  /* 0x0000000418187819 */ /* 0x000fe200000012ff */
[----:B-1----:R-:W-:Y:S01]  /*8d50*/  VIADD R8, R2, 0xffffffff ;  /* 0xffffffff02087836 */ /* 0x002fe20000000000 */
[----:B------:R-:W-:Y:S04]  /*8d60*/  STS [UR4+0x373b0], RZ ;  /* 0x0373b0ffff007988 */ /* 0x000fe80008000804 */
[----:B------:R-:W-:Y:S04]  /*8d70*/  STS [UR4+0x37394], R24 ;  /* 0x03739418ff007988 */ /* 0x000fe80008000804 */
[----:B------:R-:W-:Y:S01]  /*8d80*/  STS [UR4+0x37430], RZ ;  /* 0x037430ffff007988 */ /* 0x000fe20008000804 */
[----:B--2---:R-:W-:-:S04]  /*8d90*/  SHF.L.U64.HI R5, R4, 0x1, R5 ;  /* 0x0000000104057819 */ /* 0x004fc80000010205 */
[----:B------:R-:W-:-:S04]  /*8da0*/  LOP3.LUT R5, R5, 0x1fffffff, RZ, 0xc0, !PT ;  /* 0x1fffffff05057812 */ /* 0x000fc800078ec0ff */
[----:B------:R-:W-:-:S04]  /*8db0*/  SHF.R.U32.HI R9, RZ, 0x4, R5 ;  /* 0x00000004ff097819 */ /* 0x000fc80000011605 */
[----:B------:R-:W-:-:S05]  /*8dc0*/  LOP3.LUT R10, R10, 0xf, R9, 0xb8, !PT ;  /* 0x0000000f0a0a7812 */ /* 0x000fca00078eb809 */
[----:B------:R-:W-:Y:S04]  /*8dd0*/  STS [UR4+0x3741c], R10 ;  /* 0x03741c0aff007988 */ /* 0x000fe80008000804 */
[----:B------:R-:W1:Y:S01]  /*8de0*/  LDS R11, [UR4+0x3741c] ;  /* 0x03741c04ff0b7984 */ /* 0x000e620008000800 */
[----:B----4-:R-:W-:-:S04]  /*8df0*/  SHF.R.S32.HI R23, RZ, 0x1f, R20 ;  /* 0x0000001fff177819 */ /* 0x010fc80000011414 */
[----:B------:R-:W-:-:S04]  /*8e00*/  SHF.R.U32.HI R27, RZ, 0x1, R23 ;  /* 0x00000001ff1b7819 */ /* 0x000fc80000011617 */
[----:B------:R-:W-:-:S04]  /*8e10*/  LOP3.LUT R27, R27, 0x1fffffff, RZ, 0xc0, !PT ;  /* 0x1fffffff1b1b7812 */ /* 0x000fc800078ec0ff */
[----:B------:R-:W-:-:S05]  /*8e20*/  SHF.R.U32.HI R9, RZ, 0x4, R27 ;  /* 0x00000004ff097819 */ /* 0x000fca000001161b */
[----:B------:R-:W-:-:S05]  /*8e30*/  IMAD.SHL.U32 R9, R9, 0x10, RZ ;  /* 0x0000001009097824 */ /* 0x000fca00078e00ff */
[----:B------:R-:W-:-:S05]  /*8e40*/  LOP3.LUT R9, R14, 0xf0, R9, 0xb8, !PT ;  /* 0x000000f00e097812 */ /* 0x000fca00078eb809 */
[----:B------:R-:W-:Y:S04]  /*8e50*/  STS [UR4+0x3739c], R9 ;  /* 0x03739c09ff007988 */ /* 0x000fe80008000804 */
[----:B------:R-:W2:Y:S01]  /*8e60*/  LDS R25, [UR4+0x3739c] ;  /* 0x03739c04ff197984 */ /* 0x000ea20008000800 */
[----:B-1----:R-:W-:-:S05]  /*8e70*/  LOP3.LUT R11, R11, 0xf0, RZ, 0xb8, !PT ;  /* 0x000000f00b0b7812 */ /* 0x002fca00078eb8ff */
[----:B------:R-:W-:Y:S04]  /*8e80*/  STS [UR4+0x3741c], R11 ;  /* 0x03741c0bff007988 */ /* 0x000fe80008000804 */
[----:B------:R-:W1:Y:S01]  /*8e90*/  LDS R15, [UR4+0x3741c] ;  /* 0x03741c04ff0f7984 */ /* 0x000e620008000800 */
[----:B------:R-:W-:-:S05]  /*8ea0*/  IMAD.U32 R14, RZ, RZ, UR6 ;  /* 0x00000006ff0e7e24 */ /* 0x000fca000f8e00ff */
[----:B------:R-:W-:Y:S02]  /*8eb0*/  SHF.R.U64 R14, R14, 0x4, RZ ;  /* 0x000000040e0e7819 */ /* 0x000fe400000012ff */
[----:B--2---:R-:W-:-:S05]  /*8ec0*/  LOP3.LUT R25, R25, 0xf00, RZ, 0xb8, !PT ;  /* 0x00000f0019197812 */ /* 0x004fca00078eb8ff */
[----:B------:R-:W-:Y:S04]  /*8ed0*/  STS.64 [UR4+0x37398], R24 ;  /* 0x03739818ff007988 */ /* 0x000fe80008000a04 */
[----:B------:R-:W2:Y:S01]  /*8ee0*/  LDS R28, [UR4+0x3739c] ;  /* 0x03739c04ff1c7984 */ /* 0x000ea20008000800 */
[----:B-1----:R-:W-:-:S05]  /*8ef0*/  LOP3.LUT R15, R15, 0xf00, RZ, 0xb8, !PT ;  /* 0x00000f000f0f7812 */ /* 0x002fca00078eb8ff */
[----:B------:R-:W-:Y:S04]  /*8f00*/  STS.64 [UR4+0x37418], R14 ;  /* 0x0374180eff007988 */ /* 0x000fe80008000a04 */
[----:B------:R-:W1:Y:S01]  /*8f10*/  LDS R26, [UR4+0x3741c] ;  /* 0x03741c04ff1a7984 */ /* 0x000e620008000800 */
[----:B------:R-:W-:Y:S02]  /*8f20*/  VIADD R9, R0, 0xffffffff ;  /* 0xffffffff00097836 */ /* 0x000fe40000000000 */
[----:B------:R-:W-:Y:S01]  /*8f30*/  IMAD.SHL.U32 R0, R4, 0x2, RZ ;  /* 0x0000000204007824 */ /* 0x000fe200078e00ff */
[----:B------:R-:W-:-:S04]  /*8f40*/  SHF.R.U64 R20, R20, 0x1, R23 ;  /* 0x0000000114147819 */ /* 0x000fc80000001217 */
[----:B------:R-:W-:Y:S02]  /*8f50*/  LOP3.LUT R0, R0, 0xfffffffe, RZ, 0xc0, !PT ;  /* 0xfffffffe00007812 */ /* 0x000fe400078ec0ff */
[----:B------:R-:W-:Y:S02]  /*8f60*/  CS2R R10, SRZ ;  /* 0x00000000000a7805 */ /* 0x000fe4000001ff00 */
[----:B------:R-:W-:Y:S01]  /*8f70*/  SHF.R.U64 R27, R20, 0x4, R27 ;  /* 0x00000004141b7819 */ /* 0x000fe2000000121b */
[----:B------:R-:W-:Y:S01]  /*8f80*/  IMAD.MOV.U32 R4, RZ, RZ, 0x8 ;  /* 0x00000008ff047424 */ /* 0x000fe200078e00ff */
[----:B------:R-:W-:Y:S01]  /*8f90*/  SHF.R.U64 R5, R0, 0x4, R5 ;  /* 0x0000000400057819 */ /* 0x000fe20000001205 */
[----:B------:R-:W-:Y:S02]  /*8fa0*/  IMAD.MOV.U32 R20, RZ, RZ, 0x7f ;  /* 0x0000007fff147424 */ /* 0x000fe400078e00ff */
[----:B-----5:R-:W-:Y:S02]  /*8fb0*/  VIADD R21, R21, 0xffffffff ;  /* 0xffffffff15157836 */ /* 0x020fe40000000000 */
[----:B---3--:R-:W-:-:S02]  /*8fc0*/  VIADD R22, R22, 0xffffffff ;  /* 0xffffffff16167836 */ /* 0x008fc40000000000 */
[----:B------:R-:W-:Y:S01]  /*8fd0*/  IMAD.MOV.U32 R23, RZ, RZ, RZ ;  /* 0x000000ffff177224 */ /* 0x000fe200078e00ff */
[----:B--2---:R-:W-:Y:S01]  /*8fe0*/  LOP3.LUT R0, R28, 0xf000, RZ, 0xb8, !PT ;  /* 0x0000f0001c007812 */ /* 0x004fe200078eb8ff */
[----:B------:R2:W-:Y:S04]  /*8ff0*/  STS.128 [UR4+0x37420], R8 ;  /* 0x03742008ff007988 */ /* 0x0005e80008000c04 */
[----:B------:R2:W-:Y:S04]  /*9000*/  STS [UR4+0x37410], R14 ;  /* 0x0374100eff007988 */ /* 0x0005e80008000804 */
[----:B------:R2:W-:Y:S01]  /*9010*/  STS [UR4+0x37414], R14 ;  /* 0x0374140eff007988 */ /* 0x0005e20008000804 */
[----:B-1----:R-:W-:-:S03]  /*9020*/  LOP3.LUT R26, R26, 0xf000, RZ, 0xb8, !PT ;  /* 0x0000f0001a1a7812 */ /* 0x002fc600078eb8ff */
[----:B------:R2:W-:Y:S04]  /*9030*/  STS [UR4+0x3738c], R4 ;  /* 0x03738c04ff007988 */ /* 0x0005e80008000804 */
[----:B------:R2:W-:Y:S04]  /*9040*/  STS.128 [UR4+0x373a0], R20 ;  /* 0x0373a014ff007988 */ /* 0x0005e80008000c04 */
[----:B------:R2:W-:Y:S04]  /*9050*/  STS [UR4+0x37390], R27 ;  /* 0x0373901bff007988 */ /* 0x0005e80008000804 */
[----:B------:R2:W-:Y:S04]  /*9060*/  STS [UR4+0x3740c], R5 ;  /* 0x03740c05ff007988 */ /* 0x0005e80008000804 */
[----:B------:R2:W-:Y:S04]  /*9070*/  STS.64 [UR4+0x37380], R12 ;  /* 0x0373800cff007988 */ /* 0x0005e80008000a04 */
[----:B------:R2:W-:Y:S04]  /*9080*/  STS.64 [UR4+0x37400], R6 ;  /* 0x03740006ff007988 */ /* 0x0005e80008000a04 */
[----:B------:R2:W-:Y:S04]  /*9090*/  STS [UR4+0x3739c], R0 ;  /* 0x03739c00ff007988 */ /* 0x0005e80008000804 */
[----:B------:R2:W-:Y:S02]  /*90a0*/  STS [UR4+0x3741c], R26 ;  /* 0x03741c1aff007988 */ /* 0x0005e40008000804 */
.L_x_1115:
[----:B------:R-:W-:Y:S05]  /*90b0*/  BSYNC B0 ;  /* 0x0000000000007941 */ /* 0x000fea0003800000 */
.L_x_1114:
[----:B------:R-:W-:Y:S01]  /*90c0*/  ELECT P0, URZ, PT ;  /* 0x00000000003f782f */ /* 0x000fe20003800000 */
[----:B------:R-:W-:Y:S01]  /*90d0*/  NOP ;  /* 0x0000000000007918 */ /* 0x000fe20000000000 */
[----:B------:R-:W-:Y:S11]  /*90e0*/  BSSY B0, `(.L_x_1116) ;  /* 0x0000004000007945 */ /* 0x000ff60003800000 */
[----:B------:R-:W-:Y:S05]  /*90f0*/  @!P0 BRA `(.L_x_1117) ;  /* 0x0000000000088947 */ /* 0x000fea0003800000 */
[----:B------:R0:W-:Y:S01]  /*9100*/  UTMACMDFLUSH ;  /* 0x00000000000079b7 */ /* 0x0001e20000000000 */
[----:B------:R-:W-:-:S04]  /*9110*/  DEPBAR.LE SB0, 0x0 ;  /* 0x000080000000791a */ /* 0x000fc80000000000 */
.L_x_1117:
[----:B------:R-:W-:Y:S05]  /*9120*/  BSYNC B0 ;  /* 0x0000000000007941 */ /* 0x000fea0003800000 */
.L_x_1116:
[----:B------:R-:W-:Y:S01]  /*9130*/  UMOV UR38, 0x400 ;  /* 0x0000040000267882 */ /* 0x000fe20000000000 */
[----:B--23--:R-:W-:Y:S01]  /*9140*/  IMAD.SHL.U32 R0, R3, 0x4, RZ ;  /* 0x0000000403007824 */ /* 0x00cfe200078e00ff */
        /* <DEDUP_REMOVED lines=22> */
[----:B------:R-:W-:Y:S01]  /*92b0*/  IMAD.MOV.U32 R24, RZ, RZ, RZ ;  /* 0x000000ffff187224 */ /* 0x000fe200078e00ff */
[----:B--2---:R-:W-:-:S04]  /*92c0*/  LOP3.LUT P2, RZ, R22, 0x7f, RZ, 0xc0, !PT ;  /* 0x0000007f16ff7812 */ /* 0x004fc8000784c0ff */
[----:B------:R-:W-:Y:S01]  /*92d0*/  ISETP.EQ.OR P0, PT, R19, RZ, P2 ;  /* 0x000000ff1300720c */ /* 0x000fe20001702670 */
[----:B------:R-:W-:-:S08]  /*92e0*/  IMAD.MOV.U32 R19, RZ, RZ, RZ ;  /* 0x000000ffff137224 */ /* 0x000fd000078e00ff */
[----:B------:R-:W-:-:S04]  /*92f0*/  @P2 LOP3.LUT R23, R23, 0x2, RZ, 0xfc, !PT ;  /* 0x0000000217172812 */ /* 0x000fc800078efcff */
[----:B------:R-:W-:-:S04]  /*9300*/  LOP3.LUT R23, R23, 0xfffffffe, RZ, 0xc0, !PT ;  /* 0xfffffffe17177812 */ /* 0x000fc800078ec0ff */
[----:B-1----:R-:W-:-:S07]  /*9310*/  @P0 LOP3.LUT R23, R23, 0x1, RZ, 0xfc, !PT ;  /* 0x0000000117170812 */ /* 0x002fce00078efcff */
.L_x_1141:
[----:B------:R-:W-:Y:S01]  /*9320*/  LOP3.LUT P0, RZ, R0, 0xff, RZ, 0xc0, !PT ;  /* 0x000000ff00ff7812 */ /* 0x000fe2000780c0ff */
[----:B------:R-:W-:Y:S05]  /*9330*/  YIELD ;  /* 0x0000000000007946 */ /* 0x000fea0003800000 */
[----:B------:R-:W-:Y:S07]  /*9340*/  BSSY B0, `(.L_x_1119) ;  /* 0x0000007000007945 */ /* 0x000fee0003800000 */
[----:B-----5:R-:W-:Y:S05]  /*9350*/  @!P0 BRA `(.L_x_1120) ;  /* 0x0000000000148947 */ /* 0x020fea0003800000 */
[----:B------:R-:W-:-:S04]  /*9360*/  DEPBAR {5,4,3,2,1,0} ;  /* 0x0000003f0000791a */ /* 0x000fc80000000000 */
[----:B------:R1:W-:Y:S01]  /*9370*/  UTMACCTL.IV [UR46] ;  /* 0x000000002e0079b9 */ /* 0x0003e20008000000 */
[----:B------:R-:W-:-:S04]  /*9380*/  DEPBAR {5,4,3,2,1,0} ;  /* 0x0000003f0000791a */ /* 0x000fc80000000000 */
[----:B------:R1:W-:Y:S02]  /*9390*/  UTMACCTL.IV [UR36] ;  /* 0x00000000240079b9 */ /* 0x0003e40008000000 */
[----:B-1----:R-:W-:Y:S01]  /*93a0*/  NOP ;  /* 0x0000000000007918 */ /* 0x002fe20000000000 */
.L_x_1120:
[----:B------:R-:W-:Y:S05]  /*93b0*/  BSYNC B0 ;  /* 0x0000000000007941 */ /* 0x000fea0003800000 */
.L_x_1119:
        /* <DEDUP_REMOVED lines=24> */
.L_x_1121:
        /* <DEDUP_REMOVED lines=9> */
.L_x_1130:
        /* <DEDUP_REMOVED lines=8> */
.L_x_1226:
[----:B------:R-:W-:Y:S05]  /*9650*/  BSYNC B1 ;  /* 0x0000000000017941 */ /* 0x000fea0003800000 */
.L_x_1124:
[----:B------:R-:W-:Y:S01]  /*9660*/  LOP3.LUT P0, RZ, R22, 0x7f, RZ, 0xc0, !PT ;  /* 0x0000007f16ff7812 */ /* 0x000fe2000780c0ff */
[----:B------:R-:W-:-:S04]  /*9670*/  UPRMT UR4, UR49, 0x9910, URZ ;  /* 0x0000991031047896 */ /* 0x000fc8000800003f */
[----:B------:R-:W-:-:S08]  /*9680*/  UISETP.NE.AND UP0, UPT, UR4, 0x2, UPT ;  /* 0x000000020400788c */ /* 0x000fd0000bf05270 */
[----:B--2---:R2:W-:Y:S01]  /*9690*/  @!P0 SYNCS.ARRIVE.TRANS64 RZ, [R7+URZ+0x37080], R5 ;  /* 0x0370800507ff89a7 */ /* 0x0045e2000800003f */
[----:B------:R-:W-:-:S13]  /*96a0*/  PLOP3.LUT P0, PT, PT, PT, UP0, 0x80, 0x0 ;  /* 0x000000000000781c */ /* 0x000fda0003f0f008 */
[----:B--2---:R-:W-:Y:S05]  /*96b0*/  @P0 BRA `(.L_x_1126) ;  /* 0x0000000000040947 */ /* 0x004fea0003800000 */
[----:B------:R-:W-:Y:S01]  /*96c0*/  BPT.TRAP 0x1 ;  /* 0x000000040000795c */ /* 0x000fe20000300000 */
.L_x_1126:
[----:B------:R-:W-:Y:S01]  /*96d0*/  LOP3.LUT P0, RZ, R23, 0x1, RZ, 0xc0, !PT ;  /* 0x0000000117ff7812 */ /* 0x000fe2000780c0ff */
[----:B------:R-:W-:-:S12]  /*96e0*/  BSSY B1, `(.L_x_1127) ;  /* 0x0000003000017945 */ /* 0x000fd80003800000 */
[----:B------:R-:W-:Y:S05]  /*96f0*/  @P0 BRA `(.L_x_1128) ;  /* 0x0000000000040947 */ /* 0x000fea0003800000 */
[----:B------:R-:W-:Y:S01]  /*9700*/  BPT.TRAP 0x1 ;  /* 0x000000040000795c */ /* 0x000fe20000300000 */
.L_x_1128:
[----:B------:R-:W-:Y:S05]  /*9710*/  BSYNC B1 ;  /* 0x0000000000017941 */ /* 0x000fea0003800000 */
.L_x_1127:
[----:B------:R-:W-:-:S03]  /*9720*/  UMOV UR4, 0xffffffff ;  /* 0xffffffff00047882 */ /* 0x000fc60000000000 */
[----:B------:R-:W-:Y:S05]  /*9730*/  BRA.DIV UR4, `(.L_x_1129) ;  /* 0x0000004a043c7947 */ /* 0x000fea000b800000 */
[----:B------:R-:W-:-:S13]  /*9740*/  ELECT P6, URZ, PT ;  /* 0x00000000003f782f */ /* 0x000fda00038c0000 */
.L_x_1229:
[----:B-1----:R-:W-:Y:S01]  /*9750*/  @P6 LEA R4, R3, UR38, 0xb ;  /* 0x0000002603046c11 */ /* 0x002fe2000f8e58ff */
[----:B------:R-:W-:Y:S01]  /*9760*/  @P6 VIADD R5, R7, 0x37080 ;  /* 0x0003708007056836 */ /* 0x000fe20000000000 */
[----:B------:R-:W-:Y:S01]  /*9770*/  @P6 LEA R10, R3, UR38, 0xc ;  /* 0x00000026030a6c11 */ /* 0x000fe2000f8e60ff */
[----:B------:R-:W-:Y:S01]  /*9780*/  VIADD R6, R6, 0xffffffff ;  /* 0xffffffff06067836 */ /* 0x000fe20000000000 */
[----:B------:R-:W-:Y:S01]  /*9790*/  @P6 R2UR UR12, R9 ;  /* 0x00000000090c62ca */ /* 0x000fe200000e0000 */
[----:B------:R-:W-:Y:S01]  /*97a0*/  @P6 VIADD R4, R4, 0x23000 ;  /* 0x0002300004046836 */ /* 0x000fe20000000000 */
[----:B------:R-:W-:Y:S01]  /*97b0*/  @P6 R2UR UR8, R10 ;  /* 0x000000000a0862ca */ /* 0x000fe200000e0000 */
[----:B------:R-:W-:Y:S01]  /*97c0*/  VOTEU.ANY UP0, P6 ;  /* 0x00000000003f7886 */ /* 0x000fe20003000100 */
[----:B------:R-:W-:Y:S01]  /*97d0*/  @P6 R2UR UR11, R16 ;  /* 0x00000000100b62ca */ /* 0x000fe200000e0000 */
[----:B------:R-:W-:Y:S01]  /*97e0*/  VIADD R3, R3, 0x1 ;  /* 0x0000000103037836 */ /* 0x000fe20000000000 */
[C---:B------:R-:W-:Y:S01]  /*97f0*/  @P6 R2UR UR9, R5.reuse ;  /* 0x00000000050962ca */ /* 0x040fe200000e0000 */
[----:B------:R-:W-:Y:S01]  /*9800*/  VOTEU.ANY UP1, P6 ;  /* 0x00000000003f7886 */ /* 0x000fe20003020100 */
[----:B------:R-:W-:Y:S01]  /*9810*/  @P6 R2UR UR5, R5 ;  /* 0x00000000050562ca */ /* 0x000fe200000e0000 */
[----:B------:R-:W-:Y:S01]  /*9820*/  @UP0 UMOV UR10, URZ ;  /* 0x0000003f000a0c82 */ /* 0x000fe20008000000 */
[----:B------:R-:W-:Y:S01]  /*9830*/  @P6 R2UR UR4, R4 ;  /* 0x00000000040462ca */ /* 0x000fe200000e0000 */
[----:B------:R-:W-:Y:S01]  /*9840*/  VOTEU.ANY UP0, P6 ;  /* 0x00000000003f7886 */ /* 0x000fe20003000100 */
[----:B------:R-:W-:Y:S01]  /*9850*/  @P6 R2UR UR7, R17 ;  /* 0x00000000110762ca */ /* 0x000fe200000e0000 */
[----:B------:R-:W-:Y:S01]  /*9860*/  UMOV UR14, 0x0 ;  /* 0x00000000000e7882 */ /* 0x000fe20000000000 */
[----:B------:R-:W-:Y:S01]  /*9870*/  @P6 R2UR UR6, R8 ;  /* 0x00000000080662ca */ /* 0x000fe200000e0000 */
[----:B------:R-:W-:Y:S01]  /*9880*/  UMOV UR15, 0x10000000 ;  /* 0x10000000000f7882 */ /* 0x000fe20000000000 */
[----:B------:R-:W-:Y:S01]  /*9890*/  ISETP.GT.AND P1, PT, R6, 0x1, PT ;  /* 0x000000010600780c */ /* 0x000fe20003f24270 */
[----:B------:R-:W-:Y:S01]  /*98a0*/  UMOV UR16, 0x0 ;  /* 0x0000000000107882 */ /* 0x000fe20000000000 */
[----:B------:R-:W-:Y:S01]  /*98b0*/  ISETP.NE.AND P0, PT, R3, 0x23, PT ;  /* 0x000000230300780c */ /* 0x000fe20003f05270 */
[----:B------:R-:W-:Y:S01]  /*98c0*/  UMOV UR17, 0x10000000 ;  /* 0x1000000000117882 */ /* 0x000fe20000000000 */
[----:B------:R1:W-:Y:S01]  /*98d0*/  @UP1 UTMALDG.3D [UR8], [UR46], desc[UR14] ;  /* 0x00000e082e0015b4 */ /* 0x0003e20008011000 */
[----:B------:R-:W-:Y:S01]  /*98e0*/  VIADD R9, R9, 0x4 ;  /* 0x0000000409097836 */ /* 0x000fe20000000000 */
[----:B------:R-:W-:Y:S01]  /*98f0*/  SEL R5, RZ, 0x1, P0 ;  /* 0x00000001ff057807 */ /* 0x000fe20000000000 */
[----:B------:R-:W-:Y:S01]  /*9900*/  VIADD R8, R8, 0x40 ;  /* 0x0000004008087836 */ /* 0x000fe20000000000 */
[----:B------:R-:W-:-:S02]  /*9910*/  SEL R3, R3, RZ, P0 ;  /* 0x000000ff03037207 */ /* 0x000fc40000000000 */
[----:B------:R-:W-:Y:S01]  /*9920*/  LOP3.LUT R0, R0, R5, RZ, 0x3c, !PT ;  /* 0x0000000500007212 */ /* 0x000fe200078e3cff */
[----:B------:R1:W-:Y:S02]  /*9930*/  @UP0 UTMALDG.2D [UR4], [UR36], desc[UR16] ;  /* 0x00001004240005b4 */ /* 0x0003e40008009000 */
[----:B-1----:R-:W-:Y:S05]  /*9940*/  @P1 BRA `(.L_x_1130) ;  /* 0xfffffffc00201947 */ /* 0x002fea000383ffff */
.L_x_1123:
[----:B------:R-:W-:Y:S05]  /*9950*/  BSYNC B0 ;  /* 0x0000000000007941 */ /* 0x000fea0003800000 */
.L_x_1122:
        /* <DEDUP_REMOVED lines=18> */
.L_x_1131:
[----:B------:R-:W-:Y:S01]  /*9a80*/  LEA R3, R24, UR38, 0x3 ;  /* 0x0000002618037c11 */ /* 0x000fe2000f8e18ff */
[----:B------:R-:W-:Y:S01]  /*9a90*/  BSSY B0, `(.L_x_1132) ;  /* 0x0000005000007945 */ /* 0x000fe20003800000 */
[----:B------:R-:W-:Y:S02]  /*9aa0*/  SHF.L.U32 R0, R26, 0x1f, RZ ;  /* 0x0000001f1a007819 */ /* 0x000fe400000006ff */
[----:B------:R-:W-:Y:S02]  /*9ab0*/  LEA R4, R24, UR38, 0x4 ;  /* 0x0000002618047c11 */ /* 0x000fe4000f8e20ff */
[----:B------:R-:W1:Y:S02]  /*9ac0*/  SYNCS.PHASECHK.TRANS64.TRYWAIT P0, [R3+URZ+0x37000], R0 ;  /* 0x03700000030075a7 */ /* 0x000e64000800017f */
[----:B-1----:R-:W-:Y:S05]  /*9ad0*/  @!P0 BRA `(.L_x_1133) ;  /* 0x0000004400748947 */ /* 0x002fea0003800000 */
.L_x_1230:
[----:B------:R-:W-:Y:S05]  /*9ae0*/  BSYNC B0 ;  /* 0x0000000000007941 */ /* 0x000fea0003800000 */
.L_x_1132:
        /* <DEDUP_REMOVED lines=11> */
.L_x_1134:
        /* <DEDUP_REMOVED lines=14> */
.L_x_1233:
[----:B------:R-:W-:Y:S04]  /*9c80*/  BSSY B0, `(.L_x_1137) ;  /* 0x0000057000007945 */ /* 0x000fe80003800000 */
[----:B------:R-:W-:Y:S05]  /*9c90*/  @!P6 BRA `(.L_x_1138) ;  /* 0x000000040054e947 */ /* 0x000fea0003800000 */
[C---:B-1----:R-:W-:Y:S01]  /*9ca0*/  IMAD.SHL.U32 R0, R6.reuse, 0x8, RZ ;  /* 0x0000000806007824 */ /* 0x042fe200078e00ff */
[----:B------:R-:W-:Y:S01]  /*9cb0*/  SHF.R.S32.HI R15, RZ, 0x1f, R6 ;  /* 0x0000001fff0f7819 */ /* 0x000fe20000011406 */
[----:B------:R-:W-:Y:S01]  /*9cc0*/  ULDC.64 UR4, c[0x0][0x788] ;  /* 0x0001e20000047ab9 */ /* 0x000fe20000000a00 */
[----:B------:R-:W-:Y:S01]  /*9cd0*/  ULDC.64 UR6, c[0x0][0x798] ;  /* 0x0001e60000067ab9 */ /* 0x000fe20000000a00 */
[----:B------:R-:W1:Y:S01]  /*9ce0*/  LDC.64 R4, c[0x0][0x790] ;  /* 0x0001e400ff047b82 */ /* 0x000e620000000a00 */
[----:B------:R-:W-:Y:S02]  /*9cf0*/  SHF.L.U64.HI R21, R6, 0x3, R15 ;  /* 0x0000000306157819 */ /* 0x000fe4000001020f */
[C---:B------:R-:W-:Y:S02]  /*9d00*/  IADD3 R12, P0, R0.reuse, UR4, RZ ;  /* 0x00000004000c7c10 */ /* 0x040fe4000ff1e0ff */
[----:B------:R-:W-:Y:S02]  /*9d10*/  IADD3 R10, P2, R0, UR6, RZ ;  /* 0x00000006000a7c10 */ /* 0x000fe4000ff5e0ff */
[----:B------:R-:W-:Y:S01]  /*9d20*/  IADD3.X R13, R21, UR5, RZ, P0, !PT ;  /* 0x00000005150d7c10 */ /* 0x000fe200087fe4ff */
[----:B------:R-:W-:Y:S01]  /*9d30*/  IMAD R15, R15, 0xc, RZ ;  /* 0x0000000c0f0f7824 */ /* 0x000fe200078e02ff */
[----:B------:R-:W-:Y:S01]  /*9d40*/  IADD3.X R11, R21, UR7, RZ, P2, !PT ;  /* 0x00000007150b7c10 */ /* 0x000fe200097fe4ff */
[----:B------:R-:W-:-:S03]  /*9d50*/  ULDC.64 UR4, c[0x0][0x7a0] ;  /* 0x0001e80000047ab9 */ /* 0x000fc60000000a00 */
[----:B------:R-:W3:Y:S04]  /*9d60*/  LDG.E.64 R12, desc[UR52][R12.64] ;  /* 0x000000340c0c7981 */ /* 0x000ee8000c1e1b00 */
[----:B------:R-:W4:Y:S01]  /*9d70*/  LDG.E.64 R10, desc[UR52][R10.64] ;  /* 0x000000340a0a7981 */ /* 0x000f22000c1e1b00 */
[----:B-1----:R-:W-:-:S04]  /*9d80*/  IMAD.WIDE.U32 R4, R6, 0xc, R4 ;  /* 0x0000000c06047825 */ /* 0x002fc800078e0004 */
[----:B------:R-:W-:Y:S02]  /*9d90*/  IMAD.IADD R15, R5, 0x1, R15 ;  /* 0x00000001050f7824 */ /* 0x000fe400078e020f */
[----:B------:R-:W-:-:S05]  /*9da0*/  IMAD.MOV.U32 R14, RZ, RZ, R4 ;  /* 0x000000ffff0e7224 */ /* 0x000fca00078e0004 */
[----:B------:R-:W2:Y:S04]  /*9db0*/  LDG.E R20, desc[UR52][R14.64+0x8] ;  /* 0x000008340e147981 */ /* 0x000ea8000c1e1900 */
[----:B------:R-:W2:Y:S04]  /*9dc0*/  LDG.E R3, desc[UR52][R14.64] ;  /* 0x000000340e037981 */ /* 0x000ea8000c1e1900 */
[----:B------:R2:W2:Y:S01]  /*9dd0*/  LDG.E R18, desc[UR52][R14.64+0x4] ;  /* 0x000004340e127981 */ /* 0x0004a2000c1e1900 */
[----:B------:R-:W-:-:S04]  /*9de0*/  IADD3 R4, P0, R0, UR4, RZ ;  /* 0x0000000400047c10 */ /* 0x000fc8000ff1e0ff */
[----:B------:R-:W-:-:S06]  /*9df0*/  IADD3.X R5, R21, UR5, RZ, P0, !PT ;  /* 0x0000000515057c10 */ /* 0x000fcc00087fe4ff */
[----:B------:R-:W2:Y:S04]  /*9e00*/  LDG.E.64 R4, desc[UR52][R4.64] ;  /* 0x0000003404047981 */ /* 0x000ea8000c1e1b00 */
[----:B---3--:R-:W-:Y:S04]  /*9e10*/  STS.64 [UR45], R12 ;  /* 0x0000000cff007988 */ /* 0x008fe80008000a2d */
[----:B----4-:R-:W-:Y:S04]  /*9e20*/  STS.64 [UR50], R10 ;  /* 0x0000000aff007988 */ /* 0x010fe80008000a32 */
[----:B------:R-:W1:Y:S01]  /*9e30*/  LDS R0, [UR45+0x1c] ;  /* 0x00001c2dff007984 */ /* 0x000e620008000800 */
[----:B--2---:R-:W-:-:S02]  /*9e40*/  SHF.R.S32.HI R15, RZ, 0x1f, R20 ;  /* 0x0000001fff0f7819 */ /* 0x004fc40000011414 */
[----:B-1----:R-:W-:Y:S02]  /*9e50*/  LOP3.LUT R21, R0, 0xf, RZ, 0xb8, !PT ;  /* 0x0000000f00157812 */ /* 0x002fe400078eb8ff */
[----:B------:R1:W2:Y:S04]  /*9e60*/  LDG.E R0, desc[UR52][R8.64+0x4] ;  /* 0x0000043408007981 */ /* 0x0002a8000c1e1900 */
[----:B------:R-:W-:Y:S04]  /*9e70*/  STS [UR45+0x1c], R21 ;  /* 0x00001c15ff007988 */ /* 0x000fe8000800082d */
[----:B------:R-:W3:Y:S01]  /*9e80*/  LDS R29, [UR45+0x1c] ;  /* 0x00001c2dff1d7984 */ /* 0x000ee20008000800 */
[----:B------:R-:W-:-:S04]  /*9e90*/  SHF.R.U32.HI R27, RZ, 0x1, R15 ;  /* 0x00000001ff1b7819 */ /* 0x000fc8000001160f */
[----:B------:R-:W-:-:S04]  /*9ea0*/  LOP3.LUT R27, R27, 0x1fffffff, RZ, 0xc0, !PT ;  /* 0x1fffffff1b1b7812 */ /* 0x000fc800078ec0ff */
[----:B------:R-:W-:-:S05]  /*9eb0*/  SHF.R.U32.HI R14, RZ, 0x4, R27 ;  /* 0x00000004ff0e7819 */ /* 0x000fca000001161b */
[----:B------:R-:W-:-:S05]  /*9ec0*/  IMAD.SHL.U32 R12, R14, 0x10, RZ ;  /* 0x000000100e0c7824 */ /* 0x000fca00078e00ff */
[----:B---3--:R-:W-:-:S05]  /*9ed0*/  LOP3.LUT R10, R29, 0xf0, R12, 0xb8, !PT ;  /* 0x000000f01d0a7812 */ /* 0x008fca00078eb80c */
        /* <DEDUP_REMOVED lines=9> */
[----:B------:R-:W-:Y:S01]  /*9f70*/  IMAD.MOV.U32 R15, RZ, RZ, 0x8 ;  /* 0x00000008ff0f7424 */ /* 0x000fe200078e00ff */
[----:B------:R-:W-:Y:S01]  /*9f80*/  SHF.R.U64 R14, R14, 0x4, R27 ;  /* 0x000000040e0e7819 */ /* 0x000fe2000000121b */
[----:B------:R-:W-:-:S02]  /*9f90*/  IMAD.MOV.U32 R8, RZ, RZ, 0x7f ;  /* 0x0000007fff087424 */ /* 0x000fc400078e00ff */
[----:B------:R-:W-:Y:S02]  /*9fa0*/  IMAD.MOV.U32 R11, RZ, RZ, RZ ;  /* 0x000000ffff0b7224 */ /* 0x000fe400078e00ff */
[----:B------:R-:W-:Y:S01]  /*9fb0*/  VIADD R10, R18, 0xffffffff ;  /* 0xffffffff120a7836 */ /* 0x000fe20000000000 */
        /* <DEDUP_REMOVED lines=24> */
[----:B------:R-:W-:Y:S01]  /*a140*/  LOP3.LUT R3, R3, 0xfffffffe, RZ, 0xc0, !PT ;  /* 0xfffffffe03037812 */ /* 0x000fe200078ec0ff */
[----:B-----5:R-:W-:Y:S02]  /*a150*/  VIADD R8, R2, 0xffffffff ;  /* 0xffffffff02087836 */ /* 0x020fe40000000000 */
[----:B------:R-:W-:Y:S01]  /*a160*/  IMAD.MOV.U32 R10, RZ, RZ, RZ ;  /* 0x000000ffff0a7224 */ /* 0x000fe200078e00ff */
[----:B------:R-:W-:Y:S01]  /*a170*/  SHF.R.U64 R3, R3, 0x4, R18 ;  /* 0x0000000403037819 */ /* 0x000fe20000001212 */
[----:B------:R3:W-:Y:S04]  /*a180*/  STS [UR50+0x10], R12 ;  /* 0x0000100cff007988 */ /* 0x0007e80008000832 */
[----:B------:R3:W-:Y:S04]  /*a190*/  STS.128 [UR50+0x20], R8 ;  /* 0x00002008ff007988 */ /* 0x0007e80008000c32 */
[----:B------:R3:W-:Y:S04]  /*a1a0*/  STS [UR50+0xc], R3 ;  /* 0x00000c03ff007988 */ /* 0x0007e80008000832 */
[----:B------:R3:W-:Y:S04]  /*a1b0*/  STS [UR50+0x14], R12 ;  /* 0x0000140cff007988 */ /* 0x0007e80008000832 */
[----:B------:R-:W-:Y:S01]  /*a1c0*/  STS [UR50+0x30], RZ ;  /* 0x000030ffff007988 */ /* 0x000fe20008000832 */
[----:B-1----:R-:W-:-:S05]  /*a1d0*/  LOP3.LUT R0, R14, 0xf000, RZ, 0xb8, !PT ;  /* 0x0000f0000e007812 */ /* 0x002fca00078eb8ff */
[----:B------:R3:W-:Y:S02]  /*a1e0*/  STS [UR50+0x1c], R0 ;  /* 0x00001c00ff007988 */ /* 0x0007e40008000832 */
.L_x_1138:
[----:B------:R-:W-:Y:S05]  /*a1f0*/  BSYNC B0 ;  /* 0x0000000000007941 */ /* 0x000fea0003800000 */
.L_x_1137:
[----:B------:R-:W-:-:S03]  /*a200*/  UMOV UR4, 0xffffffff ;  /* 0xffffffff00047882 */ /* 0x000fc60000000000 */
[----:B------:R-:W-:Y:S05]  /*a210*/  BRA.DIV UR4, `(.L_x_1139) ;  /* 0x0000003e04d87947 */ /* 0x000fea000b800000 */
[----:B------:R-:W-:Y:S01]  /*a220*/  ELECT P6, URZ, PT ;  /* 0x00000000003f782f */ /* 0x000fe200038c0000 */
[----:B------:R-:W-:-:S12]  /*a230*/  NOP ;  /* 0x0000000000007918 */ /* 0x000fd80000000000 */
.L_x_1237:
        /* <DEDUP_REMOVED lines=9> */
.L_x_1140:
[----:B------:R-:W-:Y:S01]  /*a2d0*/  IMAD.X R9, RZ, RZ, UR47, P0 ;  /* 0x0000002fff097e24 */ /* 0x000fe200080e06ff */
[----:B------:R-:W-:Y:S05]  /*a2e0*/  WARPSYNC.ALL ;  /* 0x0000000000007948 */ /* 0x000fea0003800000 */
[----:B------:R-:W-:Y:S01]  /*a2f0*/  IMAD.X R5, RZ, RZ, UR37, P2 ;  /* 0x00000025ff057e24 */ /* 0x000fe200090e06ff */
[----:B---3--:R3:W5:Y:S04]  /*a300*/  ATOMG.E.EXCH.STRONG.GPU PT, RZ, [R8], R3 ;  /* 0x0000000308ff73a8 */ /* 0x00876800041ee100 */
[----:B--2---:R3:W5:Y:S01]  /*a310*/  ATOMG.E.EXCH.STRONG.GPU PT, RZ, [R4], R11 ;  /* 0x0000000b04ff73a8 */ /* 0x00476200041ee100 */
[----:B------:R-:W-:-:S07]  /*a320*/  IMAD.MOV.U32 R18, RZ, RZ, R6 ;  /* 0x000000ffff127224 */ /* 0x000fce00078e0006 */
.L_x_1135:
        /* <DEDUP_REMOVED lines=10> */
.L_x_1118:
[----:B------:R-:W-:-:S03]  /*a3d0*/  UMOV UR4, 0xffffffff ;  /* 0xffffffff00047882 */ /* 0x000fc60000000000 */
[----:B------:R-:W-:Y:S05]  /*a3e0*/  BRA.DIV UR4, `(.L_x_1142) ;  /* 0x0000003e04947947 */ /* 0x000fea000b800000 */
[----:B-----5:R-:W-:-:S13]  /*a3f0*/  ELECT P6, URZ, PT ;  /* 0x00000000003f782f */ /* 0x020fda00038c0000 */
.L_x_1240:
[----:B------:R-:W-:Y:S04]  /*a400*/  BSSY B0, `(.L_x_1143) ;  /* 0x0000141000007945 */ /* 0x000fe80003800000 */
[----:B------:R-:W-:Y:S05]  /*a410*/  @!P6 BRA `(.L_x_1144) ;  /* 0x0000001000fce947 */ /* 0x000fea0003800000 */
[----:B------:R-:W-:-:S04]  /*a420*/  ULOP3.LUT UR4, UR41, 0x2, URZ, 0xfc, !UPT ;  /* 0x0000000229047892 */ /* 0x000fc8000f8efc3f */
[----:B------:R-:W-:-:S06]  /*a430*/  UISETP.NE.AND UP0, UPT, UR4, 0x3, UPT ;  /* 0x000000030400788c */ /* 0x000fcc000bf05270 */
[----:B------:R-:W-:-:S13]  /*a440*/  PLOP3.LUT P0, PT, PT, PT, UP0, 0x80, 0x0 ;  /* 0x000000000000781c */ /* 0x000fda0003f0f008 */
[----:B------:R-:W-:Y:S05]  /*a450*/  @!P0 BRA `(.L_x_1145) ;  /* 0x0000000000048947 */ /* 0x000fea0003800000 */
[----:B------:R-:W-:Y:S01]  /*a460*/  BPT.TRAP 0x1 ;  /* 0x000000040000795c */ /* 0x000fe20000300000 */
.L_x_1145:
        /* <DEDUP_REMOVED lines=13> */
.L_x_1241:
        /* <DEDUP_REMOVED lines=9> */
.L_x_1242:
        /* <DEDUP_REMOVED lines=9> */
.L_x_1243:
        /* <DEDUP_REMOVED lines=9> */
.L_x_1244:
        /* <DEDUP_REMOVED lines=9> */
.L_x_1245:
        /* <DEDUP_REMOVED lines=9> */
.L_x_1246:
        /* <DEDUP_REMOVED lines=9> */
.L_x_1247:
        /* <DEDUP_REMOVED lines=9> */
.L_x_1248:
        /* <DEDUP_REMOVED lines=9> */
.L_x_1249:
        /* <DEDUP_REMOVED lines=9> */
.L_x_1250:
        /* <DEDUP_REMOVED lines=9> */
.L_x_1251:
        /* <DEDUP_REMOVED lines=9> */
.L_x_1252:
        /* <DEDUP_REMOVED lines=9> */
.L_x_1253:
        /* <DEDUP_REMOVED lines=9> */
.L_x_1254:
        /* <DEDUP_REMOVED lines=9> */
.L_x_1255:
        /* <DEDUP_REMOVED lines=9> */
.L_x_1256:
        /* <DEDUP_REMOVED lines=9> */
.L_x_1257:
        /* <DEDUP_REMOVED lines=9> */
.L_x_1258:
        /* <DEDUP_REMOVED lines=9> */
.L_x_1259:
        /* <DEDUP_REMOVED lines=9> */
.L_x_1260:
        /* <DEDUP_REMOVED lines=9> */
.L_x_1261:
        /* <DEDUP_REMOVED lines=9> */
.L_x_1262:
        /* <DEDUP_REMOVED lines=9> */
.L_x_1263:
        /* <DEDUP_REMOVED lines=9> */
.L_x_1264:
        /* <DEDUP_REMOVED lines=9> */
.L_x_1265:
        /* <DEDUP_REMOVED lines=9> */
.L_x_1266:
        /* <DEDUP_REMOVED lines=9> */
.L_x_1267:
        /* <DEDUP_REMOVED lines=9> */
.L_x_1268:
        /* <DEDUP_REMOVED lines=9> */
.L_x_1269:
        /* <DEDUP_REMOVED lines=9> */
.L_x_1270:
        /* <DEDUP_REMOVED lines=9> */
.L_x_1271:
        /* <DEDUP_REMOVED lines=9> */
.L_x_1272:
        /* <DEDUP_REMOVED lines=9> */
.L_x_1273:
[----:B------:R-:W2:Y:S01]  /*b740*/  SYNCS.PHASECHK.TRANS64.TRYWAIT P0, [R11+URZ], R6 ;  /* 0x000000060b0075a7 */ /* 0x000ea2000800017f */
[----:B------:R-:W-:-:S05]  /*b750*/  VIADD R2, R7, 0x1 ;  /* 0x0000000107027836 */ /* 0x000fca0000000000 */
[----:B------:R-:W-:-:S04]  /*b760*/  ISETP.NE.AND P1, PT, R2, 0x23, PT ;  /* 0x000000230200780c */ /* 0x000fc80003f25270 */
[----:B------:R-:W-:Y:S02]  /*b770*/  SEL R4, RZ, 0x1, P1 ;  /* 0x00000001ff047807 */ /* 0x000fe40000800000 */
[----:B------:R-:W-:Y:S02]  /*b780*/  SEL R3, R2, RZ, P1 ;  /* 0x000000ff02037207 */ /* 0x000fe40000800000 */
[----:B------:R-:W-:Y:S01]  /*b790*/  LOP3.LUT R4, R9, R4, RZ, 0x3c, !PT ;  /* 0x0000000409047212 */ /* 0x000fe200078e3cff */
[----:B--2---:R-:W-:Y:S06]  /*b7a0*/  @!P0 BRA `(.L_x_1179) ;  /* 0x0000003400588947 */ /* 0x004fec0003800000 */
.L_x_1274:
[----:B------:R-:W-:Y:S01]  /*b7b0*/  IMAD R3, R3, 0x8, R0 ;  /* 0x0000000803037824 */ /* 0x000fe200078e0200 */
[----:B------:R-:W-:-:S07]  /*b7c0*/  SHF.L.U32 R0, R4, 0x1f, RZ ;  /* 0x0000001f04007819 */ /* 0x000fce00000006ff */
.L_x_1180:
[----:B---3--:R3:W4:Y:S02]  /*b7d0*/  SYNCS.PHASECHK.TRANS64.TRYWAIT P0, [R3+URZ], R0 ;  /* 0x00000000030075a7 */ /* 0x008724000800017f */
[----:B----4-:R-:W-:Y:S05]  /*b7e0*/  @!P0 NANOSLEEP.SYNCS 0x989680 ;  /* 0x009896800000895d */ /* 0x010fea0003900000 */
[----:B------:R-:W4:Y:S02]  /*b7f0*/  @!P0 SYNCS.PHASECHK.TRANS64 P0, [R3+URZ], R0 ;  /* 0x00000000030085a7 */ /* 0x000f24000800007f */
[----:B----4-:R-:W-:Y:S05]  /*b800*/  @!P0 BRA `(.L_x_1180) ;  /* 0xfffffffc00f08947 */ /* 0x010fea000383ffff */
.L_x_1144:
[----:B------:R-:W-:Y:S05]  /*b810*/  BSYNC B0 ;  /* 0x0000000000007941 */ /* 0x000fea0003800000 */
.L_x_1143:
[----:B------:R-:W-:Y:S05]  /*b820*/  EXIT ;  /* 0x000000000000794d */ /* 0x000fea0003800000 */
.L_x_1077:
        /* <DEDUP_REMOVED lines=27> */
.L_x_1201:
        /* <DEDUP_REMOVED lines=67> */
.L_x_1185:
        /* <DEDUP_REMOVED lines=14> */
.L_x_1186:
[----:B------:R-:W-:Y:S01]  /*bef0*/  IMAD R21, R21, R12, RZ ;  /* 0x0000000c15157224 */ /* 0x000fe200078e02ff */
[----:B------:R-:W-:Y:S01]  /*bf00*/  SHF.R.U64 R5, R20, UR26, R25 ;  /* 0x0000001a14057c19 */ /* 0x000fe20008001219 */
[----:B------:R-:W-:Y:S01]  /*bf10*/  IMAD.MOV.U32 R2, RZ, RZ, RZ ;  /* 0x000000ffff027224 */ /* 0x000fe200078e00ff */
[----:B------:R-:W-:Y:S01]  /*bf20*/  ULDC UR6, c[0x0][0xb70] ;  /* 0x0002dc0000067ab9 */ /* 0x000fe20000000800 */
[----:B------:R-:W-:Y:S01]  /*bf30*/  IMAD.MOV.U32 R3, RZ, RZ, R17 ;  /* 0x000000ffff037224 */ /* 0x000fe200078e0011 */
[----:B------:R-:W-:Y:S01]  /*bf40*/  SHF.R.U64 R4, R18, UR6, R23 ;  /* 0x0000000612047c19 */ /* 0x000fe20008001217 */
[----:B------:R-:W-:Y:S01]  /*bf50*/  VIADD R6, R5, UR18 ;  /* 0x0000001205067c36 */ /* 0x000fe20008000000 */
[----:B------:R-:W-:Y:S01]  /*bf60*/  IABS R20, UR8 ;  /* 0x0000000800147c13 */ /* 0x000fe20008000000 */
[----:B------:R-:W-:Y:S01]  /*bf70*/  IMAD.HI.U32 R14, R17, R21, R2 ;  /* 0x00000015110e7227 */ /* 0x000fe200078e0002 */
[----:B------:R-:W-:Y:S02]  /*bf80*/  IABS R2, UR9 ;  /* 0x0000000900027c13 */ /* 0x000fe40008000000 */
[----:B------:R-:W-:Y:S01]  /*bf90*/  IABS R5, R6 ;  /* 0x0000000600057213 */ /* 0x000fe20000000000 */
[----:B---3--:R-:W-:Y:S01]  /*bfa0*/  IMAD.MOV R18, RZ, RZ, -R15 ;  /* 0x000000ffff127224 */ /* 0x008fe200078e0a0f */
[----:B------:R-:W-:Y:S01]  /*bfb0*/  ISETP.NE.AND P5, PT, RZ, UR8, PT ;  /* 0x00000008ff007c0c */ /* 0x000fe2000bfa5270 */
        /* <DEDUP_REMOVED lines=37> */
.L_x_1184:
[----:B--2---:R-:W-:Y:S05]  /*c210*/  BSYNC B0 ;  /* 0x0000000000007941 */ /* 0x004fea0003800000 */
.L_x_1183:
        /* <DEDUP_REMOVED lines=51> */
.L_x_1192:
        /* <DEDUP_REMOVED lines=42> */
.L_x_1190:
        /* <DEDUP_REMOVED lines=12> */
.L_x_1191:
        /* <DEDUP_REMOVED lines=54> */
.L_x_1189:
[----:B------:R-:W-:Y:S05]  /*cc10*/  BSYNC B0 ;  /* 0x0000000000007941 */ /* 0x000fea0003800000 */
.L_x_1188:
        /* <DEDUP_REMOVED lines=39> */
.L_x_1187:
        /* <DEDUP_REMOVED lines=22> */
.L_x_1182:
        /* <DEDUP_REMOVED lines=33> */
.L_x_1193:
        /* <DEDUP_REMOVED lines=22> */
.L_x_1195:
        /* <DEDUP_REMOVED lines=13> */
.L_x_1181:
[----:B------:R-:W-:-:S06]  /*d430*/  UISETP.NE.AND UP1, UPT, UR19, 0x3, UPT ;  /* 0x000000031300788c */ /* 0x000fcc000bf25270 */
[----:B------:R-:W-:-:S13]  /*d440*/  PLOP3.LUT P0, PT, PT, PT, UP1, 0x80, 0x0 ;  /* 0x000000000000781c */ /* 0x000fda0003f0f018 */
[----:B------:R-:W-:Y:S05]  /*d450*/  @!P0 BRA `(.L_x_1196) ;  /* 0x0000000000048947 */ /* 0x000fea0003800000 */
[----:B--2---:R-:W-:Y:S01]  /*d460*/  BPT.TRAP 0x1 ;  /* 0x000000040000795c */ /* 0x004fe20000300000 */
.L_x_1196:
        /* <DEDUP_REMOVED lines=8> */
.L_x_1275:
        /* <DEDUP_REMOVED lines=16> */
.L_x_1200:
[----:B----4-:R-:W-:Y:S01]  /*d5f0*/  SYNCS.ARRIVE.TRANS64.A1T0 RZ, [UR31+0x37000], RZ ;  /* 0x037000ffffff79a7 */ /* 0x010fe2000810001f */
.L_x_1199:
[----:B--2---:R-:W-:Y:S05]  /*d600*/  BSYNC B0 ;  /* 0x0000000000007941 */ /* 0x004fea0003800000 */
.L_x_1198:
        /* <DEDUP_REMOVED lines=9> */
.L_x_1202:
[----:B------:R-:W-:Y:S01]  /*d6a0*/  ULEA UR4, UR7, UR26, 0x3 ;  /* 0x0000001a07047291 */ /* 0x000fe2000f8e183f */
[----:B-1----:R-:W-:-:S05]  /*d6b0*/  IMAD.U32 R0, RZ, RZ, UR12 ;  /* 0x0000000cff007e24 */ /* 0x002fca000f8e00ff */
[----:B------:R-:W-:-:S04]  /*d6c0*/  SHF.L.U32 R0, R0, 0x1f, RZ ;  /* 0x0000001f00007819 */ /* 0x000fc800000006ff */
[----:B------:R-:W1:Y:S02]  /*d6d0*/  SYNCS.PHASECHK.TRANS64.TRYWAIT P1, [UR4+0x37040], R0 ;  /* 0x03704000ff0075a7 */ /* 0x000e640008020144 */
[----:B-1----:R-:W-:Y:S05]  /*d6e0*/  @!P1 BRA `(.L_x_1203) ;  /* 0x0000001400b49947 */ /* 0x002fea0003800000 */
.L_x_1276:
[----:B------:R-:W-:Y:S05]  /*d6f0*/  @!P0 BRA `(.L_x_1204) ;  /* 0x0000000000048947 */ /* 0x000fea0003800000 */
[----:B------:R-:W-:Y:S01]  /*d700*/  BPT.TRAP 0x1 ;  /* 0x000000040000795c */ /* 0x000fe20000300000 */
.L_x_1204:
        /* <DEDUP_REMOVED lines=10> */
.L_x_1277:
[----:B------:R-:W-:Y:S05]  /*d7b0*/  @!P0 BRA `(.L_x_1206) ;  /* 0x0000000000048947 */ /* 0x000fea0003800000 */
[----:B------:R-:W-:Y:S01]  /*d7c0*/  BPT.TRAP 0x1 ;  /* 0x000000040000795c */ /* 0x000fe20000300000 */
.L_x_1206:
        /* <DEDUP_REMOVED lines=10> */
.L_x_1278:
[----:B------:R-:W-:Y:S05]  /*d870*/  @!P0 BRA `(.L_x_1208) ;  /* 0x0000000000048947 */ /* 0x000fea0003800000 */
[----:B------:R-:W-:Y:S01]  /*d880*/  BPT.TRAP 0x1 ;  /* 0x000000040000795c */ /* 0x000fe20000300000 */
.L_x_1208:
        /* <DEDUP_REMOVED lines=10> */
.L_x_1279:
[----:B------:R-:W-:Y:S05]  /*d930*/  @!P0 BRA `(.L_x_1210) ;  /* 0x0000000000048947 */ /* 0x000fea0003800000 */
[----:B------:R-:W-:Y:S01]  /*d940*/  BPT.TRAP 0x1 ;  /* 0x000000040000795c */ /* 0x000fe20000300000 */
.L_x_1210:
        /* <DEDUP_REMOVED lines=10> */
.L_x_1280:
[----:B------:R-:W-:Y:S05]  /*d9f0*/  @!P0 BRA `(.L_x_1212) ;  /* 0x0000000000048947 */ /* 0x000fea0003800000 */
[----:B------:R-:W-:Y:S01]  /*da00*/  BPT.TRAP 0x1 ;  /* 0x000000040000795c */ /* 0x000fe20000300000 */
.L_x_1212:
        /* <DEDUP_REMOVED lines=10> */
.L_x_1281:
[----:B------:R-:W-:Y:S05]  /*dab0*/  @!P0 BRA `(.L_x_1214) ;  /* 0x0000000000048947 */ /* 0x000fea0003800000 */
[----:B------:R-:W-:Y:S01]  /*dac0*/  BPT.TRAP 0x1 ;  /* 0x000000040000795c */ /* 0x000fe20000300000 */
.L_x_1214:
        /* <DEDUP_REMOVED lines=10> */
.L_x_1282:
[----:B------:R-:W-:Y:S05]  /*db70*/  @!P0 BRA `(.L_x_1216) ;  /* 0x0000000000048947 */ /* 0x000fea0003800000 */
[----:B------:R-:W-:Y:S01]  /*db80*/  BPT.TRAP 0x1 ;  /* 0x000000040000795c */ /* 0x000fe20000300000 */
.L_x_1216:
        /* <DEDUP_REMOVED lines=8> */
.L_x_1217:
[----:B-1----:R-:W-:-:S04]  /*dc10*/  IMAD.U32 R3, RZ, RZ, UR4 ;  /* 0x00000004ff037e24 */ /* 0x002fc8000f8e00ff */
[----:B------:R1:W2:Y:S03]  /*dc20*/  SYNCS.PHASECHK.TRANS64.TRYWAIT P0, [R3+URZ+0x37040], R0 ;  /* 0x03704000030075a7 */ /* 0x0002a6000800017f */
[----:B--2---:R-:W-:Y:S05]  /*dc30*/  @!P0 NANOSLEEP.SYNCS 0x989680 ;  /* 0x009896800000895d */ /* 0x004fea0003900000 */
[----:B------:R-:W2:Y:S02]  /*dc40*/  @!P0 SYNCS.PHASECHK.TRANS64 P0, [R3+URZ+0x37040], R0 ;  /* 0x03704000030085a7 */ /* 0x000ea4000800007f */
[----:B--2---:R-:W-:Y:S05]  /*dc50*/  @P0 EXIT ;  /* 0x000000000000094d */ /* 0x004fea0003800000 */
[----:B------:R-:W-:Y:S05]  /*dc60*/  BRA `(.L_x_1217) ;  /* 0xfffffffc00e87947 */ /* 0x000fea000383ffff */
.L_x_1021:
[----:B-1----:R1:W2:Y:S02]  /*dc70*/  SYNCS.PHASECHK.TRANS64.TRYWAIT P0, [R4+URZ+0x37080], R3 ;  /* 0x03708003040075a7 */ /* 0x0022a4000800017f */
[----:B--2---:R-:W-:Y:S05]  /*dc80*/  @!P0 NANOSLEEP.SYNCS 0x989680 ;  /* 0x009896800000895d */ /* 0x004fea0003900000 */
[----:B------:R-:W2:Y:S02]  /*dc90*/  @!P0 SYNCS.PHASECHK.TRANS64 P0, [R4+URZ+0x37080], R3 ;  /* 0x03708003040085a7 */ /* 0x000ea4000800007f */
[----:B--2---:R-:W-:Y:S05]  /*dca0*/  @!P0 BRA `(.L_x_1021) ;  /* 0xfffffffc00f08947 */ /* 0x004fea000383ffff */
[----:B------:R-:W-:Y:S05]  /*dcb0*/  BRA `(.L_x_1020) ;  /* 0xffffff60005c7947 */ /* 0x000fea000383ffff */
.L_x_1029:
[----:B--2---:R2:W3:Y:S02]  /*dcc0*/  SYNCS.PHASECHK.TRANS64.TRYWAIT P0, [R43+URZ+0x37080], R4 ;  /* 0x037080042b0075a7 */ /* 0x0044e4000800017f */
[----:B---3--:R-:W-:Y:S05]  /*dcd0*/  @!P0 NANOSLEEP.SYNCS 0x989680 ;  /* 0x009896800000895d */ /* 0x008fea0003900000 */
[----:B------:R-:W3:Y:S02]  /*dce0*/  @!P0 SYNCS.PHASECHK.TRANS64 P0, [R43+URZ+0x37080], R4 ;  /* 0x037080042b0085a7 */ /* 0x000ee4000800007f */
[----:B---3--:R-:W-:Y:S05]  /*dcf0*/  @!P0 BRA `(.L_x_1029) ;  /* 0xfffffffc00f08947 */ /* 0x008fea000383ffff */
[----:B------:R-:W-:Y:S05]  /*dd00*/  BRA `(.L_x_1028) ;  /* 0xffffff6800dc7947 */ /* 0x000fea000383ffff */
.L_x_1040:
[----:B-1----:R1:W2:Y:S02]  /*dd10*/  SYNCS.PHASECHK.TRANS64.TRYWAIT P0, [R35+URZ+0x37080], R0 ;  /* 0x03708000230075a7 */ /* 0x0022a4000800017f */
[----:B--2---:R-:W-:Y:S05]  /*dd20*/  @!P0 NANOSLEEP.SYNCS 0x989680 ;  /* 0x009896800000895d */ /* 0x004fea0003900000 */
[----:B------:R-:W2:Y:S02]  /*dd30*/  @!P0 SYNCS.PHASECHK.TRANS64 P0, [R35+URZ+0x37080], R0 ;  /* 0x03708000230085a7 */ /* 0x000ea4000800007f */
[----:B--2---:R-:W-:Y:S05]  /*dd40*/  @!P0 BRA `(.L_x_1040) ;  /* 0xfffffffc00f08947 */ /* 0x004fea000383ffff */
[----:B------:R-:W-:Y:S05]  /*dd50*/  BRA `(.L_x_1039) ;  /* 0xffffff7400a47947 */ /* 0x000fea000383ffff */
.L_x_1060:
[----:B------:R-:W-:-:S07]  /*dd60*/  IMAD.MOV.U32 R15, RZ, RZ, -0x1 ;  /* 0xffffffffff0f7424 */ /* 0x000fce00078e00ff */
[----:B---3-5:R-:W-:Y:S05]  /*dd70*/  WARPSYNC.COLLECTIVE R15, `(.L_x_1218) ;  /* 0x000000000f0c7348 */ /* 0x028fea0003c00000 */
[----:B------:R-:W-:Y:S02]  /*dd80*/  ELECT P6, UR62, PT ;  /* 0x00000000003e782f */ /* 0x000fe400038c0000 */
[----:B------:R-:W-:Y:S01]  /*dd90*/  MOV R14, UR62 ;  /* 0x0000003e000e7c02 */ /* 0x000fe20008000f00 */
[----:B---3-5:R-:W-:Y:S10]  /*dda0*/  ENDCOLLECTIVE ;  /* 0x000000000000791b */ /* 0x028ff40003800000 */
.L_x_1218:
[----:B------:R-:W-:Y:S05]  /*ddb0*/  BRA `(.L_x_1219) ;  /* 0xffffff8800007947 */ /* 0x000fea000383ffff */
.L_x_1062:
[----:B-1----:R1:W2:Y:S02]  /*ddc0*/  SYNCS.PHASECHK.TRANS64.TRYWAIT P0, [R6+URZ+0x372b0], R5 ;  /* 0x0372b005060075a7 */ /* 0x0022a4000800017f */
[----:B--2---:R-:W-:Y:S05]  /*ddd0*/  @!P0 NANOSLEEP.SYNCS 0x989680 ;  /* 0x009896800000895d */ /* 0x004fea0003900000 */
[----:B------:R-:W2:Y:S02]  /*dde0*/  @!P0 SYNCS.PHASECHK.TRANS64 P0, [R6+URZ+0x372b0], R5 ;  /* 0x0372b005060085a7 */ /* 0x000ea4000800007f */
[----:B--2---:R-:W-:Y:S05]  /*ddf0*/  @!P0 BRA `(.L_x_1062) ;  /* 0xfffffffc00f08947 */ /* 0x004fea000383ffff */
[----:B------:R-:W-:Y:S05]  /*de00*/  BRA `(.L_x_1220) ;  /* 0xffffff88002c7947 */ /* 0x000fea000383ffff */
.L_x_1069:
[----:B-1----:R-:W-:-:S04]  /*de10*/  IMAD.U32 R3, RZ, RZ, UR4 ;  /* 0x00000004ff037e24 */ /* 0x002fc8000f8e00ff */
[----:B------:R1:W2:Y:S03]  /*de20*/  SYNCS.PHASECHK.TRANS64.TRYWAIT P0, [R3+URZ+0x37000], R0 ;  /* 0x03700000030075a7 */ /* 0x0002a6000800017f */
[----:B--2---:R-:W-:Y:S05]  /*de30*/  @!P0 NANOSLEEP.SYNCS 0x989680 ;  /* 0x009896800000895d */ /* 0x004fea0003900000 */
[----:B------:R-:W2:Y:S02]  /*de40*/  @!P0 SYNCS.PHASECHK.TRANS64 P0, [R3+URZ+0x37000], R0 ;  /* 0x03700000030085a7 */ /* 0x000ea4000800007f */
[----:B--2---:R-:W-:Y:S05]  /*de50*/  @!P0 BRA `(.L_x_1069) ;  /* 0xfffffffc00ec8947 */ /* 0x004fea000383ffff */
[----:B------:R-:W-:Y:S05]  /*de60*/  BRA `(.L_x_1221) ;  /* 0xffffff8c00487947 */ /* 0x000fea000383ffff */
.L_x_1086:
[----:B-1----:R-:W-:-:S04]  /*de70*/  IMAD.U32 R3, RZ, RZ, UR12 ;  /* 0x0000000cff037e24 */ /* 0x002fc8000f8e00ff */
[----:B------:R1:W2:Y:S03]  /*de80*/  SYNCS.PHASECHK.TRANS64.TRYWAIT P0, [R3+URZ+0x372d8], R0 ;  /* 0x0372d800030075a7 */ /* 0x0002a6000800017f */
[----:B--2---:R-:W-:Y:S05]  /*de90*/  @!P0 NANOSLEEP.SYNCS 0x989680 ;  /* 0x009896800000895d */ /* 0x004fea0003900000 */
[----:B------:R-:W2:Y:S02]  /*dea0*/  @!P0 SYNCS.PHASECHK.TRANS64 P0, [R3+URZ+0x372d8], R0 ;  /* 0x0372d800030085a7 */ /* 0x000ea4000800007f */
[----:B--2---:R-:W-:Y:S05]  /*deb0*/  @!P0 BRA `(.L_x_1086) ;  /* 0xfffffffc00ec8947 */ /* 0x004fea000383ffff */
[----:B------:R-:W-:Y:S05]  /*dec0*/  BRA `(.L_x_1222) ;  /* 0xffffff9800b87947 */ /* 0x000fea000383ffff */
.L_x_1088:
[----:B-1----:R-:W-:-:S04]  /*ded0*/  IMAD.U32 R4, RZ, RZ, UR8 ;  /* 0x00000008ff047e24 */ /* 0x002fc8000f8e00ff */
[----:B------:R1:W2:Y:S03]  /*dee0*/  SYNCS.PHASECHK.TRANS64.TRYWAIT P0, [R4+URZ+0x37000], R3 ;  /* 0x03700003040075a7 */ /* 0x0002a6000800017f */
[----:B--2---:R-:W-:Y:S05]  /*def0*/  @!P0 NANOSLEEP.SYNCS 0x989680 ;  /* 0x009896800000895d */ /* 0x004fea0003900000 */
[----:B------:R-:W2:Y:S02]  /*df00*/  @!P0 SYNCS.PHASECHK.TRANS64 P0, [R4+URZ+0x37000], R3 ;  /* 0x03700003040085a7 */ /* 0x000ea4000800007f */
[----:B--2---:R-:W-:Y:S05]  /*df10*/  @!P0 BRA `(.L_x_1088) ;  /* 0xfffffffc00ec8947 */ /* 0x004fea000383ffff */
[----:B------:R-:W-:Y:S05]  /*df20*/  BRA `(.L_x_1223) ;  /* 0xffffff9800f07947 */ /* 0x000fea000383ffff */
.L_x_1094:
[----:B-1----:R-:W-:-:S04]  /*df30*/  IMAD.U32 R3, RZ, RZ, UR13 ;  /* 0x0000000dff037e24 */ /* 0x002fc8000f8e00ff */
[----:B------:R1:W2:Y:S03]  /*df40*/  SYNCS.PHASECHK.TRANS64.TRYWAIT P1, [R3+URZ+0x372c0], R2 ;  /* 0x0372c002030075a7 */ /* 0x0002a6000802017f */
[----:B--2---:R-:W-:Y:S05]  /*df50*/  @!P1 NANOSLEEP.SYNCS 0x989680 ;  /* 0x009896800000995d */ /* 0x004fea0003900000 */
[----:B------:R-:W2:Y:S02]  /*df60*/  @!P1 SYNCS.PHASECHK.TRANS64 P1, [R3+URZ+0x372c0], R2 ;  /* 0x0372c002030095a7 */ /* 0x000ea4000802007f */
[----:B--2---:R-:W-:Y:S05]  /*df70*/  @!P1 BRA `(.L_x_1094) ;  /* 0xfffffffc00ec9947 */ /* 0x004fea000383ffff */
[----:B------:R-:W-:Y:S05]  /*df80*/  BRA `(.L_x_1224) ;  /* 0xffffff9c00947947 */ /* 0x000fea000383ffff */
.L_x_1109:
[----:B-1----:R1:W2:Y:S02]  /*df90*/  SYNCS.PHASECHK.TRANS64.TRYWAIT P0, [R3+URZ+0x372c0], R2 ;  /* 0x0372c002030075a7 */ /* 0x0022a4000800017f */
[----:B--2---:R-:W-:Y:S05]  /*dfa0*/  @!P0 NANOSLEEP.SYNCS 0x989680 ;  /* 0x009896800000895d */ /* 0x004fea0003900000 */
[----:B------:R-:W2:Y:S02]  /*dfb0*/  @!P0 SYNCS.PHASECHK.TRANS64 P0, [R3+URZ+0x372c0], R2 ;  /* 0x0372c002030085a7 */ /* 0x000ea4000800007f */
[----:B--2---:R-:W-:Y:S05]  /*dfc0*/  @!P0 BRA `(.L_x_1109) ;  /* 0xfffffffc00f08947 */ /* 0x004fea000383ffff */
[----:B------:R-:W-:Y:S05]  /*dfd0*/  BRA `(.L_x_1225) ;  /* 0xffffffa4007c7947 */ /* 0x000fea000383ffff */
.L_x_1125:
[----:B-1----:R1:W3:Y:S02]  /*dfe0*/  SYNCS.PHASECHK.TRANS64.TRYWAIT P0, [R7+URZ+0x37198], R4 ;  /* 0x03719804070075a7 */ /* 0x0022e4000800017f */
[----:B---3--:R-:W-:Y:S05]  /*dff0*/  @!P0 NANOSLEEP.SYNCS 0x989680 ;  /* 0x009896800000895d */ /* 0x008fea0003900000 */
[----:B------:R-:W3:Y:S02]  /*e000*/  @!P0 SYNCS.PHASECHK.TRANS64 P0, [R7+URZ+0x37198], R4 ;  /* 0x03719804070085a7 */ /* 0x000ee4000800007f */
[----:B---3--:R-:W-:Y:S05]  /*e010*/  @!P0 BRA `(.L_x_1125) ;  /* 0xfffffffc00f08947 */ /* 0x008fea000383ffff */
[----:B------:R-:W-:Y:S05]  /*e020*/  BRA `(.L_x_1226) ;  /* 0xffffffb400887947 */ /* 0x000fea000383ffff */
.L_x_1129:
[----:B------:R-:W-:Y:S01]  /*e030*/  BSSY B1, `(.L_x_1227) ;  /* 0x0000006000017945 */ /* 0x000fe20003800000 */
[----:B------:R-:W-:-:S07]  /*e040*/  IMAD.MOV.U32 R15, RZ, RZ, -0x1 ;  /* 0xffffffffff0f7424 */ /* 0x000fce00078e00ff */
[----:B-1----:R-:W-:Y:S05]  /*e050*/  WARPSYNC.COLLECTIVE R15, `(.L_x_1228) ;  /* 0x000000000f0c7348 */ /* 0x002fea0003c00000 */
[----:B------:R-:W-:Y:S02]  /*e060*/  ELECT P6, UR62, PT ;  /* 0x00000000003e782f */ /* 0x000fe400038c0000 */
[----:B------:R-:W-:Y:S01]  /*e070*/  MOV R14, UR62 ;  /* 0x0000003e000e7c02 */ /* 0x000fe20008000f00 */
[----:B-1----:R-:W-:Y:S10]  /*e080*/  ENDCOLLECTIVE ;  /* 0x000000000000791b */ /* 0x002ff40003800000 */
.L_x_1228:
[----:B------:R-:W-:Y:S05]  /*e090*/  BSYNC B1 ;  /* 0x0000000000017941 */ /* 0x000fea0003800000 */
.L_x_1227:
[----:B------:R-:W-:Y:S05]  /*e0a0*/  BRA `(.L_x_1229) ;  /* 0xffffffb400a87947 */ /* 0x000fea000383ffff */
.L_x_1133:
[----:B-1----:R1:W2:Y:S02]  /*e0b0*/  SYNCS.PHASECHK.TRANS64.TRYWAIT P0, [R3+URZ+0x37000], R0 ;  /* 0x03700000030075a7 */ /* 0x0022a4000800017f */
[----:B--2---:R-:W-:Y:S05]  /*e0c0*/  @!P0 NANOSLEEP.SYNCS 0x989680 ;  /* 0x009896800000895d */ /* 0x004fea0003900000 */
[----:B------:R-:W2:Y:S02]  /*e0d0*/  @!P0 SYNCS.PHASECHK.TRANS64 P0, [R3+URZ+0x37000], R0 ;  /* 0x03700000030085a7 */ /* 0x000ea4000800007f */
[----:B--2---:R-:W-:Y:S05]  /*e0e0*/  @!P0 BRA `(.L_x_1133) ;  /* 0xfffffffc00f08947 */ /* 0x004fea000383ffff */
[----:B------:R-:W-:Y:S05]  /*e0f0*/  BRA `(.L_x_1230) ;  /* 0xffffffb800787947 */ /* 0x000fea000383ffff */
.L_x_1136:
[----:B------:R-:W-:Y:S01]  /*e100*/  BSSY B0, `(.L_x_1231) ;  /* 0x0000006000007945 */ /* 0x000fe20003800000 */
[----:B------:R-:W-:-:S07]  /*e110*/  IMAD.MOV.U32 R15, RZ, RZ, -0x1 ;  /* 0xffffffffff0f7424 */ /* 0x000fce00078e00ff */
[----:B-12--5:R-:W-:Y:S05]  /*e120*/  WARPSYNC.COLLECTIVE R15, `(.L_x_1232) ;  /* 0x000000000f0c7348 */ /* 0x026fea0003c00000 */
[----:B------:R-:W-:Y:S02]  /*e130*/  ELECT P6, UR62, PT ;  /* 0x00000000003e782f */ /* 0x000fe400038c0000 */
[----:B------:R-:W-:Y:S01]  /*e140*/  MOV R14, UR62 ;  /* 0x0000003e000e7c02 */ /* 0x000fe20008000f00 */
[----:B-12--5:R-:W-:Y:S10]  /*e150*/  ENDCOLLECTIVE ;  /* 0x000000000000791b */ /* 0x026ff40003800000 */
.L_x_1232:
[----:B------:R-:W-:Y:S05]  /*e160*/  BSYNC B0 ;  /* 0x0000000000007941 */ /* 0x000fea0003800000 */
.L_x_1231:
[----:B------:R-:W-:Y:S05]  /*e170*/  BRA `(.L_x_1233) ;  /* 0xffffffb800c07947 */ /* 0x000fea000383ffff */
.L_x_1139:
[----:B------:R-:W-:Y:S01]  /*e180*/  BSSY B0, `(.L_x_1234) ;  /* 0x0000005000007945 */ /* 0x000fe20003800000 */
[----:B------:R-:W-:-:S07]  /*e190*/  IMAD.MOV.U32 R15, RZ, RZ, -0x1 ;  /* 0xffffffffff0f7424 */ /* 0x000fce00078e00ff */
[----:B-123-5:R-:W-:Y:S05]  /*e1a0*/  WARPSYNC.COLLECTIVE R15, `(.L_x_1235) ;  /* 0x000000000f087348 */ /* 0x02efea0003c00000 */
[----:B------:R-:W-:Y:S01]  /*e1b0*/  NOP ;  /* 0x0000000000007918 */ /* 0x000fe20000000000 */
[----:B-123-5:R-:W-:Y:S01]  /*e1c0*/  ENDCOLLECTIVE ;  /* 0x000000000000791b */ /* 0x02efe20003800000 */
.L_x_1235:
[----:B------:R-:W-:Y:S05]  /*e1d0*/  BSYNC B0 ;  /* 0x0000000000007941 */ /* 0x000fea0003800000 */
.L_x_1234:
[----:B------:R-:W-:-:S07]  /*e1e0*/  IMAD.MOV.U32 R15, RZ, RZ, -0x1 ;  /* 0xffffffffff0f7424 */ /* 0x000fce00078e00ff */
[----:B------:R-:W-:Y:S05]  /*e1f0*/  WARPSYNC.COLLECTIVE R15, `(.L_x_1236) ;  /* 0x000000000f0c7348 */ /* 0x000fea0003c00000 */
[----:B------:R-:W-:Y:S02]  /*e200*/  ELECT P6, UR62, PT ;  /* 0x00000000003e782f */ /* 0x000fe400038c0000 */
[----:B------:R-:W-:Y:S01]  /*e210*/  MOV R14, UR62 ;  /* 0x0000003e000e7c02 */ /* 0x000fe20008000f00 */
[----:B------:R-:W-:Y:S10]  /*e220*/  ENDCOLLECTIVE ;  /* 0x000000000000791b */ /* 0x000ff40003800000 */
.L_x_1236:
[----:B------:R-:W-:Y:S05]  /*e230*/  BRA `(.L_x_1237) ;  /* 0xffffffc000007947 */ /* 0x000fea000383ffff */
.L_x_1142:
[----:B------:R-:W-:Y:S01]  /*e240*/  BSSY B0, `(.L_x_1238) ;  /* 0x0000006000007945 */ /* 0x000fe20003800000 */
[----:B------:R-:W-:-:S07]  /*e250*/  IMAD.MOV.U32 R15, RZ, RZ, -0x1 ;  /* 0xffffffffff0f7424 */ /* 0x000fce00078e00ff */
[----:B-----5:R-:W-:Y:S05]  /*e260*/  WARPSYNC.COLLECTIVE R15, `(.L_x_1239) ;  /* 0x000000000f0c7348 */ /* 0x020fea0003c00000 */
[----:B-----5:R-:W-:Y:S02]  /*e270*/  ELECT P6, UR62, PT ;  /* 0x00000000003e782f */ /* 0x020fe400038c0000 */
[----:B------:R-:W-:Y:S01]  /*e280*/  MOV R14, UR62 ;  /* 0x0000003e000e7c02 */ /* 0x000fe20008000f00 */
[----:B------:R-:W-:Y:S10]  /*e290*/  ENDCOLLECTIVE ;  /* 0x000000000000791b */ /* 0x000ff40003800000 */
.L_x_1239:
[----:B------:R-:W-:Y:S05]  /*e2a0*/  BSYNC B0 ;  /* 0x0000000000007941 */ /* 0x000fea0003800000 */
.L_x_1238:
[----:B------:R-:W-:Y:S05]  /*e2b0*/  BRA `(.L_x_1240) ;  /* 0xffffffc000507947 */ /* 0x000fea000383ffff */
.L_x_1146:
[----:B-1----:R1:W2:Y:S02]  /*e2c0*/  SYNCS.PHASECHK.TRANS64.TRYWAIT P0, [R6+URZ], R3 ;  /* 0x00000003060075a7 */ /* 0x0022a4000800017f */
[----:B--2---:R-:W-:Y:S05]  /*e2d0*/  @!P0 NANOSLEEP.SYNCS 0x989680 ;  /* 0x009896800000895d */ /* 0x004fea0003900000 */
[----:B------:R-:W2:Y:S02]  /*e2e0*/  @!P0 SYNCS.PHASECHK.TRANS64 P0, [R6+URZ], R3 ;  /* 0x00000003060085a7 */ /* 0x000ea4000800007f */
[----:B--2---:R-:W-:Y:S05]  /*e2f0*/  @!P0 BRA `(.L_x_1146) ;  /* 0xfffffffc00f08947 */ /* 0x004fea000383ffff */
[----:B------:R-:W-:Y:S05]  /*e300*/  BRA `(.L_x_1241) ;  /* 0xffffffc0008c7947 */ /* 0x000fea000383ffff */
.L_x_1147:
[----:B-1----:R1:W2:Y:S02]  /*e310*/  SYNCS.PHASECHK.TRANS64.TRYWAIT P0, [R7+URZ], R4 ;  /* 0x00000004070075a7 */ /* 0x0022a4000800017f */
[----:B--2---:R-:W-:Y:S05]  /*e320*/  @!P0 NANOSLEEP.SYNCS 0x989680 ;  /* 0x009896800000895d */ /* 0x004fea0003900000 */
[----:B------:R-:W2:Y:S02]  /*e330*/  @!P0 SYNCS.PHASECHK.TRANS64 P0, [R7+URZ], R4 ;  /* 0x00000004070085a7 */ /* 0x000ea4000800007f */
[----:B--2---:R-:W-:Y:S05]  /*e340*/  @!P0 BRA `(.L_x_1147) ;  /* 0xfffffffc00f08947 */ /* 0x004fea000383ffff */
[----:B------:R-:W-:Y:S05]  /*e350*/  BRA `(.L_x_1242) ;  /* 0xffffffc0009c7947 */ /* 0x000fea000383ffff */
.L_x_1148:
[----:B-1----:R1:W2:Y:S02]  /*e360*/  SYNCS.PHASECHK.TRANS64.TRYWAIT P0, [R6+URZ], R5 ;  /* 0x00000005060075a7 */ /* 0x0022a4000800017f */
[----:B--2---:R-:W-:Y:S05]  /*e370*/  @!P0 NANOSLEEP.SYNCS 0x989680 ;  /* 0x009896800000895d */ /* 0x004fea0003900000 */
[----:B------:R-:W2:Y:S02]  /*e380*/  @!P0 SYNCS.PHASECHK.TRANS64 P0, [R6+URZ], R5 ;  /* 0x00000005060085a7 */ /* 0x000ea4000800007f */
[----:B--2---:R-:W-:Y:S05]  /*e390*/  @!P0 BRA `(.L_x_1148) ;  /* 0xfffffffc00f08947 */ /* 0x004fea000383ffff */
[----:B------:R-:W-:Y:S05]  /*e3a0*/  BRA `(.L_x_1243) ;  /* 0xffffffc000ac7947 */ /* 0x000fea000383ffff */
.L_x_1149:
[----:B-1----:R1:W2:Y:S02]  /*e3b0*/  SYNCS.PHASECHK.TRANS64.TRYWAIT P0, [R9+URZ], R4 ;  /* 0x00000004090075a7 */ /* 0x0022a4000800017f */
[----:B--2---:R-:W-:Y:S05]  /*e3c0*/  @!P0 NANOSLEEP.SYNCS 0x989680 ;  /* 0x009896800000895d */ /* 0x004fea0003900000 */
[----:B------:R-:W2:Y:S02]  /*e3d0*/  @!P0 SYNCS.PHASECHK.TRANS64 P0, [R9+URZ], R4 ;  /* 0x00000004090085a7 */ /* 0x000ea4000800007f */
[----:B--2---:R-:W-:Y:S05]  /*e3e0*/  @!P0 BRA `(.L_x_1149) ;  /* 0xfffffffc00f08947 */ /* 0x004fea000383ffff */
[----:B------:R-:W-:Y:S05]  /*e3f0*/  BRA `(.L_x_1244) ;  /* 0xffffffc000bc7947 */ /* 0x000fea000383ffff */
.L_x_1150:
[----:B-1----:R1:W2:Y:S02]  /*e400*/  SYNCS.PHASECHK.TRANS64.TRYWAIT P0, [R6+URZ], R5 ;  /* 0x00000005060075a7 */ /* 0x0022a4000800017f */
[----:B--2---:R-:W-:Y:S05]  /*e410*/  @!P0 NANOSLEEP.SYNCS 0x989680 ;  /* 0x009896800000895d */ /* 0x004fea0003900000 */
[----:B------:R-:W2:Y:S02]  /*e420*/  @!P0 SYNCS.PHASECHK.TRANS64 P0, [R6+URZ], R5 ;  /* 0x00000005060085a7 */ /* 0x000ea4000800007f */
[----:B--2---:R-:W-:Y:S05]  /*e430*/  @!P0 BRA `(.L_x_1150) ;  /* 0xfffffffc00f08947 */ /* 0x004fea000383ffff */
[----:B------:R-:W-:Y:S05]  /*e440*/  BRA `(.L_x_1245) ;  /* 0xffffffc000cc7947 */ /* 0x000fea000383ffff */
.L_x_1151:
[----:B-1----:R1:W2:Y:S02]  /*e450*/  SYNCS.PHASECHK.TRANS64.TRYWAIT P0, [R9+URZ], R4 ;  /* 0x00000004090075a7 */ /* 0x0022a4000800017f */
[----:B--2---:R-:W-:Y:S05]  /*e460*/  @!P0 NANOSLEEP.SYNCS 0x989680 ;  /* 0x009896800000895d */ /* 0x004fea0003900000 */
[----:B------:R-:W2:Y:S02]  /*e470*/  @!P0 SYNCS.PHASECHK.TRANS64 P0, [R9+URZ], R4 ;  /* 0x00000004090085a7 */ /* 0x000ea4000800007f */
[----:B--2---:R-:W-:Y:S05]  /*e480*/  @!P0 BRA `(.L_x_1151) ;  /* 0xfffffffc00f08947 */ /* 0x004fea000383ffff */
[----:B------:R-:W-:Y:S05]  /*e490*/  BRA `(.L_x_1246) ;  /* 0xffffffc000dc7947 */ /* 0x000fea000383ffff */
.L_x_1152:
[----:B-1----:R1:W2:Y:S02]  /*e4a0*/  SYNCS.PHASECHK.TRANS64.TRYWAIT P0, [R6+URZ], R5 ;  /* 0x00000005060075a7 */ /* 0x0022a4000800017f */
[----:B--2---:R-:W-:Y:S05]  /*e4b0*/  @!P0 NANOSLEEP.SYNCS 0x989680 ;  /* 0x009896800000895d */ /* 0x004fea0003900000 */
[----:B------:R-:W2:Y:S02]  /*e4c0*/  @!P0 SYNCS.PHASECHK.TRANS64 P0, [R6+URZ], R5 ;  /* 0x00000005060085a7 */ /* 0x000ea4000800007f */
[----:B--2---:R-:W-:Y:S05]  /*e4d0*/  @!P0 BRA `(.L_x_1152) ;  /* 0xfffffffc00f08947 */ /* 0x004fea000383ffff */
[----:B------:R-:W-:Y:S05]  /*e4e0*/  BRA `(.L_x_1247) ;  /* 0xffffffc000ec7947 */ /* 0x000fea000383ffff */
.L_x_1153:
[----:B-1----:R1:W2:Y:S02]  /*e4f0*/  SYNCS.PHASECHK.TRANS64.TRYWAIT P0, [R9+URZ], R4 ;  /* 0x00000004090075a7 */ /* 0x0022a4000800017f */
[----:B--2---:R-:W-:Y:S05]  /*e500*/  @!P0 NANOSLEEP.SYNCS 0x989680 ;  /* 0x009896800000895d */ /* 0x004fea0003900000 */
[----:B------:R-:W2:Y:S02]  /*e510*/  @!P0 SYNCS.PHASECHK.TRANS64 P0, [R9+URZ], R4 ;  /* 0x00000004090085a7 */ /* 0x000ea4000800007f */
[----:B--2---:R-:W-:Y:S05]  /*e520*/  @!P0 BRA `(.L_x_1153) ;  /* 0xfffffffc00f08947 */ /* 0x004fea000383ffff */
[----:B------:R-:W-:Y:S05]  /*e530*/  BRA `(.L_x_1248) ;  /* 0xffffffc000fc7947 */ /* 0x000fea000383ffff */
.L_x_1154:
[----:B-1----:R1:W2:Y:S02]  /*e540*/  SYNCS.PHASECHK.TRANS64.TRYWAIT P0, [R6+URZ], R5 ;  /* 0x00000005060075a7 */ /* 0x0022a4000800017f */
[----:B--2---:R-:W-:Y:S05]  /*e550*/  @!P0 NANOSLEEP.SYNCS 0x989680 ;  /* 0x009896800000895d */ /* 0x004fea0003900000 */
[----:B------:R-:W2:Y:S02]  /*e560*/  @!P0 SYNCS.PHASECHK.TRANS64 P0, [R6+URZ], R5 ;  /* 0x00000005060085a7 */ /* 0x000ea4000800007f */
[----:B--2---:R-:W-:Y:S05]  /*e570*/  @!P0 BRA `(.L_x_1154) ;  /* 0xfffffffc00f08947 */ /* 0x004fea000383ffff */
[----:B------:R-:W-:Y:S05]  /*e580*/  BRA `(.L_x_1249) ;  /* 0xffffffc4000c7947 */ /* 0x000fea000383ffff */
.L_x_1155:
[----:B-1----:R1:W2:Y:S02]  /*e590*/  SYNCS.PHASECHK.TRANS64.TRYWAIT P0, [R9+URZ], R4 ;  /* 0x00000004090075a7 */ /* 0x0022a4000800017f */
[----:B--2---:R-:W-:Y:S05]  /*e5a0*/  @!P0 NANOSLEEP.SYNCS 0x989680 ;  /* 0x009896800000895d */ /* 0x004fea0003900000 */
[----:B------:R-:W2:Y:S02]  /*e5b0*/  @!P0 SYNCS.PHASECHK.TRANS64 P0, [R9+URZ], R4 ;  /* 0x00000004090085a7 */ /* 0x000ea4000800007f */
[----:B--2---:R-:W-:Y:S05]  /*e5c0*/  @!P0 BRA `(.L_x_1155) ;  /* 0xfffffffc00f08947 */ /* 0x004fea000383ffff */
[----:B------:R-:W-:Y:S05]  /*e5d0*/  BRA `(.L_x_1250) ;  /* 0xffffffc4001c7947 */ /* 0x000fea000383ffff */
.L_x_1156:
[----:B-1----:R1:W2:Y:S02]  /*e5e0*/  SYNCS.PHASECHK.TRANS64.TRYWAIT P0, [R6+URZ], R5 ;  /* 0x00000005060075a7 */ /* 0x0022a4000800017f */
[----:B--2---:R-:W-:Y:S05]  /*e5f0*/  @!P0 NANOSLEEP.SYNCS 0x989680 ;  /* 0x009896800000895d */ /* 0x004fea0003900000 */
[----:B------:R-:W2:Y:S02]  /*e600*/  @!P0 SYNCS.PHASECHK.TRANS64 P0, [R6+URZ], R5 ;  /* 0x00000005060085a7 */ /* 0x000ea4000800007f */
[----:B--2---:R-:W-:Y:S05]  /*e610*/  @!P0 BRA `(.L_x_1156) ;  /* 0xfffffffc00f08947 */ /* 0x004fea000383ffff */
[----:B------:R-:W-:Y:S05]  /*e620*/  BRA `(.L_x_1251) ;  /* 0xffffffc4002c7947 */ /* 0x000fea000383ffff */
.L_x_1157:
[----:B-1----:R1:W2:Y:S02]  /*e630*/  SYNCS.PHASECHK.TRANS64.TRYWAIT P0, [R9+URZ], R4 ;  /* 0x00000004090075a7 */ /* 0x0022a4000800017f */
[----:B--2---:R-:W-:Y:S05]  /*e640*/  @!P0 NANOSLEEP.SYNCS 0x989680 ;  /* 0x009896800000895d */ /* 0x004fea0003900000 */
[----:B------:R-:W2:Y:S02]  /*e650*/  @!P0 SYNCS.PHASECHK.TRANS64 P0, [R9+URZ], R4 ;  /* 0x00000004090085a7 */ /* 0x000ea4000800007f */
[----:B--2---:R-:W-:Y:S05]  /*e660*/  @!P0 BRA `(.L_x_1157) ;  /* 0xfffffffc00f08947 */ /* 0x004fea000383ffff */
[----:B------:R-:W-:Y:S05]  /*e670*/  BRA `(.L_x_1252) ;  /* 0xffffffc4003c7947 */ /* 0x000fea000383ffff */
.L_x_1158:
[----:B-1----:R1:W2:Y:S02]  /*e680*/  SYNCS.PHASECHK.TRANS64.TRYWAIT P0, [R6+URZ], R5 ;  /* 0x00000005060075a7 */ /* 0x0022a4000800017f */
[----:B--2---:R-:W-:Y:S05]  /*e690*/  @!P0 NANOSLEEP.SYNCS 0x989680 ;  /* 0x009896800000895d */ /* 0x004fea0003900000 */
[----:B------:R-:W2:Y:S02]  /*e6a0*/  @!P0 SYNCS.PHASECHK.TRANS64 P0, [R6+URZ], R5 ;  /* 0x00000005060085a7 */ /* 0x000ea4000800007f */
[----:B--2---:R-:W-:Y:S05]  /*e6b0*/  @!P0 BRA `(.L_x_1158) ;  /* 0xfffffffc00f08947 */ /* 0x004fea000383ffff */
[----:B------:R-:W-:Y:S05]  /*e6c0*/  BRA `(.L_x_1253) ;  /* 0xffffffc4004c7947 */ /* 0x000fea000383ffff */
.L_x_1159:
[----:B-1----:R1:W2:Y:S02]  /*e6d0*/  SYNCS.PHASECHK.TRANS64.TRYWAIT P0, [R9+URZ], R4 ;  /* 0x00000004090075a7 */ /* 0x0022a4000800017f */
[----:B--2---:R-:W-:Y:S05]  /*e6e0*/  @!P0 NANOSLEEP.SYNCS 0x989680 ;  /* 0x009896800000895d */ /* 0x004fea0003900000 */
[----:B------:R-:W2:Y:S02]  /*e6f0*/  @!P0 SYNCS.PHASECHK.TRANS64 P0, [R9+URZ], R4 ;  /* 0x00000004090085a7 */ /* 0x000ea4000800007f */
[----:B--2---:R-:W-:Y:S05]  /*e700*/  @!P0 BRA `(.L_x_1159) ;  /* 0xfffffffc00f08947 */ /* 0x004fea000383ffff */
[----:B------:R-:W-:Y:S05]  /*e710*/  BRA `(.L_x_1254) ;  /* 0xffffffc4005c7947 */ /* 0x000fea000383ffff */
.L_x_1160:
[----:B-1----:R1:W2:Y:S02]  /*e720*/  SYNCS.PHASECHK.TRANS64.TRYWAIT P0, [R6+URZ], R5 ;  /* 0x00000005060075a7 */ /* 0x0022a4000800017f */
[----:B--2---:R-:W-:Y:S05]  /*e730*/  @!P0 NANOSLEEP.SYNCS 0x989680 ;  /* 0x009896800000895d */ /* 0x004fea0003900000 */
[----:B------:R-:W2:Y:S02]  /*e740*/  @!P0 SYNCS.PHASECHK.TRANS64 P0, [R6+URZ], R5 ;  /* 0x00000005060085a7 */ /* 0x000ea4000800007f */
[----:B--2---:R-:W-:Y:S05]  /*e750*/  @!P0 BRA `(.L_x_1160) ;  /* 0xfffffffc00f08947 */ /* 0x004fea000383ffff */
[----:B------:R-:W-:Y:S05]  /*e760*/  BRA `(.L_x_1255) ;  /* 0xffffffc4006c7947 */ /* 0x000fea000383ffff */
.L_x_1161:
[----:B-1----:R1:W2:Y:S02]  /*e770*/  SYNCS.PHASECHK.TRANS64.TRYWAIT P0, [R9+URZ], R4 ;  /* 0x00000004090075a7 */ /* 0x0022a4000800017f */
[----:B--2---:R-:W-:Y:S05]  /*e780*/  @!P0 NANOSLEEP.SYNCS 0x989680 ;  /* 0x009896800000895d */ /* 0x004fea0003900000 */
[----:B------:R-:W2:Y:S02]  /*e790*/  @!P0 SYNCS.PHASECHK.TRANS64 P0, [R9+URZ], R4 ;  /* 0x00000004090085a7 */ /* 0x000ea4000800007f */
[----:B--2---:R-:W-:Y:S05]  /*e7a0*/  @!P0 BRA `(.L_x_1161) ;  /* 0xfffffffc00f08947 */ /* 0x004fea000383ffff */
[----:B------:R-:W-:Y:S05]  /*e7b0*/  BRA `(.L_x_1256) ;  /* 0xffffffc4007c7947 */ /* 0x000fea000383ffff */
.L_x_1162:
[----:B-1----:R1:W2:Y:S02]  /*e7c0*/  SYNCS.PHASECHK.TRANS64.TRYWAIT P0, [R6+URZ], R5 ;  /* 0x00000005060075a7 */ /* 0x0022a4000800017f */
[----:B--2---:R-:W-:Y:S05]  /*e7d0*/  @!P0 NANOSLEEP.SYNCS 0x989680 ;  /* 0x009896800000895d */ /* 0x004fea0003900000 */
[----:B------:R-:W2:Y:S02]  /*e7e0*/  @!P0 SYNCS.PHASECHK.TRANS64 P0, [R6+URZ], R5 ;  /* 0x00000005060085a7 */ /* 0x000ea4000800007f */
[----:B--2---:R-:W-:Y:S05]  /*e7f0*/  @!P0 BRA `(.L_x_1162) ;  /* 0xfffffffc00f08947 */ /* 0x004fea000383ffff */
[----:B------:R-:W-:Y:S05]  /*e800*/  BRA `(.L_x_1257) ;  /* 0xffffffc4008c7947 */ /* 0x000fea000383ffff */
.L_x_1163:
[----:B-1----:R1:W2:Y:S02]  /*e810*/  SYNCS.PHASECHK.TRANS64.TRYWAIT P0, [R9+URZ], R4 ;  /* 0x00000004090075a7 */ /* 0x0022a4000800017f */
[----:B--2---:R-:W-:Y:S05]  /*e820*/  @!P0 NANOSLEEP.SYNCS 0x989680 ;  /* 0x009896800000895d */ /* 0x004fea0003900000 */
[----:B------:R-:W2:Y:S02]  /*e830*/  @!P0 SYNCS.PHASECHK.TRANS64 P0, [R9+URZ], R4 ;  /* 0x00000004090085a7 */ /* 0x000ea4000800007f */
[----:B--2---:R-:W-:Y:S05]  /*e840*/  @!P0 BRA `(.L_x_1163) ;  /* 0xfffffffc00f08947 */ /* 0x004fea000383ffff */
[----:B------:R-:W-:Y:S05]  /*e850*/  BRA `(.L_x_1258) ;  /* 0xffffffc4009c7947 */ /* 0x000fea000383ffff */
.L_x_1164:
[----:B-1----:R1:W2:Y:S02]  /*e860*/  SYNCS.PHASECHK.TRANS64.TRYWAIT P0, [R6+URZ], R5 ;  /* 0x00000005060075a7 */ /* 0x0022a4000800017f */
[----:B--2---:R-:W-:Y:S05]  /*e870*/  @!P0 NANOSLEEP.SYNCS 0x989680 ;  /* 0x009896800000895d */ /* 0x004fea0003900000 */
[----:B------:R-:W2:Y:S02]  /*e880*/  @!P0 SYNCS.PHASECHK.TRANS64 P0, [R6+URZ], R5 ;  /* 0x00000005060085a7 */ /* 0x000ea4000800007f */
[----:B--2---:R-:W-:Y:S05]  /*e890*/  @!P0 BRA `(.L_x_1164) ;  /* 0xfffffffc00f08947 */ /* 0x004fea000383ffff */
[----:B------:R-:W-:Y:S05]  /*e8a0*/  BRA `(.L_x_1259) ;  /* 0xffffffc400ac7947 */ /* 0x000fea000383ffff */
.L_x_1165:
[----:B-1----:R1:W2:Y:S02]  /*e8b0*/  SYNCS.PHASECHK.TRANS64.TRYWAIT P0, [R9+URZ], R4 ;  /* 0x00000004090075a7 */ /* 0x0022a4000800017f */
[----:B--2---:R-:W-:Y:S05]  /*e8c0*/  @!P0 NANOSLEEP.SYNCS 0x989680 ;  /* 0x009896800000895d */ /* 0x004fea0003900000 */
[----:B------:R-:W2:Y:S02]  /*e8d0*/  @!P0 SYNCS.PHASECHK.TRANS64 P0, [R9+URZ], R4 ;  /* 0x00000004090085a7 */ /* 0x000ea4000800007f */
[----:B--2---:R-:W-:Y:S05]  /*e8e0*/  @!P0 BRA `(.L_x_1165) ;  /* 0xfffffffc00f08947 */ /* 0x004fea000383ffff */
[----:B------:R-:W-:Y:S05]  /*e8f0*/  BRA `(.L_x_1260) ;  /* 0xffffffc400bc7947 */ /* 0x000fea000383ffff */
.L_x_1166:
[----:B-1----:R1:W2:Y:S02]  /*e900*/  SYNCS.PHASECHK.TRANS64.TRYWAIT P0, [R6+URZ], R5 ;  /* 0x00000005060075a7 */ /* 0x0022a4000800017f */
[----:B--2---:R-:W-:Y:S05]  /*e910*/  @!P0 NANOSLEEP.SYNCS 0x989680 ;  /* 0x009896800000895d */ /* 0x004fea0003900000 */
[----:B------:R-:W2:Y:S02]  /*e920*/  @!P0 SYNCS.PHASECHK.TRANS64 P0, [R6+URZ], R5 ;  /* 0x00000005060085a7 */ /* 0x000ea4000800007f */
[----:B--2---:R-:W-:Y:S05]  /*e930*/  @!P0 BRA `(.L_x_1166) ;  /* 0xfffffffc00f08947 */ /* 0x004fea000383ffff */
[----:B------:R-:W-:Y:S05]  /*e940*/  BRA `(.L_x_1261) ;  /* 0xffffffc400cc7947 */ /* 0x000fea000383ffff */
.L_x_1167:
[----:B-1----:R1:W2:Y:S02]  /*e950*/  SYNCS.PHASECHK.TRANS64.TRYWAIT P0, [R9+URZ], R4 ;  /* 0x00000004090075a7 */ /* 0x0022a4000800017f */
[----:B--2---:R-:W-:Y:S05]  /*e960*/  @!P0 NANOSLEEP.SYNCS 0x989680 ;  /* 0x009896800000895d */ /* 0x004fea0003900000 */
[----:B------:R-:W2:Y:S02]  /*e970*/  @!P0 SYNCS.PHASECHK.TRANS64 P0, [R9+URZ], R4 ;  /* 0x00000004090085a7 */ /* 0x000ea4000800007f */
[----:B--2---:R-:W-:Y:S05]  /*e980*/  @!P0 BRA `(.L_x_1167) ;  /* 0xfffffffc00f08947 */ /* 0x004fea000383ffff */
[----:B------:R-:W-:Y:S05]  /*e990*/  BRA `(.L_x_1262) ;  /* 0xffffffc400dc7947 */ /* 0x000fea000383ffff */
.L_x_1168:
[----:B-1----:R1:W2:Y:S02]  /*e9a0*/  SYNCS.PHASECHK.TRANS64.TRYWAIT P0, [R6+URZ], R5 ;  /* 0x00000005060075a7 */ /* 0x0022a4000800017f */
[----:B--2---:R-:W-:Y:S05]  /*e9b0*/  @!P0 NANOSLEEP.SYNCS 0x989680 ;  /* 0x009896800000895d */ /* 0x004fea0003900000 */
[----:B------:R-:W2:Y:S02]  /*e9c0*/  @!P0 SYNCS.PHASECHK.TRANS64 P0, [R6+URZ], R5 ;  /* 0x00000005060085a7 */ /* 0x000ea4000800007f */
[----:B--2---:R-:W-:Y:S05]  /*e9d0*/  @!P0 BRA `(.L_x_1168) ;  /* 0xfffffffc00f08947 */ /* 0x004fea000383ffff */
[----:B------:R-:W-:Y:S05]  /*e9e0*/  BRA `(.L_x_1263) ;  /* 0xffffffc400ec7947 */ /* 0x000fea000383ffff */
.L_x_1169:
[----:B-1----:R1:W2:Y:S02]  /*e9f0*/  SYNCS.PHASECHK.TRANS64.TRYWAIT P0, [R9+URZ], R4 ;  /* 0x00000004090075a7 */ /* 0x0022a4000800017f */
[----:B--2---:R-:W-:Y:S05]  /*ea00*/  @!P0 NANOSLEEP.SYNCS 0x989680 ;  /* 0x009896800000895d */ /* 0x004fea0003900000 */
[----:B------:R-:W2:Y:S02]  /*ea10*/  @!P0 SYNCS.PHASECHK.TRANS64 P0, [R9+URZ], R4 ;  /* 0x00000004090085a7 */ /* 0x000ea4000800007f */
[----:B--2---:R-:W-:Y:S05]  /*ea20*/  @!P0 BRA `(.L_x_1169) ;  /* 0xfffffffc00f08947 */ /* 0x004fea000383ffff */
[----:B------:R-:W-:Y:S05]  /*ea30*/  BRA `(.L_x_1264) ;  /* 0xffffffc400fc7947 */ /* 0x000fea000383ffff */
.L_x_1170:
[----:B-1----:R1:W2:Y:S02]  /*ea40*/  SYNCS.PHASECHK.TRANS64.TRYWAIT P0, [R6+URZ], R5 ;  /* 0x00000005060075a7 */ /* 0x0022a4000800017f */
[----:B--2---:R-:W-:Y:S05]  /*ea50*/  @!P0 NANOSLEEP.SYNCS 0x989680 ;  /* 0x009896800000895d */ /* 0x004fea0003900000 */
[----:B------:R-:W2:Y:S02]  /*ea60*/  @!P0 SYNCS.PHASECHK.TRANS64 P0, [R6+URZ], R5 ;  /* 0x00000005060085a7 */ /* 0x000ea4000800007f */
[----:B--2---:R-:W-:Y:S05]  /*ea70*/  @!P0 BRA `(.L_x_1170) ;  /* 0xfffffffc00f08947 */ /* 0x004fea000383ffff */
[----:B------:R-:W-:Y:S05]  /*ea80*/  BRA `(.L_x_1265) ;  /* 0xffffffc8000c7947 */ /* 0x000fea000383ffff */
.L_x_1171:
[----:B-1----:R1:W2:Y:S02]  /*ea90*/  SYNCS.PHASECHK.TRANS64.TRYWAIT P0, [R9+URZ], R4 ;  /* 0x00000004090075a7 */ /* 0x0022a4000800017f */
[----:B--2---:R-:W-:Y:S05]  /*eaa0*/  @!P0 NANOSLEEP.SYNCS 0x989680 ;  /* 0x009896800000895d */ /* 0x004fea0003900000 */
[----:B------:R-:W2:Y:S02]  /*eab0*/  @!P0 SYNCS.PHASECHK.TRANS64 P0, [R9+URZ], R4 ;  /* 0x00000004090085a7 */ /* 0x000ea4000800007f */
[----:B--2---:R-:W-:Y:S05]  /*eac0*/  @!P0 BRA `(.L_x_1171) ;  /* 0xfffffffc00f08947 */ /* 0x004fea000383ffff */
[----:B------:R-:W-:Y:S05]  /*ead0*/  BRA `(.L_x_1266) ;  /* 0xffffffc8001c7947 */ /* 0x000fea000383ffff */
.L_x_1172:
[----:B-1----:R1:W2:Y:S02]  /*eae0*/  SYNCS.PHASECHK.TRANS64.TRYWAIT P0, [R6+URZ], R5 ;  /* 0x00000005060075a7 */ /* 0x0022a4000800017f */
[----:B--2---:R-:W-:Y:S05]  /*eaf0*/  @!P0 NANOSLEEP.SYNCS 0x989680 ;  /* 0x009896800000895d */ /* 0x004fea0003900000 */
[----:B------:R-:W2:Y:S02]  /*eb00*/  @!P0 SYNCS.PHASECHK.TRANS64 P0, [R6+URZ], R5 ;  /* 0x00000005060085a7 */ /* 0x000ea4000800007f */
[----:B--2---:R-:W-:Y:S05]  /*eb10*/  @!P0 BRA `(.L_x_1172) ;  /* 0xfffffffc00f08947 */ /* 0x004fea000383ffff */
[----:B------:R-:W-:Y:S05]  /*eb20*/  BRA `(.L_x_1267) ;  /* 0xffffffc8002c7947 */ /* 0x000fea000383ffff */
.L_x_1173:
[----:B-1----:R1:W2:Y:S02]  /*eb30*/  SYNCS.PHASECHK.TRANS64.TRYWAIT P0, [R9+URZ], R4 ;  /* 0x00000004090075a7 */ /* 0x0022a4000800017f */
[----:B--2---:R-:W-:Y:S05]  /*eb40*/  @!P0 NANOSLEEP.SYNCS 0x989680 ;  /* 0x009896800000895d */ /* 0x004fea0003900000 */
[----:B------:R-:W2:Y:S02]  /*eb50*/  @!P0 SYNCS.PHASECHK.TRANS64 P0, [R9+URZ], R4 ;  /* 0x00000004090085a7 */ /* 0x000ea4000800007f */
[----:B--2---:R-:W-:Y:S05]  /*eb60*/  @!P0 BRA `(.L_x_1173) ;  /* 0xfffffffc00f08947 */ /* 0x004fea000383ffff */
[----:B------:R-:W-:Y:S05]  /*eb70*/  BRA `(.L_x_1268) ;  /* 0xffffffc8003c7947 */ /* 0x000fea000383ffff */
.L_x_1174:
[----:B-1----:R1:W2:Y:S02]  /*eb80*/  SYNCS.PHASECHK.TRANS64.TRYWAIT P0, [R6+URZ], R5 ;  /* 0x00000005060075a7 */ /* 0x0022a4000800017f */
[----:B--2---:R-:W-:Y:S05]  /*eb90*/  @!P0 NANOSLEEP.SYNCS 0x989680 ;  /* 0x009896800000895d */ /* 0x004fea0003900000 */
[----:B------:R-:W2:Y:S02]  /*eba0*/  @!P0 SYNCS.PHASECHK.TRANS64 P0, [R6+URZ], R5 ;  /* 0x00000005060085a7 */ /* 0x000ea4000800007f */
[----:B--2---:R-:W-:Y:S05]  /*ebb0*/  @!P0 BRA `(.L_x_1174) ;  /* 0xfffffffc00f08947 */ /* 0x004fea000383ffff */
[----:B------:R-:W-:Y:S05]  /*ebc0*/  BRA `(.L_x_1269) ;  /* 0xffffffc8004c7947 */ /* 0x000fea000383ffff */
.L_x_1175:
[----:B-1----:R1:W2:Y:S02]  /*ebd0*/  SYNCS.PHASECHK.TRANS64.TRYWAIT P0, [R9+URZ], R4 ;  /* 0x00000004090075a7 */ /* 0x0022a4000800017f */
[----:B--2---:R-:W-:Y:S05]  /*ebe0*/  @!P0 NANOSLEEP.SYNCS 0x989680 ;  /* 0x009896800000895d */ /* 0x004fea0003900000 */
[----:B------:R-:W2:Y:S02]  /*ebf0*/  @!P0 SYNCS.PHASECHK.TRANS64 P0, [R9+URZ], R4 ;  /* 0x00000004090085a7 */ /* 0x000ea4000800007f */
[----:B--2---:R-:W-:Y:S05]  /*ec00*/  @!P0 BRA `(.L_x_1175) ;  /* 0xfffffffc00f08947 */ /* 0x004fea000383ffff */
[----:B------:R-:W-:Y:S05]  /*ec10*/  BRA `(.L_x_1270) ;  /* 0xffffffc8005c7947 */ /* 0x000fea000383ffff */
.L_x_1176:
[----:B-1----:R1:W2:Y:S02]  /*ec20*/  SYNCS.PHASECHK.TRANS64.TRYWAIT P0, [R6+URZ], R5 ;  /* 0x00000005060075a7 */ /* 0x0022a4000800017f */
[----:B--2---:R-:W-:Y:S05]  /*ec30*/  @!P0 NANOSLEEP.SYNCS 0x989680 ;  /* 0x009896800000895d */ /* 0x004fea0003900000 */
[----:B------:R-:W2:Y:S02]  /*ec40*/  @!P0 SYNCS.PHASECHK.TRANS64 P0, [R6+URZ], R5 ;  /* 0x00000005060085a7 */ /* 0x000ea4000800007f */
[----:B--2---:R-:W-:Y:S05]  /*ec50*/  @!P0 BRA `(.L_x_1176) ;  /* 0xfffffffc00f08947 */ /* 0x004fea000383ffff */
[----:B------:R-:W-:Y:S05]  /*ec60*/  BRA `(.L_x_1271) ;  /* 0xffffffc8006c7947 */ /* 0x000fea000383ffff */
.L_x_1177:
[----:B-1----:R1:W2:Y:S02]  /*ec70*/  SYNCS.PHASECHK.TRANS64.TRYWAIT P0, [R9+URZ], R4 ;  /* 0x00000004090075a7 */ /* 0x0022a4000800017f */
[----:B--2---:R-:W-:Y:S05]  /*ec80*/  @!P0 NANOSLEEP.SYNCS 0x989680 ;  /* 0x009896800000895d */ /* 0x004fea0003900000 */
[----:B------:R-:W2:Y:S02]  /*ec90*/  @!P0 SYNCS.PHASECHK.TRANS64 P0, [R9+URZ], R4 ;  /* 0x00000004090085a7 */ /* 0x000ea4000800007f */
[----:B--2---:R-:W-:Y:S05]  /*eca0*/  @!P0 BRA `(.L_x_1177) ;  /* 0xfffffffc00f08947 */ /* 0x004fea000383ffff */
[----:B------:R-:W-:Y:S05]  /*ecb0*/  BRA `(.L_x_1272) ;  /* 0xffffffc8007c7947 */ /* 0x000fea000383ffff */
.L_x_1178:
[----:B-1----:R1:W2:Y:S02]  /*ecc0*/  SYNCS.PHASECHK.TRANS64.TRYWAIT P0, [R10+URZ], R5 ;  /* 0x000000050a0075a7 */ /* 0x0022a4000800017f */
[----:B--2---:R-:W-:Y:S05]  /*ecd0*/  @!P0 NANOSLEEP.SYNCS 0x989680 ;  /* 0x009896800000895d */ /* 0x004fea0003900000 */
[----:B------:R-:W2:Y:S02]  /*ece0*/  @!P0 SYNCS.PHASECHK.TRANS64 P0, [R10+URZ], R5 ;  /* 0x000000050a0085a7 */ /* 0x000ea4000800007f */
[----:B--2---:R-:W-:Y:S05]  /*ecf0*/  @!P0 BRA `(.L_x_1178) ;  /* 0xfffffffc00f08947 */ /* 0x004fea000383ffff */
[----:B------:R-:W-:Y:S05]  /*ed00*/  BRA `(.L_x_1273) ;  /* 0xffffffc8008c7947 */ /* 0x000fea000383ffff */
.L_x_1179:
[----:B--2---:R2:W3:Y:S02]  /*ed10*/  SYNCS.PHASECHK.TRANS64.TRYWAIT P0, [R11+URZ], R6 ;  /* 0x000000060b0075a7 */ /* 0x0044e4000800017f */
[----:B---3--:R-:W-:Y:S05]  /*ed20*/  @!P0 NANOSLEEP.SYNCS 0x989680 ;  /* 0x009896800000895d */ /* 0x008fea0003900000 */
[----:B------:R-:W3:Y:S02]  /*ed30*/  @!P0 SYNCS.PHASECHK.TRANS64 P0, [R11+URZ], R6 ;  /* 0x000000060b0085a7 */ /* 0x000ee4000800007f */
[----:B---3--:R-:W-:Y:S05]  /*ed40*/  @!P0 BRA `(.L_x_1179) ;  /* 0xfffffffc00f08947 */ /* 0x008fea000383ffff */
[----:B------:R-:W-:Y:S05]  /*ed50*/  BRA `(.L_x_1274) ;  /* 0xffffffc800947947 */ /* 0x000fea000383ffff */
.L_x_1197:
[----:B-1----:R-:W-:-:S04]  /*ed60*/  IMAD.U32 R3, RZ, RZ, UR31 ;  /* 0x0000001fff037e24 */ /* 0x002fc8000f8e00ff */
[----:B------:R1:W3:Y:S03]  /*ed70*/  SYNCS.PHASECHK.TRANS64.TRYWAIT P2, [R3+URZ+0x37040], R0 ;  /* 0x03704000030075a7 */ /* 0x0002e6000804017f */
[----:B---3--:R-:W-:Y:S05]  /*ed80*/  @!P2 NANOSLEEP.SYNCS 0x989680 ;  /* 0x009896800000a95d */ /* 0x008fea0003900000 */
[----:B------:R-:W3:Y:S02]  /*ed90*/  @!P2 SYNCS.PHASECHK.TRANS64 P2, [R3+URZ+0x37040], R0 ;  /* 0x037040000300a5a7 */ /* 0x000ee4000804007f */
[----:B---3--:R-:W-:Y:S05]  /*eda0*/  @!P2 BRA `(.L_x_1197) ;  /* 0xfffffffc00eca947 */ /* 0x008fea000383ffff */
[----:B------:R-:W-:Y:S05]  /*edb0*/  BRA `(.L_x_1275) ;  /* 0xffffffe400cc7947 */ /* 0x000fea000383ffff */
.L_x_1203:
[----:B-1----:R-:W-:-:S04]  /*edc0*/  IMAD.U32 R3, RZ, RZ, UR4 ;  /* 0x00000004ff037e24 */ /* 0x002fc8000f8e00ff */
[----:B------:R1:W2:Y:S03]  /*edd0*/  SYNCS.PHASECHK.TRANS64.TRYWAIT P1, [R3+URZ+0x37040], R0 ;  /* 0x03704000030075a7 */ /* 0x0002a6000802017f */
[----:B--2---:R-:W-:Y:S05]  /*ede0*/  @!P1 NANOSLEEP.SYNCS 0x989680 ;  /* 0x009896800000995d */ /* 0x004fea0003900000 */
[----:B------:R-:W2:Y:S02]  /*edf0*/  @!P1 SYNCS.PHASECHK.TRANS64 P1, [R3+URZ+0x37040], R0 ;  /* 0x03704000030095a7 */ /* 0x000ea4000802007f */
[----:B--2---:R-:W-:Y:S05]  /*ee00*/  @!P1 BRA `(.L_x_1203) ;  /* 0xfffffffc00ec9947 */ /* 0x004fea000383ffff */
[----:B------:R-:W-:Y:S05]  /*ee10*/  BRA `(.L_x_1276) ;  /* 0xffffffe800347947 */ /* 0x000fea000383ffff */
.L_x_1205:
[----:B-1----:R-:W-:-:S04]  /*ee20*/  IMAD.U32 R3, RZ, RZ, UR5 ;  /* 0x00000005ff037e24 */ /* 0x002fc8000f8e00ff */
[----:B------:R1:W2:Y:S03]  /*ee30*/  SYNCS.PHASECHK.TRANS64.TRYWAIT P1, [R3+URZ+0x37040], R0 ;  /* 0x03704000030075a7 */ /* 0x0002a6000802017f */
[----:B--2---:R-:W-:Y:S05]  /*ee40*/  @!P1 NANOSLEEP.SYNCS 0x989680 ;  /* 0x009896800000995d */ /* 0x004fea0003900000 */
[----:B------:R-:W2:Y:S02]  /*ee50*/  @!P1 SYNCS.PHASECHK.TRANS64 P1, [R3+URZ+0x37040], R0 ;  /* 0x03704000030095a7 */ /* 0x000ea4000802007f */
[----:B--2---:R-:W-:Y:S05]  /*ee60*/  @!P1 BRA `(.L_x_1205) ;  /* 0xfffffffc00ec9947 */ /* 0x004fea000383ffff */
[----:B------:R-:W-:Y:S05]  /*ee70*/  BRA `(.L_x_1277) ;  /* 0xffffffe8004c7947 */ /* 0x000fea000383ffff */
.L_x_1207:
[----:B-1----:R-:W-:-:S04]  /*ee80*/  IMAD.U32 R3, RZ, RZ, UR5 ;  /* 0x00000005ff037e24 */ /* 0x002fc8000f8e00ff */
[----:B------:R1:W2:Y:S03]  /*ee90*/  SYNCS.PHASECHK.TRANS64.TRYWAIT P1, [R3+URZ+0x37040], R0 ;  /* 0x03704000030075a7 */ /* 0x0002a6000802017f */
[----:B--2---:R-:W-:Y:S05]  /*eea0*/  @!P1 NANOSLEEP.SYNCS 0x989680 ;  /* 0x009896800000995d */ /* 0x004fea0003900000 */
[----:B------:R-:W2:Y:S02]  /*eeb0*/  @!P1 SYNCS.PHASECHK.TRANS64 P1, [R3+URZ+0x37040], R0 ;  /* 0x03704000030095a7 */ /* 0x000ea4000802007f */
[----:B--2---:R-:W-:Y:S05]  /*eec0*/  @!P1 BRA `(.L_x_1207) ;  /* 0xfffffffc00ec9947 */ /* 0x004fea000383ffff */
[----:B------:R-:W-:Y:S05]  /*eed0*/  BRA `(.L_x_1278) ;  /* 0xffffffe800647947 */ /* 0x000fea000383ffff */
.L_x_1209:
[----:B-1----:R-:W-:-:S04]  /*eee0*/  IMAD.U32 R3, RZ, RZ, UR5 ;  /* 0x00000005ff037e24 */ /* 0x002fc8000f8e00ff */
[----:B------:R1:W2:Y:S03]  /*eef0*/  SYNCS.PHASECHK.TRANS64.TRYWAIT P1, [R3+URZ+0x37040], R0 ;  /* 0x03704000030075a7 */ /* 0x0002a6000802017f */
[----:B--2---:R-:W-:Y:S05]  /*ef00*/  @!P1 NANOSLEEP.SYNCS 0x989680 ;  /* 0x009896800000995d */ /* 0x004fea0003900000 */
[----:B------:R-:W2:Y:S02]  /*ef10*/  @!P1 SYNCS.PHASECHK.TRANS64 P1, [R3+URZ+0x37040], R0 ;  /* 0x03704000030095a7 */ /* 0x000ea4000802007f */
[----:B--2---:R-:W-:Y:S05]  /*ef20*/  @!P1 BRA `(.L_x_1209) ;  /* 0xfffffffc00ec9947 */ /* 0x004fea000383ffff */
[----:B------:R-:W-:Y:S05]  /*ef30*/  BRA `(.L_x_1279) ;  /* 0xffffffe8007c7947 */ /* 0x000fea000383ffff */
.L_x_1211:
[----:B-1----:R-:W-:-:S04]  /*ef40*/  IMAD.U32 R3, RZ, RZ, UR5 ;  /* 0x00000005ff037e24 */ /* 0x002fc8000f8e00ff */
[----:B------:R1:W2:Y:S03]  /*ef50*/  SYNCS.PHASECHK.TRANS64.TRYWAIT P1, [R3+URZ+0x37040], R0 ;  /* 0x03704000030075a7 */ /* 0x0002a6000802017f */
[----:B--2---:R-:W-:Y:S05]  /*ef60*/  @!P1 NANOSLEEP.SYNCS 0x989680 ;  /* 0x009896800000995d */ /* 0x004fea0003900000 */
[----:B------:R-:W2:Y:S02]  /*ef70*/  @!P1 SYNCS.PHASECHK.TRANS64 P1, [R3+URZ+0x37040], R0 ;  /* 0x03704000030095a7 */ /* 0x000ea4000802007f */
[----:B--2---:R-:W-:Y:S05]  /*ef80*/  @!P1 BRA `(.L_x_1211) ;  /* 0xfffffffc00ec9947 */ /* 0x004fea000383ffff */
[----:B------:R-:W-:Y:S05]  /*ef90*/  BRA `(.L_x_1280) ;  /* 0xffffffe800947947 */ /* 0x000fea000383ffff */
.L_x_1213:
[----:B-1----:R-:W-:-:S04]  /*efa0*/  IMAD.U32 R3, RZ, RZ, UR5 ;  /* 0x00000005ff037e24 */ /* 0x002fc8000f8e00ff */
[----:B------:R1:W2:Y:S03]  /*efb0*/  SYNCS.PHASECHK.TRANS64.TRYWAIT P1, [R3+URZ+0x37040], R0 ;  /* 0x03704000030075a7 */ /* 0x0002a6000802017f */
[----:B--2---:R-:W-:Y:S05]  /*efc0*/  @!P1 NANOSLEEP.SYNCS 0x989680 ;  /* 0x009896800000995d */ /* 0x004fea0003900000 */
[----:B------:R-:W2:Y:S02]  /*efd0*/  @!P1 SYNCS.PHASECHK.TRANS64 P1, [R3+URZ+0x37040], R0 ;  /* 0x03704000030095a7 */ /* 0x000ea4000802007f */
[----:B--2---:R-:W-:Y:S05]  /*efe0*/  @!P1 BRA `(.L_x_1213) ;  /* 0xfffffffc00ec9947 */ /* 0x004fea000383ffff */
[----:B------:R-:W-:Y:S05]  /*eff0*/  BRA `(.L_x_1281) ;  /* 0xffffffe800ac7947 */ /* 0x000fea000383ffff */
.L_x_1215:
[----:B-1----:R-:W-:-:S04]  /*f000*/  IMAD.U32 R3, RZ, RZ, UR5 ;  /* 0x00000005ff037e24 */ /* 0x002fc8000f8e00ff */
[----:B------:R1:W2:Y:S03]  /*f010*/  SYNCS.PHASECHK.TRANS64.TRYWAIT P1, [R3+URZ+0x37040], R0 ;  /* 0x03704000030075a7 */ /* 0x0002a6000802017f */
[----:B--2---:R-:W-:Y:S05]  /*f020*/  @!P1 NANOSLEEP.SYNCS 0x989680 ;  /* 0x009896800000995d */ /* 0x004fea0003900000 */
[----:B------:R-:W2:Y:S02]  /*f030*/  @!P1 SYNCS.PHASECHK.TRANS64 P1, [R3+URZ+0x37040], R0 ;  /* 0x03704000030095a7 */ /* 0x000ea4000802007f */
[----:B--2---:R-:W-:Y:S05]  /*f040*/  @!P1 BRA `(.L_x_1215) ;  /* 0xfffffffc00ec9947 */ /* 0x004fea000383ffff */
[----:B------:R-:W-:Y:S05]  /*f050*/  BRA `(.L_x_1282) ;  /* 0xffffffe800c47947 */ /* 0x000fea000383ffff */
        .weak           $__internal_3_$__cuda_sm20_div_u64
        .type           $__internal_3_$__cuda_sm20_div_u64,@function
        .size           $__internal_3_$__cuda_sm20_div_u64,(.L_x_1194 - $__internal_3_$__cuda_sm20_div_u64)
$__internal_3_$__cuda_sm20_div_u64:
        /* <DEDUP_REMOVED lines=69> */
[----:B------:R-:W-:Y:S11]  /*f4b0*/  RET.REL.NODEC R2 `(_ZN7cutlass13device_kernelINS_4gemm6kernel13GemmUniversalINS1_17GroupProblemShapeIN4cute5tupleIJiiiEEEEENS1_10collective13CollectiveMmaINS1_49MainloopSm90ArrayTmaGmmaWarpSpecializedMixedInputILi35ENS6_IJNS5_1CILi1EEESD_SD_EEENS1_43KernelPtrArrayTmaWarpSpecializedCooperativeEEENS6_IJNSC_ILi128EEENSC_ILi16EEENSC_ILi64EEEEEENS6_IJNS_15integer_subbyteILi4ELb1EEEEEEPNS5_6LayoutINS6_IJNS6_IJNS6_IJNS6_IJNSC_ILi8EEENSC_ILi2EEEEEESD_EEEiEEENS6_IJNS6_IJNS6_IJSQ_NSC_ILi4EEESQ_EEESD_EEEiEEENS6_IJSD_SD_EEEEEENS6_IJNS6_IJNS6_IJNS6_IJNSC_ILi32EEESD_EEENSC_ILi0EEEEEENSC_ILi256EEEEEENS6_IJNS6_IJNS6_IJSU_SP_SQ_EEES12_EEEiEEENS6_IJS12_S12_EEEEEEEENS_10bfloat16_tEPNS6_IJlSD_S12_EEENS5_8TiledMMAINS5_8MMA_AtomIJNS5_4SM904GMMA27MMA_64x16x16_F32BF16BF16_RSILNS1J_5MajorE0ELS1L_0ELNS1J_7ScaleInE1ELS1M_1EEEEEENSO_INS6_IJSQ_SD_SD_EEENS6_IJSD_S12_S12_EEEEENS6_IJNS5_10UnderscoreES1S_S1S_EEEEENS5_13SM90_TMA_LOADENS5_14ComposedLayoutINS5_7SwizzleILi1ELi4ELi3EEENS5_18smem_ptr_flag_bitsILi4EEENSO_INS6_IJSP_SJ_EEENS6_IJSJ_SD_EEEEEEENS5_9Copy_AtomIJNS5_39AutoVectorizingCopyWithAssumedAlignmentILi128EEESM_EEENS5_8identityES1V_NS1W_INS1X_ILi3ELi4ELi3EEENS1Z_ILi16EEES23_EEvS29_EENS_8epilogue10collective18CollectiveEpilogueINS2E_30Sm90PtrArrayTmaWarpSpecializedILi2ELi1ELi8ELb1ELb0ELi2EEEJSK_NS6_IJSH_SI_EEENS_6half_tEPNS6_IJSD_lS12_EEES2K_S2M_NS2E_6fusion15FusionCallbacksIS2I_NS2N_17LinearCombinationIS2K_fS2K_fLNS_15FloatRoundStyleE2EEESK_S2J_JEEES1V_NS1W_IS2A_S2B_NSO_INS6_IJSJ_SP_EEENS6_IJSD_SJ_EEEEEEENS5_17SM75_U16x8_LDSM_TENS5_14SM90_TMA_STOREES2W_NS5_17SM90_U16x8_STSM_TENS25_IJNS5_17SM90_U32x4_STSM_NES2K_EEEvEEEvvEEEEvNT_6ParamsE) ;  /* 0xffffff0802d07950 */ /* 0x000ff60003c3ffff */
.L_x_1194:
        /* <DEDUP_REMOVED lines=69> */
[----:B------:R-:W-:Y:S11]  /*f910*/  RET.REL.NODEC R2 `(_ZN7cutlass13device_kernelINS_4gemm6kernel13GemmUniversalINS1_17GroupProblemShapeIN4cute5tupleIJiiiEEEEENS1_10collective13CollectiveMmaINS1_49MainloopSm90ArrayTmaGmmaWarpSpecializedMixedInputILi35ENS6_IJNS5_1CILi1EEESD_SD_EEENS1_43KernelPtrArrayTmaWarpSpecializedCooperativeEEENS6_IJNSC_ILi128EEENSC_ILi16EEENSC_ILi64EEEEEENS6_IJNS_15integer_subbyteILi4ELb1EEEEEEPNS5_6LayoutINS6_IJNS6_IJNS6_IJNS6_IJNSC_ILi8EEENSC_ILi2EEEEEESD_EEEiEEENS6_IJNS6_IJNS6_IJSQ_NSC_ILi4EEESQ_EEESD_EEEiEEENS6_IJSD_SD_EEEEEENS6_IJNS6_IJNS6_IJNS6_IJNSC_ILi32EEESD_EEENSC_ILi0EEEEEENSC_ILi256EEEEEENS6_IJNS6_IJNS6_IJSU_SP_SQ_EEES12_EEEiEEENS6_IJS12_S12_EEEEEEEENS_10bfloat16_tEPNS6_IJlSD_S12_EEENS5_8TiledMMAINS5_8MMA_AtomIJNS5_4SM904GMMA27MMA_64x16x16_F32BF16BF16_RSILNS1J_5MajorE0ELS1L_0ELNS1J_7ScaleInE1ELS1M_1EEEEEENSO_INS6_IJSQ_SD_SD_EEENS6_IJSD_S12_S12_EEEEENS6_IJNS5_10UnderscoreES1S_S1S_EEEEENS5_13SM90_TMA_LOADENS5_14ComposedLayoutINS5_7SwizzleILi1ELi4ELi3EEENS5_18smem_ptr_flag_bitsILi4EEENSO_INS6_IJSP_SJ_EEENS6_IJSJ_SD_EEEEEEENS5_9Copy_AtomIJNS5_39AutoVectorizingCopyWithAssumedAlignmentILi128EEESM_EEENS5_8identityES1V_NS1W_INS1X_ILi3ELi4ELi3EEENS1Z_ILi16EEES23_EEvS29_EENS_8epilogue10collective18CollectiveEpilogueINS2E_30Sm90PtrArrayTmaWarpSpecializedILi2ELi1ELi8ELb1ELb0ELi2EEEJSK_NS6_IJSH_SI_EEENS_6half_tEPNS6_IJSD_lS12_EEES2K_S2M_NS2E_6fusion15FusionCallbacksIS2I_NS2N_17LinearCombinationIS2K_fS2K_fLNS_15FloatRoundStyleE2EEESK_S2J_JEEES1V_NS1W_IS2A_S2B_NSO_INS6_IJSJ_SP_EEENS6_IJSD_SJ_EEEEEEENS5_17SM75_U16x8_LDSM_TENS5_14SM90_TMA_STOREES2W_NS5_17SM90_U16x8_STSM_TENS25_IJNS5_17SM90_U32x4_STSM_NES2K_EEEvEEEvvEEEEvNT_6ParamsE) ;  /* 0xffffff0402b87950 */ /* 0x000ff60003c3ffff */
.L_x_1283:
        /* <DEDUP_REMOVED lines=14> */
.L_x_1407:


//--------------------- .text._ZN7cutlass13device_kernelINS_4gemm6kernel13GemmUniversalIN4cute5tupleIJiiiEEENS1_10collective13CollectiveMmaINS1_34MainloopSm90TmaGmmaWarpSpecializedILi12ENS5_IJNS4_1CILi1EEESB_SB_EEENS1_35KernelTmaWarpSpecializedCooperativeEEENS5_IJNSA_ILi128EEENSA_ILi16EEENSA_ILi64EEEEEENS_10bfloat16_tENS5_IJlSB_lEEESJ_SK_NS4_8TiledMMAINS4_8MMA_AtomIJNS4_4SM904GMMA27MMA_64x16x16_F32BF16BF16_SSILNSO_5MajorE0ELSQ_0ELNSO_7ScaleInE1ELSR_1EEEEEENS4_6LayoutINS5_IJNSA_ILi2EEESB_SB_EEENS5_IJSB_NSA_ILi0EEESX_EEEEENS5_IJNS4_10UnderscoreES10_S10_EEEEENS4_13SM90_TMA_LOADENS4_14ComposedLayoutINS4_7SwizzleILi3ELi4ELi3EEENS4_18smem_ptr_flag_bitsILi16EEENSU_INS5_IJNSA_ILi8EEESH_EEENS5_IJSH_SB_EEEEEEEvNS4_8identityES13_S1D_vS1E_EENS_8epilogue10collective6detail29Sm90TmaWarpSpecializedAdapterINS1H_15DefaultEpilogueINS_6half_tESK_SK_NS1G_6thread17LinearCombinationIS1L_Li1EffLNS1M_9ScaleType4KindE0ELNS_15FloatRoundStyleE2ES1L_EENS1_15EpilogueDefaultEEEEEvvEEEEvNT_6ParamsE --------------------------
	.section	.text._ZN7cutlass13device_kernelINS_4gemm6kernel13GemmUniversalIN4cute5tupleIJiiiEEENS1_10collective13CollectiveMmaINS1_34MainloopSm90TmaGmmaWarpSpecializedILi12ENS5_IJNS4_1CILi1EEESB_SB_EEENS1_35KernelTmaWarpSpecializedCooperativeEEENS5_IJNSA_ILi128EEENSA_ILi16EEENSA_ILi64EEEEEENS_10bfloat16_tENS5_IJlSB_lEEESJ_SK_NS4_8TiledMMAINS4_8MMA_AtomIJNS4_4SM904GMMA27MMA_64x16x16_F32BF16BF16_SSILNSO_5MajorE0ELSQ_0ELNSO_7ScaleInE1ELSR_1EEEEEENS4_6LayoutINS5_IJNSA_ILi2EEESB_SB_EEENS5_IJSB_NSA_ILi0EEESX_EEEEENS5_IJNS4_10UnderscoreES10_S10_EEEEENS4_13SM90_TMA_LOADENS4_14ComposedLayoutINS4_7SwizzleILi3ELi4ELi3EEENS4_18smem_ptr_flag_bitsILi16EEENSU_INS5_IJNSA_ILi8EEESH_EEENS5_IJSH_SB_EEEEEEEvNS4_8identityES13_S1D_vS1E_EENS_8epilogue10collective6detail29Sm90TmaWarpSpecializedAdapterINS1H_15DefaultEpilogueINS_6half_tESK_SK_NS1G_6thread17LinearCombinationIS1L_Li1EffLNS1M_9ScaleType4KindE0ELNS_15FloatRoundStyleE2ES1L_EENS1_15EpilogueDefaultEEEEEvvEEEEvNT_6ParamsE,"ax",@progbits
	.align	128
.text._ZN7cutlass13device_kernelINS_4gemm6kernel13GemmUniversalIN4cute5tupleIJiiiEEENS1_10collective13CollectiveMmaINS1_34MainloopSm90TmaGmmaWarpSpecializedILi12ENS5_IJNS4_1CILi1EEESB_SB_EEENS1_35KernelTmaWarpSpecializedCooperativeEEENS5_IJNSA_ILi128EEENSA_ILi16EEENSA_ILi64EEEEEENS_10bfloat16_tENS5_IJlSB_lEEESJ_SK_NS4_8TiledMMAINS4_8MMA_AtomIJNS4_4SM904GMMA27MMA_64x16x16_F32BF16BF16_SSILNSO_5MajorE0ELSQ_0ELNSO_7ScaleInE1ELSR_1EEEEEENS4_6LayoutINS5_IJNSA_ILi2EEESB_SB_EEENS5_IJSB_NSA_ILi0EEESX_EEEEENS5_IJNS4_10UnderscoreES10_S10_EEEEENS4_13SM90_TMA_LOADENS4_14ComposedLayoutINS4_7SwizzleILi3ELi4ELi3EEENS4_18smem_ptr_flag_bitsILi16EEENSU_INS5_IJNSA_ILi8EEESH_EEENS5_IJSH_SB_EEEEEEEvNS4_8identityES13_S1D_vS1E_EENS_8epilogue10collective6detail29Sm90TmaWarpSpecializedAdapterINS1H_15DefaultEpilogueINS_6half_tESK_SK_NS1G_6thread17LinearCombinationIS1L_Li1EffLNS1M_9ScaleType4KindE0ELNS_15FloatRoundStyleE2ES1L_EENS1_15EpilogueDefaultEEEEEvvEEEEvNT_6ParamsE:
        .type           _ZN7cutlass13device_kernelINS_4gemm6kernel13GemmUniversalIN4cute5tupleIJiiiEEENS1_10collective13CollectiveMmaINS1_34MainloopSm90TmaGmmaWarpSpecializedILi12ENS5_IJNS4_1CILi1EEESB_SB_EEENS1_35KernelTmaWarpSpecializedCooperativeEEENS5_IJNSA_ILi128EEENSA_ILi16EEENSA_ILi64EEEEEENS_10bfloat16_tENS5_IJlSB_lEEESJ_SK_NS4_8TiledMMAINS4_8MMA_AtomIJNS4_4SM904GMMA27MMA_64x16x16_F32BF16BF16_SSILNSO_5MajorE0ELSQ_0ELNSO_7ScaleInE1ELSR_1EEEEEENS4_6LayoutINS5_IJNSA_ILi2EEESB_SB_EEENS5_IJSB_NSA_ILi0EEESX_EEEEENS5_IJNS4_10UnderscoreES10_S10_EEEEENS4_13SM90_TMA_LOADENS4_14ComposedLayoutINS4_7SwizzleILi3ELi4ELi3EEENS4_18smem_ptr_flag_bitsILi16EEENSU_INS5_IJNSA_ILi8EEESH_EEENS5_IJSH_SB_EEEEEEEvNS4_8identityES13_S1D_vS1E_EENS_8epilogue10collective6detail29Sm90TmaWarpSpecializedAdapterINS1H_15DefaultEpilogueINS_6half_tESK_SK_NS1G_6thread17LinearCombinationIS1L_Li1EffLNS1M_9ScaleType4KindE0ELNS_15FloatRoundStyleE2ES1L_EENS1_15EpilogueDefaultEEEEEvvEEEEvNT_6ParamsE,@function
        .size           _ZN7cutlass13device_kernelINS_4gemm6kernel13GemmUniversalIN4cute5tupleIJiiiEEENS1_10collective13CollectiveMmaINS1_34MainloopSm90TmaGmmaWarpSpecializedILi12ENS5_IJNS4_1CILi1EEESB_SB_EEENS1_35KernelTmaWarpSpecializedCooperativeEEENS5_IJNSA_ILi128EEENSA_ILi16EEENSA_ILi64EEEEEENS_10bfloat16_tENS5_IJlSB_lEEESJ_SK_NS4_8TiledMMAINS4_8MMA_AtomIJNS4_4SM904GMMA27MMA_64x16x16_F32BF16BF16_SSILNSO_5MajorE0ELSQ_0ELNSO_7ScaleInE1ELSR_1EEEEEENS4_6LayoutINS5_IJNSA_ILi2EEESB_SB_EEENS5_IJSB_NSA_ILi0EEESX_EEEEENS5_IJNS4_10UnderscoreES10_S10_EEEEENS4_13SM90_TMA_LOADENS4_14ComposedLayoutINS4_7SwizzleILi3ELi4ELi3EEENS4_18smem_ptr_flag_bitsILi16EEENSU_INS5_IJNSA_ILi8EEESH_EEENS5_IJSH_SB_EEEEEEEvNS4_8identityES13_S1D_vS1E_EENS_8epilogue10collective6detail29Sm90TmaWarpSpecializedAdapterINS1H_15DefaultEpilogueINS_6half_tESK_SK_NS1G_6thread17LinearCombinationIS1L_Li1EffLNS1M_9ScaleType4KindE0ELNS_15FloatRoundStyleE2ES1L_EENS1_15EpilogueDefaultEEEEEvvEEEEvNT_6ParamsE,(.L_x_1409 - _ZN7cutlass13device_kernelINS_4gemm6kernel13GemmUniversalIN4cute5tupleIJiiiEEENS1_10collective13CollectiveMmaINS1_34MainloopSm90TmaGmmaWarpSpecializedILi12ENS5_IJNS4_1CILi1EEESB_SB_EEENS1_35KernelTmaWarpSpecializedCooperativeEEENS5_IJNSA_ILi128EEENSA_ILi16EEENSA_ILi64EEEEEENS_10bfloat16_tENS5_IJlSB_lEEESJ_SK_NS4_8TiledMMAINS4_8MMA_AtomIJNS4_4SM904GMMA27MMA_64x16x16_F32BF16BF16_SSILNSO_5MajorE0ELSQ_0ELNSO_7ScaleInE1ELSR_1EEEEEENS4_6LayoutINS5_IJNSA_ILi2EEESB_SB_EEENS5_IJSB_NSA_ILi0EEESX_EEEEENS5_IJNS4_10UnderscoreES10_S10_EEEEENS4_13SM90_TMA_LOADENS4_14ComposedLayoutINS4_7SwizzleILi3ELi4ELi3EEENS4_18smem_ptr_flag_bitsILi16EEENSU_INS5_IJNSA_ILi8EEESH_EEENS5_IJSH_SB_EEEEEEEvNS4_8identityES13_S1D_vS1E_EENS_8epilogue10collective6detail29Sm90TmaWarpSpecializedAdapterINS1H_15DefaultEpilogueINS_6half_tESK_SK_NS1G_6thread17LinearCombinationIS1L_Li1EffLNS1M_9ScaleType4KindE0ELNS_15FloatRoundStyleE2ES1L_EENS1_15EpilogueDefaultEEEEEvvEEEEvNT_6ParamsE)
        .other          _ZN7cutlass13device_kernelINS_4gemm6kernel13GemmUniversalIN4cute5tupleIJiiiEEENS1_10collective13CollectiveMmaINS1_34MainloopSm90TmaGmmaWarpSpecializedILi12ENS5_IJNS4_1CILi1EEESB_SB_EEENS1_35KernelTmaWarpSpecializedCooperativeEEENS5_IJNSA_ILi128EEENSA_ILi16EEENSA_ILi64EEEEEENS_10bfloat16_tENS5_IJlSB_lEEESJ_SK_NS4_8TiledMMAINS4_8MMA_AtomIJNS4_4SM904GMMA27MMA_64x16x16_F32BF16BF16_SSILNSO_5MajorE0ELSQ_0ELNSO_7ScaleInE1ELSR_1EEEEEENS4_6LayoutINS5_IJNSA_ILi2EEESB_SB_EEENS5_IJSB_NSA_ILi0EEESX_EEEEENS5_IJNS4_10UnderscoreES10_S10_EEEEENS4_13SM90_TMA_LOADENS4_14ComposedLayoutINS4_7SwizzleILi3ELi4ELi3EEENS4_18smem_ptr_flag_bitsILi16EEENSU_INS5_IJNSA_ILi8EEESH_EEENS5_IJSH_SB_EEEEEEEvNS4_8identityES13_S1D_vS1E_EENS_8epilogue10collective6detail29Sm90TmaWarpSpecializedAdapterINS1H_15DefaultEpilogueINS_6half_tESK_SK_NS1G_6thread17LinearCombinationIS1L_Li1EffLNS1M_9ScaleType4KindE0ELNS_15FloatRoundStyleE2ES1L_EENS1_15EpilogueDefaultEEEEEvvEEEEvNT_6ParamsE,@"STO_CUDA_ENTRY STV_DEFAULT"
_ZN7cutlass13device_kernelINS_4gemm6kernel13GemmUniversalIN4cute5tupleIJiiiEEENS1_10collective13CollectiveMmaINS1_34MainloopSm90TmaGmmaWarpSpecializedILi12ENS5_IJNS4_1CILi1EEESB_SB_EEENS1_35KernelTmaWarpSpecializedCooperativeEEENS5_IJNSA_ILi128EEENSA_ILi16EEENSA_ILi64EEEEEENS_10bfloat16_tENS5_IJlSB_lEEESJ_SK_NS4_8TiledMMAINS4_8MMA_AtomIJNS4_4SM904GMMA27MMA_64x16x16_F32BF16BF16_SSILNSO_5MajorE0ELSQ_0ELNSO_7ScaleInE1ELSR_1EEEEEENS4_6LayoutINS5_IJNSA_ILi2EEESB_SB_EEENS5_IJSB_NSA_ILi0EEESX_EEEEENS5_IJNS4_10UnderscoreES10_S10_EEEEENS4_13SM90_TMA_LOADENS4_14ComposedLayoutINS4_7SwizzleILi3ELi4ELi3EEENS4_18smem_ptr_flag_bitsILi16EEENSU_INS5_IJNSA_ILi8EEESH_EEENS5_IJSH_SB_EEEEEEEvNS4_8identityES13_S1D_vS1E_EENS_8epilogue10collective6detail29Sm90TmaWarpSpecializedAdapterINS1H_15DefaultEpilogueINS_6half_tESK_SK_NS1G_6thread17LinearCombinationIS1L_Li1EffLNS1M_9ScaleType4KindE0ELNS_15FloatRoundStyleE2ES1L_EENS1_15EpilogueDefaultEEEEEvvEEEEvNT_6ParamsE:
[----:B------:R-:W0:Y:S01]  /*0000*/  LDC R1, c[0x0][0x28] ;  /* 0x00000a00ff017b82 */ /* 0x000e220000000800 */
[----:B------:R-:W1:Y:S01]  /*0010*/  S2R R23, SR_TID.X ;  /* 0x0000000000177919 */ /* 0x000e620000002100 */
[----:B------:R-:W-:Y:S01]  /*0020*/  ELECT P0, URZ, PT ;  /* 0x00000000003f782f */ /* 0x000fe20003800000 */
[----:B------:R-:W-:Y:S01]  /*0030*/  BSSY B0, `(.L_x_1284) ;  /* 0x000000f000007945 */ /* 0x000fe20003800000 */
[--C-:B-1----:R-:W-:Y:S02]  /*0040*/  SHF.R.U32.HI R0, RZ, 0x5, R23.reuse ;  /* 0x00000005ff007819 */ /* 0x102fe40000011617 */
[----:B------:R-:W-:-:S03]  /*0050*/  SHF.R.U32.HI R22, RZ, 0x7, R23 ;  /* 0x00000007ff167819 */ /* 0x000fc60000011617 */
[----:B------:R-:W1:Y:S04]  /*0060*/  SHFL.IDX PT, R3, R0, RZ, 0x1f ;  /* 0x00001fff00037589 */ /* 0x000e6800000e0000 */
[----:B------:R2:W3:Y:S01]  /*0070*/  SHFL.IDX PT, R5, R22, RZ, 0x1f ;  /* 0x00001fff16057589 */ /* 0x0004e200000e0000 */
[----:B-1----:R-:W-:-:S13]  /*0080*/  ISETP.NE.OR P0, PT, R3, RZ, !P0 ;  /* 0x000000ff0300720c */ /* 0x002fda0004705670 */
[----:B0-23--:R-:W-:Y:S05]  /*0090*/  @P0 BRA `(.L_x_1285) ;  /* 0x0000000000200947 */ /* 0x00dfea0003800000 */
[----:B------:R-:W-:Y:S02]  /*00a0*/  ULDC.64 UR4, c[0x0][0x198] ;  /* 0x0000660000047ab9 */ /* 0x000fe40000000a00 */
[----:B------:R-:W-:Y:S02]  /*00b0*/  UIADD3 UR6, UP0, UR4, 0xf0, URZ ;  /* 0x000000f004067890 */ /* 0x000fe4000ff1e03f */
[----:B------:R-:W-:Y:S02]  /*00c0*/  UIADD3 UR4, UP1, UR4, 0x1f0, URZ ;  /* 0x000001f004047890 */ /* 0x000fe4000ff3e03f */
[----:B------:R-:W-:Y:S02]  /*00d0*/  UIADD3.X UR7, URZ, UR5, URZ, UP0, !UPT ;  /* 0x000000053f077290 */ /* 0x000fe400087fe43f */
[----:B------:R-:W-:-:S07]  /*00e0*/  UIADD3.X UR5, URZ, UR5, URZ, UP1, !UPT ;  /* 0x000000053f057290 */ /* 0x000fce0008ffe43f */
[----:B------:R0:W-:Y:S02]  /*00f0*/  UTMACCTL.PF [UR6] ;  /* 0x00000000060079b9 */ /* 0x0001e40008040000 */
[----:B------:R0:W-:Y:S02]  /*0100*/  UTMACCTL.PF [UR4] ;  /* 0x00000000040079b9 */ /* 0x0001e40008040000 */
[----:B0-----:R-:W-:Y:S01]  /*0110*/  NOP ;  /* 0x0000000000007918 */ /* 0x001fe20000000000 */
.L_x_1285:
[----:B------:R-:W-:Y:S05]  /*0120*/  BSYNC B0 ;  /* 0x0000000000007941 */ /* 0x000fea0003800000 */
.L_x_1284:
[----:B------:R-:W0:Y:S02]  /*0130*/  SHFL.IDX PT, R2, R0, RZ, 0x1f ;  /* 0x00001fff00027589 */ /* 0x000e2400000e0000 */
[----:B0-----:R-:W-:-:S13]  /*0140*/  ISETP.NE.AND P0, PT, R2, RZ, PT ;  /* 0x000000ff0200720c */ /* 0x001fda0003f05270 */
[----:B------:R-:W-:Y:S05]  /*0150*/  @P0 BRA `(.L_x_1286) ;  /* 0x0000000000a40947 */ /* 0x000fea0003800000 */
[----:B------:R-:W-:Y:S01]  /*0160*/  ELECT P0, URZ, PT ;  /* 0x00000000003f782f */ /* 0x000fe20003800000 */
[----:B------:R-:W-:-:S12]  /*0170*/  BSSY B0, `(.L_x_1286) ;  /* 0x0000027000007945 */ /* 0x000fd80003800000 */
[----:B------:R-:W-:Y:S05]  /*0180*/  @!P0 BRA `(.L_x_1287) ;  /* 0x0000000000948947 */ /* 0x000fea0003800000 */
[----:B------:R-:W0:Y:S01]  /*0190*/  S2UR UR8, SR_CgaCtaId ;  /* 0x00000000000879c3 */ /* 0x000e220000008800 */
[----:B------:R-:W-:Y:S01]  /*01a0*/  UMOV UR4, 0x400 ;  /* 0x0000040000047882 */ /* 0x000fe20000000000 */
[----:B------:R-:W-:Y:S01]  /*01b0*/  UMOV UR5, 0x1 ;  /* 0x0000000100057882 */ /* 0x000fe20000000000 */
[----:B------:R-:W-:Y:S02]  /*01c0*/  UMOV UR6, 0x100 ;  /* 0x0000010000067882 */ /* 0x000fe40000000000 */
[----:B------:R-:W-:-:S04]  /*01d0*/  UIADD3 UR6, -UR6, 0x100000, URZ ;  /* 0x0010000006067890 */ /* 0x000fc8000fffe13f */
[----:B------:R-:W-:Y:S02]  /*01e0*/  USHF.L.U32 UR7, UR6, 0xb, URZ ;  /* 0x0000000b06077899 */ /* 0x000fe4000800063f */
[----:B------:R-:W-:Y:S02]  /*01f0*/  USHF.L.U32 UR6, UR6, 0x1, URZ ;  /* 0x0000000106067899 */ /* 0x000fe4000800063f */
[----:B0-----:R-:W-:Y:S02]  /*0200*/  ULEA UR8, UR8, UR4, 0x18 ;  /* 0x0000000408087291 */ /* 0x001fe4000f8ec03f */
[----:B------:R-:W-:-:S04]  /*0210*/  UIADD3 UR4, -UR5, 0x100000, URZ ;  /* 0x0010000005047890 */ /* 0x000fc8000fffe13f */
[----:B------:R-:W-:Y:S02]  /*0220*/  USHF.L.U32 UR5, UR4, 0xb, URZ ;  /* 0x0000000b04057899 */ /* 0x000fe4000800063f */
[----:B------:R-:W-:Y:S01]  /*0230*/  USHF.L.U32 UR4, UR4, 0x1, URZ ;  /* 0x0000000104047899 */ /* 0x000fe2000800063f */
[----:B------:R-:W0:Y:S11]  /*0240*/  FENCE.VIEW.ASYNC.S ;  /* 0x00000000000073c6 */ /* 0x000e360000000000 */
[----:B0-----:R0:W1:Y:S01]  /*0250*/  SYNCS.EXCH.64 URZ, [UR8], UR4 ;  /* 0x00000004083f75b2 */ /* 0x0010620008000100 */
[----:B------:R0:W2:Y:S01]  /*0260*/  SYNCS.EXCH.64 URZ, [UR8+0x60], UR6 ;  /* 0x00006006083f75b2 */ /* 0x0000a20008000100 */
[----:B------:R0:W3:Y:S01]  /*0270*/  SYNCS.EXCH.64 URZ, [UR8+0x8], UR4 ;  /* 0x00000804083f75b2 */ /* 0x0000e20008000100 */
[----:B------:R0:W4:Y:S01]  /*0280*/  SYNCS.EXCH.64 URZ, [UR8+0x68], UR6 ;  /* 0x00006806083f75b2 */ /* 0x0001220008000100 */
[----:B------:R0:W0:Y:S01]  /*0290*/  SYNCS.EXCH.64 URZ, [UR8+0x10], UR4 ;  /* 0x00001004083f75b2 */ /* 0x0000220008000100 */
        /* <DEDUP_REMOVED lines=19> */
[----:B-1----:R-:W-:Y:S01]  /*03d0*/  NOP ;  /* 0x0000000000007918 */ /* 0x002fe20000000000 */
.L_x_1287:
[----:B0-----:R-:W-:Y:S05]  /*03e0*/  BSYNC B0 ;  /* 0x0000000000007941 */ /* 0x001fea0003800000 */
.L_x_1286:
[----:B------:R-:W0:Y:S01]  /*03f0*/  SHFL.IDX PT, R0, R0, RZ, 0x1f ;  /* 0x00001fff00007589 */ /* 0x000e2200000e0000 */
[----:B------:R-:W-:Y:S01]  /*0400*/  ELECT P0, URZ, PT ;  /* 0x00000000003f782f */ /* 0x000fe20003800000 */
[----:B------:R-:W1:Y:S01]  /*0410*/  LDC R19, c[0x0][0x65c] ;  /* 0x00019700ff137b82 */ /* 0x000e620000000800 */
[----:B------:R-:W-:Y:S01]  /*0420*/  SHF.R.S32.HI R6, RZ, 0x1f, R3 ;  /* 0x0000001fff067819 */ /* 0x000fe20000011403 */
[----:B------:R-:W5:Y:S01]  /*0430*/  S2R R4, SR_CTAID.Y ;  /* 0x0000000000047919 */ /* 0x000f620000002600 */
[----:B------:R-:W-:Y:S01]  /*0440*/  UMOV UR4, 0x20 ;  /* 0x0000002000047882 */ /* 0x000fe20000000000 */
[----:B------:R-:W-:Y:S01]  /*0450*/  ISETP.NE.AND P2, PT, R5, RZ, PT ;  /* 0x000000ff0500720c */ /* 0x000fe20003f45270 */
[----:B------:R-:W-:Y:S01]  /*0460*/  NOP ;  /* 0x0000000000007918 */ /* 0x000fe20000000000 */
[----:B------:R-:W2:Y:S01]  /*0470*/  S2R R2, SR_CTAID.X ;  /* 0x0000000000027919 */ /* 0x000ea20000002500 */
[----:B------:R-:W-:Y:S01]  /*0480*/  LEA.HI R6, R6, R3, RZ, 0x2 ;  /* 0x0000000306067211 */ /* 0x000fe200078f10ff */
[----:B------:R-:W-:Y:S01]  /*0490*/  NOP ;  /* 0x0000000000007918 */ /* 0x000fe20000000000 */
[----:B0-----:R-:W-:-:S02]  /*04a0*/  ISETP.NE.OR P0, PT, R0, RZ, !P0 ;  /* 0x000000ff0000720c */ /* 0x001fc40004705670 */
[----:B-1----:R-:W-:-:S04]  /*04b0*/  ISETP.NE.AND P3, PT, R19, 0x1, PT ;  /* 0x000000011300780c */ /* 0x002fc80003f65270 */
[----:B------:R-:W-:Y:S02]  /*04c0*/  P2R R0, PR, RZ, 0x8 ;  /* 0x00000008ff007803 */ /* 0x000fe40000000000 */
[----:B------:R-:W-:-:S05]  /*04d0*/  LOP3.LUT R0, R6, 0xfffffffc, RZ, 0xc0, !PT ;  /* 0xfffffffc06007812 */ /* 0x000fca00078ec0ff */
[----:B------:R-:W-:Y:S01]  /*04e0*/  VOTEU.ALL UP0, P0 ;  /* 0x00000000003f7886 */ /* 0x000fe20000000000 */
[----:B------:R-:W-:Y:S01]  /*04f0*/  IMAD.IADD R0, R3, 0x1, -R0 ;  /* 0x0000000103007824 */ /* 0x000fe200078e0a00 */
[----:B------:R-:W2:Y:S01]  /*0500*/  @P3 LDC R17, c[0x0][0x10] ;  /* 0x00000400ff113b82 */ /* 0x000ea20000000800 */
[----:B------:R-:W-:Y:S01]  /*0510*/  VOTEU.ALL UP1, P0 ;  /* 0x00000000003f7886 */ /* 0x000fe20000020000 */
[----:B-----5:R-:W-:Y:S01]  /*0520*/  @P3 IMAD.MOV.U32 R6, RZ, RZ, R4 ;  /* 0x000000ffff063224 */ /* 0x020fe200078e0004 */
[----:B------:R-:W-:Y:S01]  /*0530*/  @!UP0 UMOV UR6, 0x400 ;  /* 0x0000040000068882 */ /* 0x000fe20000000000 */
[----:B------:R-:W-:-:S04]  /*0540*/  @!UP0 UIADD3 UR4, -UR4, 0x100000, URZ ;  /* 0x0010000004048890 */ /* 0x000fc8000fffe13f */
[----:B------:R-:W-:Y:S02]  /*0550*/  @!UP0 USHF.L.U32 UR5, UR4, 0xb, URZ ;  /* 0x0000000b04058899 */ /* 0x000fe4000800063f */
[----:B------:R-:W-:Y:S01]  /*0560*/  @!UP0 USHF.L.U32 UR4, UR4, 0x1, URZ ;  /* 0x0000000104048899 */ /* 0x000fe2000800063f */
[----:B------:R-:W-:Y:S02]  /*0570*/  @P3 IMAD.MOV.U32 R7, RZ, RZ, RZ ;  /* 0x000000ffff073224 */ /* 0x000fe400078e00ff */
[----:B------:R-:W-:Y:S01]  /*0580*/  IMAD.MOV.U32 R3, RZ, RZ, RZ ;  /* 0x000000ffff037224 */ /* 0x000fe200078e00ff */
[----:B------:R-:W0:Y:S01]  /*0590*/  @!UP0 S2UR UR7, SR_CgaCtaId ;  /* 0x00000000000789c3 */ /* 0x000e220000008800 */
[----:B------:R-:W-:-:S07]  /*05a0*/  @P3 IMAD.MOV.U32 R11, RZ, RZ, RZ ;  /* 0x000000ffff0b3224 */ /* 0x000fce00078e00ff */
[----:B------:R-:W1:Y:S01]  /*05b0*/  @!P3 LDC R9, c[0x0][0xc] ;  /* 0x00000300ff09bb82 */ /* 0x000e620000000800 */
[----:B--2---:R-:W-:-:S04]  /*05c0*/  @P3 IMAD.WIDE.U32 R16, R2, R17, R6 ;  /* 0x0000001102103225 */ /* 0x004fc800078e0006 */
[----:B------:R-:W-:Y:S01]  /*05d0*/  @P3 IMAD.IADD R17, R17, 0x1, R11 ;  /* 0x0000000111113824 */ /* 0x000fe200078e020b */
[----:B0-----:R-:W-:Y:S01]  /*05e0*/  @!UP0 ULEA UR6, UR7, UR6, 0x18 ;  /* 0x0000000607068291 */ /* 0x001fe2000f8ec03f */
[----:B------:R-:W-:Y:S01]  /*05f0*/  VOTEU.ALL UP0, P0 ;  /* 0x00000000003f7886 */ /* 0x000fe20000000000 */
[----:B------:R-:W-:-:S04]  /*0600*/  ISETP.NE.AND P0, PT, R0, 0x3, PT ;  /* 0x000000030000780c */ /* 0x000fc80003f05270 */
[----:B------:R-:W-:Y:S01]  /*0610*/  ISETP.EQ.OR P0, PT, R0, RZ, !P0 ;  /* 0x000000ff0000720c */ /* 0x000fe20004702670 */
[----:B-1----:R-:W-:-:S03]  /*0620*/  @!P3 IMAD.WIDE.U32 R6, R9, R4, R2 ;  /* 0x000000040906b225 */ /* 0x002fc600078e0002 */
[C---:B------:R-:W-:Y:S01]  /*0630*/  ISETP.EQ.AND P0, PT, R5.reuse, RZ, P0 ;  /* 0x000000ff0500720c */ /* 0x040fe20000702270 */
[----:B------:R-:W-:Y:S01]  /*0640*/  VIADD R5, R5, 0xffffffff ;  /* 0xffffffff05057836 */ /* 0x000fe20000000000 */
[----:B------:R-:W0:Y:S02]  /*0650*/  FENCE.VIEW.ASYNC.S ;  /* 0x00000000000073c6 */ /* 0x000e240000000000 */
[----:B0-----:R0:W3:Y:S01]  /*0660*/  @!UP0 SYNCS.EXCH.64 URZ, [UR6+0xd0], UR4 ;  /* 0x0000d004063f85b2 */ /* 0x0010e20008000100 */
[----:B------:R-:W-:Y:S01]  /*0670*/  @!P3 IMAD.MOV.U32 R16, RZ, RZ, R6 ;  /* 0x000000ffff10b224 */ /* 0x000fe200078e0006 */
[----:B------:R-:W-:Y:S01]  /*0680*/  SEL R18, RZ, 0x1, !P0 ;  /* 0x00000001ff127807 */ /* 0x000fe20004000000 */
[----:B------:R-:W-:Y:S01]  /*0690*/  @!P3 IMAD.MOV.U32 R17, RZ, RZ, R7 ;  /* 0x000000ffff11b224 */ /* 0x000fe200078e0007 */
[----:B------:R-:W-:-:S04]  /*06a0*/  ISETP.GE.U32.AND P1, PT, R5, 0x2, PT ;  /* 0x000000020500780c */ /* 0x000fc80003f26070 */
[----:B------:R-:W-:Y:S01]  /*06b0*/  SEL R18, R18, 0x2, P1 ;  /* 0x0000000212127807 */ /* 0x000fe20000800000 */
[----:B------:R0:W3:Y:S01]  /*06c0*/  @!UP1 SYNCS.EXCH.64 URZ, [UR6+0xd8], UR4 ;  /* 0x0000d804063f95b2 */ /* 0x0000e20008000100 */
[----:B------:R-:W-:Y:S01]  /*06d0*/  NOP ;  /* 0x0000000000007918 */ /* 0x000fe20000000000 */
[----:B---34-:R-:W-:Y:S06]  /*06e0*/  BAR.SYNC.DEFER_BLOCKING 0x0 ;  /* 0x0000000000007b1d */ /* 0x018fec0000010000 */
[----:B------:R-:W-:Y:S05]  /*06f0*/  @!P2 BRA `(.L_x_1288) ;  /* 0x00000028003ca947 */ /* 0x000fea0003800000 */
[----:B------:R-:W-:-:S13]  /*0700*/  ISETP.GT.U32.AND P0, PT, R5, 0x1, PT ;  /* 0x000000010500780c */ /* 0x000fda0003f04070 */
[----:B0-----:R-:W-:Y:S05]  /*0710*/  @P0 EXIT ;  /* 0x000000000000094d */ /* 0x001fea0003800000 */
[----:B------:R-:W-:Y:S01]  /*0720*/  ULDC.64 UR4, c[0x0][0x650] ;  /* 0x0001940000047ab9 */ /* 0x000fe20000000a00 */
[----:B------:R-:W-:Y:S01]  /*0730*/  PRMT R0, RZ, 0x7610, R0 ;  /* 0x00007610ff007816 */ /* 0x000fe20000000000 */
[----:B------:R-:W-:Y:S01]  /*0740*/  IMAD.MOV.U32 R34, RZ, RZ, -0x1 ;  /* 0xffffffffff227424 */ /* 0x000fe200078e00ff */
[----:B------:R-:W-:Y:S01]  /*0750*/  ISETP.GE.U32.AND P0, PT, R16, UR4, PT ;  /* 0x0000000410007c0c */ /* 0x000fe2000bf06070 */
[----:B------:R-:W-:Y:S02]  /*0760*/  IMAD.MOV.U32 R36, RZ, RZ, -0x1 ;  /* 0xffffffffff247424 */ /* 0x000fe400078e00ff */
[----:B------:R-:W-:Y:S01]  /*0770*/  IMAD.MOV.U32 R35, RZ, RZ, -0x1 ;  /* 0xffffffffff237424 */ /* 0x000fe200078e00ff */
[----:B------:R-:W-:-:S13]  /*0780*/  ISETP.GE.U32.AND.EX P0, PT, R17, UR5, PT, P0 ;  /* 0x0000000511007c0c */ /* 0x000fda000bf06100 */
[----:B------:R-:W-:Y:S05]  /*0790*/  @P0 BRA `(.L_x_1289) ;  /* 0x0000000400580947 */ /* 0x000fea0003800000 */
[----:B------:R-:W0:Y:S01]  /*07a0*/  LDC.64 R14, c[0x0][0x628] ;  /* 0x00018a00ff0e7b82 */ /* 0x000e220000000a00 */
[----:B------:R-:W-:Y:S02]  /*07b0*/  IMAD.MOV.U32 R6, RZ, RZ, R16 ;  /* 0x000000ffff067224 */ /* 0x000fe400078e0010 */
[----:B------:R-:W-:-:S05]  /*07c0*/  IMAD.MOV.U32 R7, RZ, RZ, R17 ;  /* 0x000000ffff077224 */ /* 0x000fca00078e0011 */
[----:B------:R-:W1:Y:S08]  /*07d0*/  LDC R0, c[0x0][0x630] ;  /* 0x00018c00ff007b82 */ /* 0x000e700000000800 */
[----:B------:R-:W2:Y:S01]  /*07e0*/  LDC.64 R20, c[0x0][0x620] ;  /* 0x00018800ff147b82 */ /* 0x000ea20000000a00 */
[----:B0-----:R-:W-:-:S04]  /*07f0*/  ISETP.NE.U32.AND P0, PT, R14, RZ, PT ;  /* 0x000000ff0e00720c */ /* 0x001fc80003f05070 */
[----:B------:R-:W-:-:S13]  /*0800*/  ISETP.NE.AND.EX P0, PT, R15, RZ, PT, P0 ;  /* 0x000000ff0f00720c */ /* 0x000fda0003f05300 */
[----:B-12---:R-:W-:Y:S05]  /*0810*/  @!P0 BRA `(.L_x_1290) ;  /* 0x0000000000288947 */ /* 0x006fea0003800000 */
[----:B------:R-:W0:Y:S02]  /*0820*/  LDC R5, c[0x0][0x634] ;  /* 0x00018d00ff057b82 */ /* 0x000e240000000800 */
[----:B0-----:R-:W-:-:S05]  /*0830*/  IADD3 R5, P0, R16, R5, RZ ;  /* 0x0000000510057210 */ /* 0x001fca0007f1e0ff */
[----:B------:R-:W-:-:S04]  /*0840*/  IMAD.X R13, RZ, RZ, R17, P0 ;  /* 0x000000ffff0d7224 */ /* 0x000fc800000e0611 */
[----:B------:R-:W-:-:S04]  /*0850*/  IMAD.WIDE.U32 R6, R13, R14, RZ ;  /* 0x0000000e0d067225 */ /* 0x000fc800078e00ff */
[----:B------:R-:W-:-:S04]  /*0860*/  IMAD.WIDE.U32 R8, P0, R5, R15, R6 ;  /* 0x0000000f05087225 */ /* 0x000fc80007800006 */
[----:B------:R-:W-:-:S04]  /*0870*/  IMAD.WIDE.U32 R6, R5, R14, RZ ;  /* 0x0000000e05067225 */ /* 0x000fc800078e00ff */
[----:B------:R-:W-:Y:S01]  /*0880*/  IMAD.X R11, RZ, RZ, RZ, P0 ;  /* 0x000000ffff0b7224 */ /* 0x000fe200000e06ff */
[----:B------:R-:W-:Y:S01]  /*0890*/  IADD3 RZ, P0, R7, R8, RZ ;  /* 0x0000000807ff7210 */ /* 0x000fe20007f1e0ff */
[----:B------:R-:W-:-:S04]  /*08a0*/  IMAD.MOV.U32 R10, RZ, RZ, R9 ;  /* 0x000000ffff0a7224 */ /* 0x000fc800078e0009 */
[----:B------:R-:W-:-:S08]  /*08b0*/  IMAD.WIDE.U32.X R6, R13, R15, R10, P0 ;  /* 0x0000000f0d067225 */ /* 0x000fd000000e040a */
.L_x_1290:
[-CC-:B------:R-:W-:Y:S01]  /*08c0*/  SHF.R.U64 R35, R6, R0.reuse, R7.reuse ;  /* 0x0000000006237219 */ /* 0x180fe20000001207 */
[----:B------:R-:W0:Y:S01]  /*08d0*/  LDC.64 R26, c[0x0][0x640] ;  /* 0x00019000ff1a7b82 */ /* 0x000e220000000a00 */
[----:B------:R-:W-:Y:S01]  /*08e0*/  SHF.R.U32.HI R3, RZ, R0, R7 ;  /* 0x00000000ff037219 */ /* 0x000fe20000011607 */
[----:B------:R-:W-:Y:S01]  /*08f0*/  ULDC UR4, c[0x0][0x150] ;  /* 0x0000540000047ab9 */ /* 0x000fe20000000800 */
[----:B------:R-:W-:Y:S02]  /*0900*/  IADD3 R5, P0, RZ, -R35, RZ ;  /* 0x80000023ff057210 */ /* 0x000fe40007f1e0ff */
[----:B------:R-:W-:-:S03]  /*0910*/  I2FP.F32.U32 R0, R2 ;  /* 0x0000000200007245 */ /* 0x000fc60000201000 */
[----:B------:R-:W-:Y:S01]  /*0920*/  IMAD.X R9, RZ, RZ, ~R3, P0 ;  /* 0x000000ffff097224 */ /* 0x000fe200000e0e03 */
[----:B------:R-:W1:Y:S01]  /*0930*/  LDC R10, c[0x0][0x618] ;  /* 0x00018600ff0a7b82 */ /* 0x000e620000000800 */
[----:B------:R-:W-:Y:S01]  /*0940*/  FMUL R0, R0, UR4 ;  /* 0x0000000400007c20 */ /* 0x000fe20008400000 */
[----:B------:R-:W-:Y:S01]  /*0950*/  IMAD.WIDE.U32 R6, R5, R20, R16 ;  /* 0x0000001405067225 */ /* 0x000fe200078e0010 */
[----:B------:R-:W-:-:S03]  /*0960*/  ULDC UR4, c[0x0][0x154] ;  /* 0x0000550000047ab9 */ /* 0x000fc60000000800 */
[----:B------:R-:W-:Y:S01]  /*0970*/  IMAD R8, R9, R20, RZ ;  /* 0x0000001409087224 */ /* 0x000fe200078e02ff */
[----:B------:R-:W2:Y:S01]  /*0980*/  F2I.U32.TRUNC.NTZ R0, R0 ;  /* 0x0000000000007305 */ /* 0x000ea2000020f000 */
[----:B------:R-:W3:Y:S02]  /*0990*/  LDC R3, c[0x0][0x144] ;  /* 0x00005100ff037b82 */ /* 0x000ee40000000800 */
[----:B------:R-:W-:-:S04]  /*09a0*/  IMAD R5, R5, R21, R8 ;  /* 0x0000001505057224 */ /* 0x000fc800078e0208 */
[----:B------:R-:W-:Y:S01]  /*09b0*/  IMAD.IADD R7, R7, 0x1, R5 ;  /* 0x0000000107077824 */ /* 0x000fe200078e0205 */
[----:B0-----:R-:W-:Y:S01]  /*09c0*/  ISETP.NE.U32.AND P0, PT, R26, RZ, PT ;  /* 0x000000ff1a00720c */ /* 0x001fe20003f05070 */
[----:B------:R-:W0:Y:S01]  /*09d0*/  LDC R9, c[0x0][0x608] ;  /* 0x00018200ff097b82 */ /* 0x000e220000000800 */
[----:B------:R-:W-:Y:S02]  /*09e0*/  I2FP.F32.U32 R5, R4 ;  /* 0x0000000400057245 */ /* 0x000fe40000201000 */
[----:B------:R-:W-:Y:S01]  /*09f0*/  ISETP.NE.AND.EX P0, PT, R27, RZ, PT, P0 ;  /* 0x000000ff1b00720c */ /* 0x000fe20003f05300 */
[----:B--2---:R-:W-:-:S04]  /*0a00*/  IMAD.MOV R8, RZ, RZ, -R0 ;  /* 0x000000ffff087224 */ /* 0x004fc800078e0a00 */
[----:B------:R-:W2:Y:S01]  /*0a10*/  LDC R14, c[0x0][0x658] ;  /* 0x00019600ff0e7b82 */ /* 0x000ea20000000800 */
[-CC-:B-1----:R-:W-:Y:S02]  /*0a20*/  SHF.R.U64 R21, R6, R10.reuse, R7.reuse ;  /* 0x0000000a06157219 */ /* 0x182fe40000001207 */
[----:B------:R-:W-:Y:S01]  /*0a30*/  SHF.R.U32.HI R6, RZ, R10, R7 ;  /* 0x0000000aff067219 */ /* 0x000fe20000011607 */
[----:B------:R-:W-:-:S04]  /*0a40*/  IMAD.MOV.U32 R7, RZ, RZ, -0x1 ;  /* 0xffffffffff077424 */ /* 0x000fc800078e00ff */
[----:B------:R-:W1:Y:S01]  /*0a50*/  LDC R13, c[0x0][0x148] ;  /* 0x00005200ff0d7b82 */ /* 0x000e620000000800 */
[----:B---3--:R-:W-:Y:S02]  /*0a60*/  IMAD R0, R3, R8, R2 ;  /* 0x0000000803007224 */ /* 0x008fe400078e0202 */
[----:B------:R-:W-:-:S04]  /*0a70*/  FMUL R3, R5, UR4 ;  /* 0x0000000405037c20 */ /* 0x000fc80008400000 */
[----:B------:R3:W4:Y:S01]  /*0a80*/  F2I.U32.TRUNC.NTZ R11, R3 ;  /* 0x00000003000b7305 */ /* 0x000722000020f000 */
[----:B------:R-:W1:Y:S01]  /*0a90*/  LDC R25, c[0x0][0x600] ;  /* 0x00018000ff197b82 */ /* 0x000e620000000800 */
[-CC-:B0-----:R-:W-:Y:S02]  /*0aa0*/  SHF.R.U64 R12, R21, R9.reuse, R6.reuse ;  /* 0x00000009150c7219 */ /* 0x181fe40000001206 */
[----:B------:R-:W-:Y:S01]  /*0ab0*/  SHF.R.U32.HI R5, RZ, R9, R6 ;  /* 0x00000009ff057219 */ /* 0x000fe20000011606 */
[----:B------:R-:W-:-:S04]  /*0ac0*/  IMAD.MOV.U32 R9, RZ, RZ, 0x1 ;  /* 0x00000001ff097424 */ /* 0x000fc800078e00ff */
[----:B------:R-:W0:Y:S01]  /*0ad0*/  LDC R20, c[0x0][0x648] ;  /* 0x00019200ff147b82 */ /* 0x000e220000000800 */
[-C--:B--2---:R-:W-:Y:S02]  /*0ae0*/  SHF.L.U32 R2, R7, R14.reuse, RZ ;  /* 0x0000000e07027219 */ /* 0x084fe400000006ff */
[-CC-:B------:R-:W-:Y:S02]  /*0af0*/  SHF.R.U64 R28, R12, R14.reuse, R5.reuse ;  /* 0x0000000e0c1c7219 */ /* 0x180fe40000001205 */
[----:B------:R-:W-:Y:S02]  /*0b00*/  SHF.R.U32.HI R15, RZ, R14, R5 ;  /* 0x0000000eff0f7219 */ /* 0x000fe40000011605 */
[----:B------:R-:W-:Y:S01]  /*0b10*/  LOP3.LUT R5, RZ, R2, RZ, 0x33, !PT ;  /* 0x00000002ff057212 */ /* 0x000fe200078e33ff */
[----:B------:R-:W2:Y:S01]  /*0b20*/  LDC R24, c[0x0][0x638] ;  /* 0x00018e00ff187b82 */ /* 0x000ea20000000800 */
[----:B------:R-:W-:Y:S01]  /*0b30*/  SHF.L.U32 R10, R9, R14, RZ ;  /* 0x0000000e090a7219 */ /* 0x000fe200000006ff */
[----:B------:R-:W-:-:S02]  /*0b40*/  IMAD.MOV.U32 R2, RZ, RZ, R28 ;  /* 0x000000ffff027224 */ /* 0x000fc400078e001c */
[----:B---3--:R-:W-:-:S04]  /*0b50*/  IMAD.MOV.U32 R3, RZ, RZ, R15 ;  /* 0x000000ffff037224 */ /* 0x008fc800078e000f */
[----:B------:R-:W3:Y:S01]  /*0b60*/  LDC R34, c[0x0][0x610] ;  /* 0x00018400ff227b82 */ /* 0x000ee20000000800 */
[----:B-1--4-:R-:W-:Y:S05]  /*0b70*/  @!P0 BRA `(.L_x_1291) ;  /* 0x0000000000288947 */ /* 0x012fea0003800000 */
[----:B------:R-:W1:Y:S02]  /*0b80*/  LDC R9, c[0x0][0x64c] ;  /* 0x00019300ff097b82 */ /* 0x000e640000000800 */
[----:B-1----:R-:W-:-:S05]  /*0b90*/  IADD3 R9, P0, R28, R9, RZ ;  /* 0x000000091c097210 */ /* 0x002fca0007f1e0ff */
        /* <DEDUP_REMOVED lines=8> */
.L_x_1291:
[----:B0-----:R-:W-:Y:S01]  /*0c20*/  SHF.R.U64 R3, R2, R20, R3 ;  /* 0x0000001402037219 */ /* 0x001fe20000001203 */
[----:B------:R-:W-:Y:S01]  /*0c30*/  VIADD R2, R25, 0xffffffff ;  /* 0xffffffff19027836 */ /* 0x000fe20000000000 */
[----:B------:R-:W-:Y:S01]  /*0c40*/  LOP3.LUT R12, R12, R5, RZ, 0xc0, !PT ;  /* 0x000000050c0c7212 */ /* 0x000fe200078ec0ff */
[----:B------:R-:W-:Y:S02]  /*0c50*/  IMAD.MOV R11, RZ, RZ, -R11 ;  /* 0x000000ffff0b7224 */ /* 0x000fe400078e0a0b */
[----:B------:R-:W-:Y:S01]  /*0c60*/  IMAD.MOV R5, RZ, RZ, -R3 ;  /* 0x000000ffff057224 */ /* 0x000fe200078e0a03 */
[----:B------:R-:W-:Y:S01]  /*0c70*/  LOP3.LUT R21, R21, R2, RZ, 0xc0, !PT ;  /* 0x0000000215157212 */ /* 0x000fe200078ec0ff */
[----:B------:R-:W-:Y:S02]  /*0c80*/  @P3 IMAD R0, R13, R11, R4 ;  /* 0x0000000b0d003224 */ /* 0x000fe400078e0204 */
[----:B------:R-:W-:Y:S02]  /*0c90*/  IMAD R3, R10, R3, R12 ;  /* 0x000000030a037224 */ /* 0x000fe400078e020c */
[----:B--2---:R-:W-:-:S02]  /*0ca0*/  IMAD R2, R5, R24, R28 ;  /* 0x0000001805027224 */ /* 0x004fc400078e021c */
[----:B---3--:R-:W-:Y:S02]  /*0cb0*/  IMAD R34, R3, R34, R0 ;  /* 0x0000002203227224 */ /* 0x008fe400078e0200 */
[----:B------:R-:W-:Y:S02]  /*0cc0*/  IMAD R3, R2, R25, R21 ;  /* 0x0000001902037224 */ /* 0x000fe400078e0215 */
[----:B------:R-:W-:-:S03]  /*0cd0*/  IMAD.MOV.U32 R0, RZ, RZ, 0x1 ;  /* 0x00000001ff007424 */ /* 0x000fc600078e00ff */
[----:B------:R-:W-:Y:S02]  /*0ce0*/  SEL R36, R3, R34, !P3 ;  /* 0x0000002203247207 */ /* 0x000fe40005800000 */
[----:B------:R-:W-:-:S07]  /*0cf0*/  SEL R34, R34, R3, !P3 ;  /* 0x0000000322227207 */ /* 0x000fce0005800000 */
.L_x_1289:
[----:B------:R-:W-:-:S08]  /*0d00*/  NOP ;  /* 0x0000000000007918 */ /* 0x000fd00000000000 */
[----:B------:R-:W0:Y:S02]  /*0d10*/  USETMAXREG.TRY_ALLOC.CTAPOOL UP0, 0xe8 ;  /* 0x000000e8000079c8 */ /* 0x000e240008000600 */
[----:B0-----:R-:W-:-:S13]  /*0d20*/  PLOP3.LUT P0, PT, PT, PT, UP0, 0x80, 0x0 ;  /* 0x000000000000781c */ /* 0x001fda0003f0f008 */
[----:B------:R-:W-:Y:S05]  /*0d30*/  @!P0 BRA `(.L_x_1289) ;  /* 0xfffffffc00f08947 */ /* 0x000fea000383ffff */
[----:B------:R-:W-:Y:S01]  /*0d40*/  ULDC.64 UR4, c[0x0][0x598] ;  /* 0x0001660000047ab9 */ /* 0x000fe20000000a00 */
[----:B------:R-:W-:Y:S01]  /*0d50*/  ULDC.64 UR36, c[0x0][0x208] ;  /* 0x0000820000247ab9 */ /* 0x000fe20000000a00 */
[----:B------:R-:W-:-:S04]  /*0d60*/  ISETP.NE.U32.AND P0, PT, RZ, UR4, PT ;  /* 0x00000004ff007c0c */ /* 0x000fc8000bf05070 */
[----:B------:R-:W-:-:S13]  /*0d70*/  ISETP.NE.AND.EX P0, PT, RZ, UR5, PT, P0 ;  /* 0x00000005ff007c0c */ /* 0x000fda000bf05300 */
[----:B------:R-:W-:Y:S05]  /*0d80*/  @!P0 BRA `(.L_x_1292) ;  /* 0x00000000001c8947 */ /* 0x000fea0003800000 */
[----:B------:R-:W0:Y:S02]  /*0d90*/  LDC.64 R2, c[0x0][0x598] ;  /* 0x00016600ff027b82 */ /* 0x000e240000000a00 */
[----:B0-----:R-:W2:Y:S02]  /*0da0*/  LDG.E.64 R2, desc[UR36][R2.64] ;  /* 0x0000002402027981 */ /* 0x001ea4000c1e1b00 */
[----:B--2---:R-:W-:-:S04]  /*0db0*/  ISETP.NE.U32.AND P0, PT, R2, RZ, PT ;  /* 0x000000ff0200720c */ /* 0x004fc80003f05070 */
[----:B------:R-:W-:-:S13]  /*0dc0*/  ISETP.NE.AND.EX P0, PT, R3, RZ, PT, P0 ;  /* 0x000000ff0300720c */ /* 0x000fda0003f05300 */
[----:B------:R-:W-:Y:S05]  /*0dd0*/  @!P0 BRA `(.L_x_1292) ;  /* 0x0000000000088947 */ /* 0x000fea0003800000 */
[----:B------:R0:W5:Y:S01]  /*0de0*/  LD.E R32, desc[UR36][R2.64] ;  /* 0x0000002402207980 */ /* 0x000162000c101900 */
[----:B------:R-:W-:Y:S05]  /*0df0*/  BRA `(.L_x_1293) ;  /* 0x0000000000247947 */ /* 0x000fea0003800000 */
.L_x_1292:
[----:B------:R-:W-:Y:S02]  /*0e00*/  ULDC.64 UR4, c[0x0][0x588] ;  /* 0x0001620000047ab9 */ /* 0x000fe40000000a00 */
[----:B------:R-:W-:-:S04]  /*0e10*/  ISETP.NE.U32.AND P0, PT, RZ, UR4, PT ;  /* 0x00000004ff007c0c */ /* 0x000fc8000bf05070 */
[----:B------:R-:W-:-:S13]  /*0e20*/  ISETP.NE.AND.EX P0, PT, RZ, UR5, PT, P0 ;  /* 0x00000005ff007c0c */ /* 0x000fda000bf05300 */
[----:B------:R-:W-:Y:S05]  /*0e30*/  @!P0 BRA `(.L_x_1294) ;  /* 0x00000000000c8947 */ /* 0x000fea0003800000 */
[----:B------:R-:W0:Y:S02]  /*0e40*/  LDC.64 R32, c[0x0][0x588] ;  /* 0x00016200ff207b82 */ /* 0x000e240000000a00 */
[----:B0-----:R1:W5:Y:S01]  /*0e50*/  LDG.E R32, desc[UR36][R32.64] ;  /* 0x0000002420207981 */ /* 0x001362000c1e1900 */
[----:B------:R-:W-:Y:S05]  /*0e60*/  BRA `(.L_x_1293) ;  /* 0x0000000000087947 */ /* 0x000fea0003800000 */
.L_x_1294:
[----:B------:R-:W-:Y:S02]  /*0e70*/  ULDC UR4, c[0x0][0x580] ;  /* 0x0001600000047ab9 */ /* 0x000fe40000000800 */
[----:B------:R-:W-:-:S07]  /*0e80*/  IMAD.U32 R32, RZ, RZ, UR4 ;  /* 0x00000004ff207e24 */ /* 0x000fce000f8e00ff */
.L_x_1293:
[----:B------:R-:W-:Y:S02]  /*0e90*/  ULDC.64 UR4, c[0x0][0x5a0] ;  /* 0x0001680000047ab9 */ /* 0x000fe40000000a00 */
[----:B------:R-:W-:-:S04]  /*0ea0*/  ISETP.NE.U32.AND P0, PT, RZ, UR4, PT ;  /* 0x00000004ff007c0c */ /* 0x000fc8000bf05070 */
[----:B------:R-:W-:-:S13]  /*0eb0*/  ISETP.NE.AND.EX P0, PT, RZ, UR5, PT, P0 ;  /* 0x00000005ff007c0c */ /* 0x000fda000bf05300 */
[----:B------:R-:W-:Y:S05]  /*0ec0*/  @!P0 BRA `(.L_x_1295) ;  /* 0x00000000001c8947 */ /* 0x000fea0003800000 */
[----:B0-----:R-:W0:Y:S02]  /*0ed0*/  LDC.64 R2, c[0x0][0x5a0] ;  /* 0x00016800ff027b82 */ /* 0x001e240000000a00 */
[----:B0-----:R-:W2:Y:S02]  /*0ee0*/  LDG.E.64 R2, desc[UR36][R2.64] ;  /* 0x0000002402027981 */ /* 0x001ea4000c1e1b00 */
[----:B--2---:R-:W-:-:S04]  /*0ef0*/  ISETP.NE.U32.AND P0, PT, R2, RZ, PT ;  /* 0x000000ff0200720c */ /* 0x004fc80003f05070 */
[----:B------:R-:W-:-:S13]  /*0f00*/  ISETP.NE.AND.EX P0, PT, R3, RZ, PT, P0 ;  /* 0x000000ff0300720c */ /* 0x000fda0003f05300 */
[----:B------:R-:W-:Y:S05]  /*0f10*/  @!P0 BRA `(.L_x_1295) ;  /* 0x0000000000088947 */ /* 0x000fea0003800000 */
[----:B-1----:R0:W5:Y:S01]  /*0f20*/  LD.E R33, desc[UR36][R2.64] ;  /* 0x0000002402217980 */ /* 0x002162000c101900 */
[----:B------:R-:W-:Y:S05]  /*0f30*/  BRA `(.L_x_1296) ;  /* 0x0000000000247947 */ /* 0x000fea0003800000 */
.L_x_1295:
[----:B------:R-:W-:Y:S02]  /*0f40*/  ULDC.64 UR4, c[0x0][0x590] ;  /* 0x0001640000047ab9 */ /* 0x000fe40000000a00 */
[----:B------:R-:W-:-:S04]  /*0f50*/  ISETP.NE.U32.AND P0, PT, RZ, UR4, PT ;  /* 0x00000004ff007c0c */ /* 0x000fc8000bf05070 */
[----:B------:R-:W-:-:S13]  /*0f60*/  ISETP.NE.AND.EX P0, PT, RZ, UR5, PT, P0 ;  /* 0x00000005ff007c0c */ /* 0x000fda000bf05300 */
[----:B------:R-:W-:Y:S05]  /*0f70*/  @!P0 BRA `(.L_x_1297) ;  /* 0x00000000000c8947 */ /* 0x000fea0003800000 */
[----:B0-----:R-:W1:Y:S02]  /*0f80*/  LDC.64 R2, c[0x0][0x590] ;  /* 0x00016400ff027b82 */ /* 0x001e640000000a00 */
[----:B-1----:R1:W5:Y:S01]  /*0f90*/  LDG.E R33, desc[UR36][R2.64] ;  /* 0x0000002402217981 */ /* 0x002362000c1e1900 */
[----:B------:R-:W-:Y:S05]  /*0fa0*/  BRA `(.L_x_1296) ;  /* 0x0000000000087947 */ /* 0x000fea0003800000 */
.L_x_1297:
[----:B------:R-:W-:Y:S02]  /*0fb0*/  ULDC UR4, c[0x0][0x584] ;  /* 0x0001610000047ab9 */ /* 0x000fe40000000800 */
[----:B-1----:R-:W-:-:S07]  /*0fc0*/  IMAD.U32 R33, RZ, RZ, UR4 ;  /* 0x00000004ff217e24 */ /* 0x002fce000f8e00ff */
.L_x_1296:
[----:B------:R-:W-:-:S13]  /*0fd0*/  LOP3.LUT P0, RZ, R0, 0xff, RZ, 0xc0, !PT ;  /* 0x000000ff00ff7812 */ /* 0x000fda000780c0ff */
[----:B------:R-:W-:Y:S05]  /*0fe0*/  @!P0 EXIT ;  /* 0x000000000000894d */ /* 0x000fea0003800000 */
[----:B------:R-:W-:Y:S01]  /*0ff0*/  ULDC UR4, c[0x0][0x28c] ;  /* 0x0000a30000047ab9 */ /* 0x000fe20000000800 */
[----:B------:R-:W-:Y:S01]  /*1000*/  LOP3.LUT R38, R18, 0x1, RZ, 0xfc, !PT ;  /* 0x0000000112267812 */ /* 0x000fe200078efcff */
[----:B------:R-:W-:Y:S01]  /*1010*/  UIADD3 UR4, UR4, 0x3f, URZ ;  /* 0x0000003f04047890 */ /* 0x000fe2000fffe03f */
[----:B------:R-:W-:Y:S01]  /*1020*/  UMOV UR38, URZ ;  /* 0x0000003f00267c82 */ /* 0x000fe20008000000 */
[----:B------:R-:W-:Y:S02]  /*1030*/  UMOV UR39, URZ ;  /* 0x0000003f00277c82 */ /* 0x000fe40008000000 */
[----:B------:R-:W-:-:S04]  /*1040*/  USHF.R.S32.HI UR5, URZ, 0x1f, UR4 ;  /* 0x0000001f3f057899 */ /* 0x000fc80008011404 */
[----:B------:R-:W-:-:S04]  /*1050*/  ULEA.HI UR5, UR5, UR4, URZ, 0x6 ;  /* 0x0000000405057291 */ /* 0x000fc8000f8f303f */
[----:B------:R-:W-:-:S12]  /*1060*/  USHF.R.S32.HI UR40, URZ, 0x6, UR5 ;  /* 0x000000063f287899 */ /* 0x000fd80008011405 */
.L_x_1331:
[----:B------:R-:W-:Y:S01]  /*1070*/  LOP3.LUT R0, R23, 0x80, RZ, 0xc0, !PT ;  /* 0x0000008017007812 */ /* 0x000fe200078ec0ff */
[----:B--2---:R-:W2:Y:S01]  /*1080*/  S2UR UR7, SR_CgaCtaId ;  /* 0x00000000000779c3 */ /* 0x004ea20000008800 */
[----:B------:R-:W-:Y:S02]  /*1090*/  UMOV UR6, 0x400 ;  /* 0x0000040000067882 */ /* 0x000fe40000000000 */
[----:B------:R-:W-:-:S06]  /*10a0*/  SHF.R.U32.HI R0, RZ, 0x7, R0 ;  /* 0x00000007ff007819 */ /* 0x000fcc0000011600 */
[----:B---3--:R-:W3:Y:S01]  /*10b0*/  SHFL.IDX PT, R0, R0, RZ, 0x1f ;  /* 0x00001fff00007589 */ /* 0x008ee200000e0000 */
[----:B--2---:R-:W-:Y:S01]  /*10c0*/  ULEA UR42, UR7, UR6, 0x18 ;  /* 0x00000006072a7291 */ /* 0x004fe2000f8ec03f */
[----:B---3--:R-:W-:-:S13]  /*10d0*/  R2UR UR4, R0 ;  /* 0x00000000000472ca */ /* 0x008fda00000e0000 */
[----:B------:R-:W-:-:S04]  /*10e0*/  ULEA.HI UR5, UR4, UR4, URZ, 0x1 ;  /* 0x0000000404057291 */ /* 0x000fc8000f8f083f */
[----:B------:R-:W-:-:S04]  /*10f0*/  ULOP3.LUT UR5, UR5, 0x7fffe, URZ, 0xc0, !UPT ;  /* 0x0007fffe05057892 */ /* 0x000fc8000f8ec03f */
[----:B------:R-:W-:-:S03]  /*1100*/  UIADD3 UR5, UR4, -UR5, URZ ;  /* 0x8000000504057290 */ /* 0x000fc6000fffe03f */
[----:B------:R-:W-:Y:S01]  /*1110*/  ULDC UR4, c[0x0][0x28c] ;  /* 0x0000a30000047ab9 */ /* 0x000fe20000000800 */
[----:B------:R-:W-:Y:S01]  /*1120*/  ULEA UR5, UR5, UR42, 0xd ;  /* 0x0000002a05057291 */ /* 0x000fe2000f8e683f */
[----:B------:R-:W-:-:S03]  /*1130*/  ISETP.LT.AND P0, PT, RZ, UR4, PT ;  /* 0x00000004ff007c0c */ /* 0x000fc6000bf01270 */
[----:B------:R-:W-:-:S04]  /*1140*/  UIADD3 UR5, UR5, 0x180, URZ ;  /* 0x0000018005057890 */ /* 0x000fc8000fffe03f */
[----:B------:R-:W-:-:S04]  /*1150*/  USHF.R.U32.HI UR5, URZ, 0x4, UR5 ;  /* 0x000000043f057899 */ /* 0x000fc80008011605 */
[----:B------:R-:W-:Y:S02]  /*1160*/  ULOP3.LUT UR41, UR5, 0x3fff, URZ, 0xc0, !UPT ;  /* 0x00003fff05297892 */ /* 0x000fe4000f8ec03f */
[----:B-1--45:R-:W-:Y:S10]  /*1170*/  @P0 BRA `(.L_x_1298) ;  /* 0x0000000000400947 */ /* 0x032ff40003800000 */
[----:B------:R-:W-:Y:S01]  /*1180*/  MOV R0, 0x120 ;  /* 0x0000012000007802 */ /* 0x000fe20000000f00 */
[----:B------:R-:W-:Y:S01]  /*1190*/  ULDC.64 UR4, c[0x4][0xf0] ;  /* 0x01003c0000047ab9 */ /* 0x000fe20000000a00 */
[----:B------:R-:W-:Y:S01]  /*11a0*/  ULDC.64 UR6, c[0x4][0x48] ;  /* 0x0100120000067ab9 */ /* 0x000fe20000000a00 */
[----:B------:R-:W-:Y:S01]  /*11b0*/  IMAD.U32 R4, RZ, RZ, UR4 ;  /* 0x00000004ff047e24 */ /* 0x000fe2000f8e00ff */
[----:B01----:R0:W1:Y:S01]  /*11c0*/  LDC.64 R2, c[0x4][R0] ;  /* 0x0100000000027b82 */ /* 0x0030620000000a00 */
        /* <DEDUP_REMOVED lines=8> */
[----:B0-----:R-:W-:-:S07]  /*1250*/  IMAD.MOV.U32 R13, RZ, RZ, RZ ;  /* 0x000000ffff0d7224 */ /* 0x001fce00078e00ff */
[----:B------:R-:W-:-:S07]  /*1260*/  LEPC R20, `(.L_x_1298) ;  /* 0x000000001014794e */ /* 0x000fce0000000000 */
[----:B-1---5:R-:W-:Y:S05]  /*1270*/  CALL.ABS.NOINC R2 ;  /* 0x0000000002007343 */ /* 0x022fea0003c00000 */
.L_x_1298:
[----:B------:R-:W-:-:S13]  /*1280*/  ISETP.NE.AND P0, PT, R38, 0x3, PT ;  /* 0x000000032600780c */ /* 0x000fda0003f05270 */
[----:B------:R-:W-:Y:S05]  /*1290*/  @!P0 BRA `(.L_x_1299) ;  /* 0x0000000000048947 */ /* 0x000fea0003800000 */
[----:B------:R-:W-:Y:S01]  /*12a0*/  BPT.TRAP 0x1 ;  /* 0x000000040000795c */ /* 0x000fe20000300000 */
.L_x_1299:
[----:B01----:R-:W-:Y:S02]  /*12b0*/  IMAD.U32 R3, RZ, RZ, UR39 ;  /* 0x00000027ff037e24 */ /* 0x003fe4000f8e00ff */
[----:B------:R-:W-:-:S03]  /*12c0*/  IMAD.U32 R0, RZ, RZ, UR38 ;  /* 0x00000026ff007e24 */ /* 0x000fc6000f8e00ff */
[----:B------:R-:W-:Y:S02]  /*12d0*/  LEA R3, R3, UR42, 0x3 ;  /* 0x0000002a03037c11 */ /* 0x000fe4000f8e18ff */
[----:B------:R-:W-:-:S04]  /*12e0*/  SHF.L.U32 R0, R0, 0x1f, RZ ;  /* 0x0000001f00007819 */ /* 0x000fc800000006ff */
[----:B------:R0:W1:Y:S01]  /*12f0*/  SYNCS.PHASECHK.TRANS64.TRYWAIT P1, [R3+URZ], R0 ;  /* 0x00000000030075a7 */ /* 0x000062000802017f */
[----:B------:R-:W-:Y:S05]  /*1300*/  @!P0 BRA `(.L_x_1300) ;  /* 0x0000000000048947 */ /* 0x000fea0003800000 */
[----:B------:R-:W-:Y:S01]  /*1310*/  BPT.TRAP 0x1 ;  /* 0x000000040000795c */ /* 0x000fe20000300000 */
.L_x_1300:
[----:B-1----:R-:W-:Y:S05]  /*1320*/  @P1 BRA `(.L_x_1301) ;  /* 0x0000000000081947 */ /* 0x002fea0003800000 */
[----:B------:R-:W1:Y:S02]  /*1330*/  SYNCS.PHASECHK.TRANS64.TRYWAIT P1, [R3+URZ], R0 ;  /* 0x00000000030075a7 */ /* 0x000e64000802017f */
[----:B-1----:R-:W-:Y:S05]  /*1340*/  @!P1 BRA `(.L_x_1302) ;  /* 0x0000003400cc9947 */ /* 0x002fea0003800000 */
.L_x_1301:
[----:B------:R-:W-:-:S04]  /*1350*/  UISETP.LT.AND UP0, UPT, UR40, 0x1, UPT ;  /* 0x000000012800788c */ /* 0x000fc8000bf01270 */
[----:B------:R-:W-:-:S04]  /*1360*/  USEL UR4, UR40, 0x1, UP0 ;  /* 0x0000000128047887 */ /* 0x000fc80008000000 */
[----:B------:R-:W-:-:S06]  /*1370*/  UIADD3 UR4, UR40, -UR4, URZ ;  /* 0x8000000428047290 */ /* 0x000fcc000fffe03f */
[----:B01----:R-:W-:Y:S01]  /*1380*/  IMAD.U32 R0, RZ, RZ, UR4 ;  /* 0x00000004ff007e24 */ /* 0x003fe2000f8e00ff */
[----:B------:R-:W-:Y:S05]  /*1390*/  WARPSYNC.ALL ;  /* 0x0000000000007948 */ /* 0x000fea0003800000 */
[----:B------:R-:W-:Y:S01]  /*13a0*/  ISETP.GE.AND P1, PT, R0, 0x1, PT ;  /* 0x000000010000780c */ /* 0x000fe20003f26270 */
[----:B------:R-:W-:Y:S01]  /*13b0*/  UIADD3 UR4, UR42, 0x30180, URZ ;  /* 0x000301802a047890 */ /* 0x000fe2000fffe03f */
[----:B------:R-:W-:Y:S01]  /*13c0*/  WARPGROUP.ARRIVE ;  /* 0x00000000000079c5 */ /* 0x000fe20000000000 */
[----:B------:R-:W-:Y:S01]  /*13d0*/  UMOV UR9, 0x40000040 ;  /* 0x4000004000097882 */ /* 0x000fe20000000000 */
[----:B------:R-:W-:Y:S01]  /*13e0*/  UMOV UR11, 0x40000040 ;  /* 0x40000040000b7882 */ /* 0x000fe20000000000 */
[----:B------:R-:W-:-:S04]  /*13f0*/  USHF.R.U32.HI UR4, URZ, 0x4, UR4 ;  /* 0x000000043f047899 */ /* 0x000fc80008011604 */
[----:B------:R-:W-:Y:S02]  /*1400*/  ULOP3.LUT UR5, UR4, 0x3fff, URZ, 0xc0, !UPT ;  /* 0x00003fff04057892 */ /* 0x000fe4000f8ec03f */
[----:B------:R-:W-:Y:S02]  /*1410*/  ULOP3.LUT UR4, UR41, 0x10000, URZ, 0xfc, !UPT ;  /* 0x0001000029047892 */ /* 0x000fe4000f8efc3f */
[----:B------:R-:W-:Y:S02]  /*1420*/  ULOP3.LUT UR5, UR5, 0x10000, URZ, 0xfc, !UPT ;  /* 0x0001000005057892 */ /* 0x000fe4000f8efc3f */
[----:B------:R-:W-:Y:S02]  /*1430*/  ULEA UR6, UR39, UR4, 0xa ;  /* 0x0000000427067291 */ /* 0x000fe4000f8e503f */
[----:B------:R-:W-:-:S05]  /*1440*/  ULEA UR7, UR39, UR5, 0x7 ;  /* 0x0000000527077291 */ /* 0x000fca000f8e383f */
[----:B------:R-:W-:Y:S02]  /*1450*/  UMOV UR8, UR6 ;  /* 0x0000000600087c82 */ /* 0x000fe40008000000 */
[----:B------:R-:W-:Y:S02]  /*1460*/  UMOV UR10, UR7 ;  /* 0x00000007000a7c82 */ /* 0x000fe40008000000 */
[----:B------:R-:W-:Y:S01]  /*1470*/  HGMMA.64x16x16.F32.BF16 R24, gdesc[UR8], RZ, !UPT, gsb0 ;  /* 0x00200000081879f0 */ /* 0x000fe2000c0018ff */
[----:B------:R-:W-:Y:S02]  /*1480*/  UIADD3 UR8, UR6, 0x2, URZ ;  /* 0x0000000206087890 */ /* 0x000fe4000fffe03f */
[----:B------:R-:W-:Y:S01]  /*1490*/  UIADD3 UR10, UR7, 0x2, URZ ;  /* 0x00000002070a7890 */ /* 0x000fe2000fffe03f */
[----:B------:R-:W-:Y:S01]  /*14a0*/  UMOV UR9, 0x40000040 ;  /* 0x4000004000097882 */ /* 0x000fe20000000000 */
[----:B------:R-:W-:Y:S01]  /*14b0*/  UMOV UR11, 0x40000040 ;  /* 0x40000040000b7882 */ /* 0x000fe20000000000 */
[----:B------:R-:W-:-:S02]  /*14c0*/  WARPGROUP.DEPBAR.LE gsb0, 0x0 ;  /* 0x00008000000079c5 */ /* 0x000fc40000010000 */
[----:B------:R-:W-:-:S06]  /*14d0*/  WARPGROUP.ARRIVE ;  /* 0x00000000000079c5 */ /* 0x000fcc0000000000 */
[----:B------:R-:W-:Y:S01]  /*14e0*/  HGMMA.64x16x16.F32.BF16 R24, gdesc[UR8], R24, gsb0 ;  /* 0x00200000081879f0 */ /* 0x000fe20008001818 */
[----:B------:R-:W-:Y:S02]  /*14f0*/  UIADD3 UR8, UR6, 0x4, URZ ;  /* 0x0000000406087890 */ /* 0x000fe4000fffe03f */
[----:B------:R-:W-:Y:S01]  /*1500*/  UIADD3 UR10, UR7, 0x4, URZ ;  /* 0x00000004070a7890 */ /* 0x000fe2000fffe03f */
[----:B------:R-:W-:Y:S01]  /*1510*/  UMOV UR9, 0x40000040 ;  /* 0x4000004000097882 */ /* 0x000fe20000000000 */
[----:B------:R-:W-:Y:S01]  /*1520*/  UMOV UR11, 0x40000040 ;  /* 0x40000040000b7882 */ /* 0x000fe20000000000 */
[----:B------:R-:W-:Y:S02]  /*1530*/  WARPGROUP.DEPBAR.LE gsb0, 0x0 ;  /* 0x00008000000079c5 */ /* 0x000fe40000010000 */
        /* <DEDUP_REMOVED lines=8> */
[----:B------:R-:W-:Y:S03]  /*15c0*/  HGMMA.64x16x16.F32.BF16 R24, gdesc[UR8], R24, gsb0 ;  /* 0x00200000081879f0 */ /* 0x000fe60008001818 */
[----:B------:R-:W-:Y:S02]  /*15d0*/  WARPGROUP.DEPBAR.LE gsb0, 0x0 ;  /* 0x00008000000079c5 */ /* 0x000fe40000010000 */
[----:B------:R-:W-:Y:S05]  /*15e0*/  @!P1 BRA `(.L_x_1303) ;  /* 0x0000000400189947 */ /* 0x000fea0003800000 */
[----:B------:R-:W-:-:S04]  /*15f0*/  UIADD3 UR6, UR39, 0x1, URZ ;  /* 0x0000000127067890 */ /* 0x000fc8000fffe03f */
[----:B------:R-:W-:-:S04]  /*1600*/  UISETP.NE.AND UP0, UPT, UR6, 0xc, UPT ;  /* 0x0000000c0600788c */ /* 0x000fc8000bf05270 */
[----:B------:R-:W-:Y:S02]  /*1610*/  USEL UR7, URZ, 0x1, UP0 ;  /* 0x000000013f077887 */ /* 0x000fe40008000000 */
[----:B------:R-:W-:Y:S02]  /*1620*/  USEL UR6, UR6, URZ, UP0 ;  /* 0x0000003f06067287 */ /* 0x000fe40008000000 */
[----:B------:R-:W-:-:S06]  /*1630*/  ULOP3.LUT UR7, UR38, UR7, URZ, 0x3c, !UPT ;  /* 0x0000000726077292 */ /* 0x000fcc000f8e3c3f */
[----:B------:R-:W-:Y:S01]  /*1640*/  IMAD.U32 R4, RZ, RZ, UR7 ;  /* 0x00000007ff047e24 */ /* 0x000fe2000f8e00ff */
[----:B------:R-:W-:-:S06]  /*1650*/  UMOV UR7, UR39 ;  /* 0x0000002700077c82 */ /* 0x000fcc0008000000 */
.L_x_1310:
[----:B01----:R-:W-:Y:S05]  /*1660*/  @!P0 BRA `(.L_x_1304) ;  /* 0x0000000000048947 */ /* 0x003fea0003800000 */
[----:B------:R-:W-:Y:S01]  /*1670*/  BPT.TRAP 0x1 ;  /* 0x000000040000795c */ /* 0x000fe20000300000 */
.L_x_1304:
[----:B------:R-:W0:Y:S01]  /*1680*/  S2UR UR9, SR_CgaCtaId ;  /* 0x00000000000979c3 */ /* 0x000e220000008800 */
[----:B------:R-:W-:Y:S01]  /*1690*/  UMOV UR8, 0x400 ;  /* 0x0000040000087882 */ /* 0x000fe20000000000 */
[----:B------:R-:W-:Y:S01]  /*16a0*/  SHF.L.U32 R2, R4, 0x1f, RZ ;  /* 0x0000001f04027819 */ /* 0x000fe200000006ff */
[----:B0-----:R-:W-:-:S04]  /*16b0*/  ULEA UR14, UR9, UR8, 0x18 ;  /* 0x00000008090e7291 */ /* 0x001fc8000f8ec03f */
[----:B------:R-:W-:-:S09]  /*16c0*/  ULEA UR8, UR6, UR14, 0x3 ;  /* 0x0000000e06087291 */ /* 0x000fd2000f8e183f */
[----:B------:R0:W1:Y:S01]  /*16d0*/  SYNCS.PHASECHK.TRANS64.TRYWAIT P1, [UR8], R2 ;  /* 0x00000002ff0075a7 */ /* 0x0000620008020148 */
[----:B------:R-:W-:Y:S05]  /*16e0*/  @!P0 BRA `(.L_x_1305) ;  /* 0x0000000000048947 */ /* 0x000fea0003800000 */
[----:B------:R-:W-:Y:S01]  /*16f0*/  BPT.TRAP 0x1 ;  /* 0x000000040000795c */ /* 0x000fe20000300000 */
.L_x_1305:
[----:B-1----:R-:W-:Y:S05]  /*1700*/  @P1 BRA `(.L_x_1306) ;  /* 0x0000000000081947 */ /* 0x002fea0003800000 */
[----:B------:R-:W1:Y:S02]  /*1710*/  SYNCS.PHASECHK.TRANS64.TRYWAIT P1, [UR8], R2 ;  /* 0x00000002ff0075a7 */ /* 0x000e640008020148 */
[----:B-1----:R-:W-:Y:S05]  /*1720*/  @!P1 BRA `(.L_x_1307) ;  /* 0x0000003000e89947 */ /* 0x002fea0003800000 */
.L_x_1306:
[----:B------:R-:W-:Y:S01]  /*1730*/  ULEA UR12, UR6, UR4, 0xa ;  /* 0x00000004060c7291 */ /* 0x000fe2000f8e503f */
[----:B------:R-:W-:Y:S01]  /*1740*/  WARPGROUP.ARRIVE ;  /* 0x00000000000079c5 */ /* 0x000fe20000000000 */
[----:B------:R-:W-:Y:S01]  /*1750*/  ULEA UR13, UR6, UR5, 0x7 ;  /* 0x00000005060d7291 */ /* 0x000fe2000f8e383f */
[----:B------:R-:W-:Y:S01]  /*1760*/  UMOV UR9, 0x40000040 ;  /* 0x4000004000097882 */ /* 0x000fe20000000000 */
[----:B------:R-:W-:-:S03]  /*1770*/  UMOV UR11, 0x40000040 ;  /* 0x40000040000b7882 */ /* 0x000fc60000000000 */
[----:B------:R-:W-:Y:S02]  /*1780*/  UMOV UR8, UR12 ;  /* 0x0000000c00087c82 */ /* 0x000fe40008000000 */
[----:B------:R-:W-:Y:S02]  /*1790*/  UMOV UR10, UR13 ;  /* 0x0000000d000a7c82 */ /* 0x000fe40008000000 */
[----:B------:R-:W-:Y:S01]  /*17a0*/  HGMMA.64x16x16.F32.BF16 R24, gdesc[UR8], R24, gsb0 ;  /* 0x00200000081879f0 */ /* 0x000fe20008001818 */
        /* <DEDUP_REMOVED lines=23> */
[----:B------:R-:W-:Y:S01]  /*1920*/  BPT.TRAP 0x1 ;  /* 0x000000040000795c */ /* 0x000fe20000300000 */
.L_x_1308:
[----:B------:R-:W-:Y:S01]  /*1930*/  ULEA UR8, UR7, UR14, 0x3 ;  /* 0x0000000e07087291 */ /* 0x000fe2000f8e183f */
[----:B------:R-:W-:-:S03]  /*1940*/  ISETP.GT.U32.AND P1, PT, R18, 0x1, PT ;  /* 0x000000011200780c */ /* 0x000fc60003f24070 */
[----:B------:R-:W-:-:S04]  /*1950*/  UIADD3 UR8, UR8, 0x60, URZ ;  /* 0x0000006008087890 */ /* 0x000fc8000fffe03f */
[----:B------:R-:W-:-:S09]  /*1960*/  UPRMT UR8, URZ, 0x654, UR8 ;  /* 0x000006543f087896 */ /* 0x000fd20008000008 */
[----:B------:R-:W-:Y:S01]  /*1970*/  SYNCS.ARRIVE.TRANS64.RED.A1T0 RZ, [UR8], RZ ;  /* 0x000000ffffff79a7 */ /* 0x000fe20008100408 */
[----:B------:R-:W-:Y:S05]  /*1980*/  @P1 BRA `(.L_x_1309) ;  /* 0x0000000000041947 */ /* 0x000fea0003800000 */
[----:B------:R-:W-:Y:S01]  /*1990*/  BPT.TRAP 0x1 ;  /* 0x000000040000795c */ /* 0x000fe20000300000 */
.L_x_1309:
[----:B------:R-:W-:Y:S01]  /*19a0*/  UIADD3 UR6, UR6, 0x1, URZ ;  /* 0x0000000106067890 */ /* 0x000fe2000fffe03f */
[C---:B------:R-:W-:Y:S01]  /*19b0*/  ISETP.GT.AND P1, PT, R0.reuse, 0x1, PT ;  /* 0x000000010000780c */ /* 0x040fe20003f24270 */
[----:B------:R-:W-:Y:S01]  /*19c0*/  UIADD3 UR7, UR7, 0x1, URZ ;  /* 0x0000000107077890 */ /* 0x000fe2000fffe03f */
[----:B------:R-:W-:Y:S01]  /*19d0*/  VIADD R0, R0, 0xffffffff ;  /* 0xffffffff00007836 */ /* 0x000fe20000000000 */
[----:B------:R-:W-:Y:S02]  /*19e0*/  UISETP.NE.AND UP0, UPT, UR6, 0xc, UPT ;  /* 0x0000000c0600788c */ /* 0x000fe4000bf05270 */
[----:B------:R-:W-:Y:S02]  /*19f0*/  UISETP.NE.AND UP1, UPT, UR7, 0xc, UPT ;  /* 0x0000000c0700788c */ /* 0x000fe4000bf25270 */
[----:B------:R-:W-:Y:S02]  /*1a00*/  USEL UR8, URZ, 0x1, UP0 ;  /* 0x000000013f087887 */ /* 0x000fe40008000000 */
[----:B------:R-:W-:-:S02]  /*1a10*/  USEL UR6, UR6, URZ, UP0 ;  /* 0x0000003f06067287 */ /* 0x000fc40008000000 */
[----:B------:R-:W-:Y:S02]  /*1a20*/  USEL UR7, UR7, URZ, UP1 ;  /* 0x0000003f07077287 */ /* 0x000fe40008800000 */
[----:B------:R-:W-:Y:S01]  /*1a30*/  LOP3.LUT R4, R4, UR8, RZ, 0x3c, !PT ;  /* 0x0000000804047c12 */ /* 0x000fe2000f8e3cff */
[----:B------:R-:W-:Y:S09]  /*1a40*/  @P1 BRA `(.L_x_1310) ;  /* 0xfffffffc00041947 */ /* 0x000ff2000383ffff */
.L_x_1303:
[----:B------:R-:W2:Y:S02]  /*1a50*/  LDC R0, c[0x0][0x28c] ;  /* 0x0000a300ff007b82 */ /* 0x000ea40000000800 */
[----:B--2---:R-:W-:-:S13]  /*1a60*/  ISETP.GE.AND P1, PT, R0, 0x1, PT ;  /* 0x000000010000780c */ /* 0x004fda0003f26270 */
[----:B------:R-:W-:Y:S05]  /*1a70*/  @!P1 BRA `(.L_x_1311) ;  /* 0x0000000000489947 */ /* 0x000fea0003800000 */
[----:B------:R-:W-:Y:S05]  /*1a80*/  @!P0 BRA `(.L_x_1312) ;  /* 0x0000000000048947 */ /* 0x000fea0003800000 */
[----:B------:R-:W-:Y:S01]  /*1a90*/  BPT.TRAP 0x1 ;  /* 0x000000040000795c */ /* 0x000fe20000300000 */
.L_x_1312:
[----:B------:R-:W2:Y:S01]  /*1aa0*/  S2UR UR7, SR_CgaCtaId ;  /* 0x00000000000779c3 */ /* 0x000ea20000008800 */
[----:B------:R-:W-:Y:S01]  /*1ab0*/  UISETP.LT.AND UP0, UPT, UR40, 0x1, UPT ;  /* 0x000000012800788c */ /* 0x000fe2000bf01270 */
[----:B------:R-:W-:-:S03]  /*1ac0*/  ISETP.GT.U32.AND P0, PT, R18, 0x1, PT ;  /* 0x000000011200780c */ /* 0x000fc60003f04070 */
[----:B------:R-:W-:-:S04]  /*1ad0*/  USEL UR6, UR40, 0x1, UP0 ;  /* 0x0000000128067887 */ /* 0x000fc80008000000 */
[----:B------:R-:W-:-:S04]  /*1ae0*/  UIADD3 UR6, UR39, UR40, -UR6 ;  /* 0x0000002827067290 */ /* 0x000fc8000fffe806 */
[----:B------:R-:W-:-:S04]  /*1af0*/  UIMAD.WIDE.U32 UR4, UR6, -0x55555555, URZ ;  /* 0xaaaaaaab060478a5 */ /* 0x000fc8000f8e003f */
[----:B------:R-:W-:-:S03]  /*1b00*/  USHF.R.U32.HI UR4, URZ, 0x3, UR5 ;  /* 0x000000033f047899 */ /* 0x000fc60008011605 */
[----:B------:R-:W-:Y:S01]  /*1b10*/  UMOV UR5, 0x400 ;  /* 0x0000040000057882 */ /* 0x000fe20000000000 */
[----:B------:R-:W-:Y:S02]  /*1b20*/  UIMAD UR6, UR4, -0xc, UR6 ;  /* 0xfffffff4040678a4 */ /* 0x000fe4000f8e0206 */
[----:B--2---:R-:W-:-:S04]  /*1b30*/  ULEA UR5, UR7, UR5, 0x18 ;  /* 0x0000000507057291 */ /* 0x004fc8000f8ec03f */
[----:B------:R-:W-:-:S04]  /*1b40*/  ULEA UR6, UR6, UR5, 0x3 ;  /* 0x0000000506067291 */ /* 0x000fc8000f8e183f */
[----:B------:R-:W-:-:S04]  /*1b50*/  UIADD3 UR6, UR6, 0x60, URZ ;  /* 0x0000006006067890 */ /* 0x000fc8000fffe03f */
[----:B------:R-:W-:-:S09]  /*1b60*/  UPRMT UR6, URZ, 0x654, UR6 ;  /* 0x000006543f067896 */ /* 0x000fd20008000006 */
[----:B------:R-:W-:Y:S01]  /*1b70*/  SYNCS.ARRIVE.TRANS64.RED.A1T0 RZ, [UR6], RZ ;  /* 0x000000ffffff79a7 */ /* 0x000fe20008100406 */
[----:B------:R-:W-:Y:S05]  /*1b80*/  @P0 BRA `(.L_x_1311) ;  /* 0x0000000000040947 */ /* 0x000fea0003800000 */
[----:B------:R-:W-:Y:S01]  /*1b90*/  BPT.TRAP 0x1 ;  /* 0x000000040000795c */ /* 0x000fe20000300000 */
.L_x_1311:
[----:B------:R-:W2:Y:S01]  /*1ba0*/  LDC R4, c[0x0][0x288] ;  /* 0x0000a200ff047b82 */ /* 0x000ea20000000800 */
[C---:B-1----:R-:W-:Y:S01]  /*1bb0*/  LOP3.LUT R3, R23.reuse, 0x60, RZ, 0xc0, !PT ;  /* 0x0000006017037812 */ /* 0x042fe200078ec0ff */
[----:B------:R-:W-:Y:S01]  /*1bc0*/  IMAD.SHL.U32 R13, R36, 0x10, RZ ;  /* 0x00000010240d7824 */ /* 0x000fe200078e00ff */
[----:B0-----:R-:W-:Y:S01]  /*1bd0*/  SHF.R.U32.HI R2, RZ, 0x2, R23 ;  /* 0x00000002ff027819 */ /* 0x001fe20000011617 */
[----:B------:R-:W-:Y:S01]  /*1be0*/  UIADD3 UR39, UR40, UR39, URZ ;  /* 0x0000002728277290 */ /* 0x000fe2000fffe03f */
[----:B------:R-:W-:Y:S01]  /*1bf0*/  SHF.R.U32.HI R11, RZ, 0x1, R3 ;  /* 0x00000001ff0b7819 */ /* 0x000fe20000011603 */
[----:B------:R-:W-:Y:S01]  /*1c00*/  IMAD.SHL.U32 R15, R34, 0x80, RZ ;  /* 0x00000080220f7824 */ /* 0x000fe200078e00ff */
[----:B------:R-:W-:Y:S01]  /*1c10*/  LOP3.LUT R3, R23, 0x3, RZ, 0xc0, !PT ;  /* 0x0000000317037812 */ /* 0x000fe200078ec0ff */
[----:B------:R-:W-:Y:S01]  /*1c20*/  UISETP.GT.U32.AND UP0, UPT, UR39, 0xb, UPT ;  /* 0x0000000b2700788c */ /* 0x000fe2000bf04070 */
[----:B------:R-:W-:Y:S01]  /*1c30*/  LOP3.LUT R0, R22, 0x1, RZ, 0xc0, !PT ;  /* 0x0000000116007812 */ /* 0x000fe200078ec0ff */
[----:B------:R-:W-:Y:S01]  /*1c40*/  ULDC UR7, c[0x0][0x284] ;  /* 0x0000a10000077ab9 */ /* 0x000fe20000000800 */
[----:B------:R-:W-:Y:S01]  /*1c50*/  LOP3.LUT R2, R2, 0x7, RZ, 0xc0, !PT ;  /* 0x0000000702027812 */ /* 0x000fe200078ec0ff */
[----:B------:R-:W-:Y:S01]  /*1c60*/  UISETP.LT.U32.AND UP0, UPT, UR40, 0xc, UP0 ;  /* 0x0000000c2800788c */ /* 0x000fe20008701070 */
[----:B------:R-:W-:Y:S01]  /*1c70*/  SHF.R.S32.HI R37, RZ, 0x1f, R35 ;  /* 0x0000001fff257819 */ /* 0x000fe20000011423 */
[----:B------:R-:W-:Y:S01]  /*1c80*/  IMAD.SHL.U32 R9, R0, 0x40, RZ ;  /* 0x0000004000097824 */ /* 0x000fe200078e00ff */
[--C-:B------:R-:W-:Y:S01]  /*1c90*/  IADD3 R5, RZ, -R11, -R2.reuse ;  /* 0x8000000bff057210 */ /* 0x100fe20007ffe802 */
[----:B------:R-:W-:Y:S01]  /*1ca0*/  UISETP.GE.U32.AND UP1, UPT, UR40, 0xc, UPT ;  /* 0x0000000c2800788c */ /* 0x000fe2000bf26070 */
[----:B------:R-:W-:Y:S01]  /*1cb0*/  IMAD.WIDE R6, R34, 0x80, RZ ;  /* 0x0000008022067825 */ /* 0x000fe200078e02ff */
[----:B------:R-:W-:Y:S01]  /*1cc0*/  ULDC.64 UR8, c[0x0][0x5d0] ;  /* 0x0001740000087ab9 */ /* 0x000fe20000000a00 */
[----:B------:R-:W-:Y:S01]  /*1cd0*/  UIMAD.WIDE.U32 UR4, UR39, -0x55555555, URZ ;  /* 0xaaaaaaab270478a5 */ /* 0x000fe2000f8e003f */
[----:B------:R-:W-:Y:S01]  /*1ce0*/  LOP3.LUT R9, R9, 0x40, R2, 0xe2, !PT ;  /* 0x0000004009097812 */ /* 0x000fe200078ee202 */
[----:B------:R-:W-:Y:S01]  /*1cf0*/  USEL UR6, URZ, 0x1, !UP0 ;  /* 0x000000013f067887 */ /* 0x000fe2000c000000 */
[----:B------:R-:W-:Y:S01]  /*1d00*/  IMAD R0, R0, -0x40, R5 ;  /* 0xffffffc000007824 */ /* 0x000fe200078e0205 */
[----:B------:R-:W-:Y:S01]  /*1d10*/  USHF.R.U32.HI UR4, URZ, 0x3, UR5 ;  /* 0x000000033f047899 */ /* 0x000fe20008011605 */
[----:B--2---:R-:W-:Y:S01]  /*1d20*/  IMAD R8, R3, -0x2, R4 ;  /* 0xfffffffe03087824 */ /* 0x004fe200078e0204 */
[----:B------:R-:W-:Y:S01]  /*1d30*/  ISETP.GE.AND P0, PT, R13, R4, PT ;  /* 0x000000040d00720c */ /* 0x000fe20003f06270 */
[----:B------:R-:W-:Y:S01]  /*1d40*/  IMAD.SHL.U32 R4, R23, 0x2, RZ ;  /* 0x0000000217047824 */ /* 0x000fe200078e00ff */
[----:B------:R-:W-:Y:S01]  /*1d50*/  ULOP3.LUT UR38, UR38, UR6, URZ, 0x3c, !UPT ;  /* 0x0000000626267292 */ /* 0x000fe2000f8e3c3f */
[----:B------:R-:W-:Y:S01]  /*1d60*/  IMAD R2, R37, UR8, RZ ;  /* 0x0000000825027c24 */ /* 0x000fe2000f8e02ff */
[----:B------:R-:W-:Y:S01]  /*1d70*/  ISETP.GE.OR P0, PT, R15, UR7, P0 ;  /* 0x000000070f007c0c */ /* 0x000fe20008706670 */
[----:B------:R-:W-:Y:S01]  /*1d80*/  UIMAD UR39, UR4, -0xc, UR39 ;  /* 0xfffffff4042778a4 */ /* 0x000fe2000f8e0227 */
[----:B------:R-:W-:Y:S01]  /*1d90*/  LOP3.LUT R4, R13, 0x6, R4, 0xf8, !PT ;  /* 0x000000060d047812 */ /* 0x000fe200078ef804 */
[----:B------:R-:W-:Y:S01]  /*1da0*/  IMAD R21, R35, UR9, R2 ;  /* 0x0000000923157c24 */ /* 0x000fe2000f8e0202 */
[----:B------:R-:W-:Y:S01]  /*1db0*/  @UP1 ULOP3.LUT UR38, UR38, 0x1, UR4, 0x78, !UPT ;  /* 0x0000000126261892 */ /* 0x000fe2000f8e7804 */
[----:B------:R-:W-:Y:S01]  /*1dc0*/  IADD3 R36, -R15, UR7, R0 ;  /* 0x000000070f247c10 */ /* 0x000fe2000fffe100 */
[----:B------:R-:W-:Y:S01]  /*1dd0*/  IMAD.IADD R46, R8, 0x1, -R13 ;  /* 0x00000001082e7824 */ /* 0x000fe200078e0a0d */
[--C-:B------:R-:W-:Y:S01]  /*1de0*/  SHF.R.S32.HI R5, RZ, 0x1f, R4.reuse ;  /* 0x0000001fff057819 */ /* 0x100fe20000011404 */
[----:B------:R-:W-:Y:S01]  /*1df0*/  IMAD.MOV.U32 R34, RZ, RZ, -0x1 ;  /* 0xffffffffff227424 */ /* 0x000fe200078e00ff */
[----:B------:R-:W-:Y:S01]  /*1e00*/  LOP3.LUT R39, R6, R9, R11, 0xfe, !PT ;  /* 0x0000000906277212 */ /* 0x000fe200078efe0b */
[----:B------:R-:W-:-:S04]  /*1e10*/  IMAD.WIDE.U32 R2, R35, UR8, R4 ;  /* 0x0000000823027c25 */ /* 0x000fc8000f8e0004 */
[----:B------:R-:W-:Y:S01]  /*1e20*/  IMAD.IADD R3, R3, 0x1, R21 ;  /* 0x0000000103037824 */ /* 0x000fe200078e0215 */
[----:B------:R-:W-:Y:S06]  /*1e30*/  @P0 BRA `(.L_x_1313) ;  /* 0x0000000800c40947 */ /* 0x000fec0003800000 */
[----:B------:R-:W0:Y:S01]  /*1e40*/  LDC.64 R40, c[0x0][0x5c8] ;  /* 0x00017200ff287b82 */ /* 0x000e220000000a00 */
[----:B-----5:R-:W-:Y:S01]  /*1e50*/  FSETP.NEU.AND P0, PT, R33, RZ, PT ;  /* 0x000000ff2100720b */ /* 0x020fe20003f0d000 */
[----:B------:R-:W-:Y:S01]  /*1e60*/  BSSY B0, `(.L_x_1313) ;  /* 0x00000ae000007945 */ /* 0x000fe20003800000 */
[-C--:B0-----:R-:W-:Y:S02]  /*1e70*/  IMAD R0, R7, R40.reuse, RZ ;  /* 0x0000002807007224 */ /* 0x081fe400078e02ff */
[----:B------:R-:W-:-:S04]  /*1e80*/  IMAD.WIDE.U32 R12, R39, R40, R2 ;  /* 0x00000028270c7225 */ /* 0x000fc800078e0002 */
[----:B------:R-:W-:-:S04]  /*1e90*/  IMAD R3, R39, R41, R0 ;  /* 0x0000002927037224 */ /* 0x000fc800078e0200 */
[----:B------:R-:W-:Y:S01]  /*1ea0*/  IMAD.IADD R47, R13, 0x1, R3 ;  /* 0x000000010d2f7824 */ /* 0x000fe200078e0203 */
[----:B------:R-:W-:Y:S06]  /*1eb0*/  @!P0 BRA `(.L_x_1314) ;  /* 0x0000000400f08947 */ /* 0x000fec0003800000 */
[----:B------:R-:W0:Y:S01]  /*1ec0*/  LDC.64 R20, c[0x0][0x5b8] ;  /* 0x00016e00ff147b82 */ /* 0x000e220000000a00 */
[----:B------:R-:W-:Y:S01]  /*1ed0*/  ISETP.GT.AND P0, PT, R46, RZ, PT ;  /* 0x000000ff2e00720c */ /* 0x000fe20003f04270 */
[----:B------:R-:W-:-:S03]  /*1ee0*/  ULDC.64 UR4, c[0x0][0x5c0] ;  /* 0x0001700000047ab9 */ /* 0x000fc60000000a00 */
[----:B------:R-:W-:-:S03]  /*1ef0*/  ISETP.GT.AND P2, PT, R36, RZ, P0 ;  /* 0x000000ff2400720c */ /* 0x000fc60000744270 */
[----:B------:R-:W1:Y:S08]  /*1f00*/  LDC.64 R42, c[0x0][0x5b0] ;  /* 0x00016c00ff2a7b82 */ /* 0x000e700000000a00 */
[----:B------:R-:W2:Y:S01]  /*1f10*/  LDC.64 R44, c[0x0][0x5a8] ;  /* 0x00016a00ff2c7b82 */ /* 0x000ea20000000a00 */
[-C--:B0-----:R-:W-:Y:S02]  /*1f20*/  IMAD R0, R37, R20.reuse, RZ ;  /* 0x0000001425007224 */ /* 0x081fe400078e02ff */
[----:B------:R-:W-:-:S04]  /*1f30*/  IMAD.WIDE.U32 R14, R35, R20, R4 ;  /* 0x00000014230e7225 */ /* 0x000fc800078e0004 */
[----:B------:R-:W-:Y:S02]  /*1f40*/  IMAD R21, R35, R21, R0 ;  /* 0x0000001523157224 */ /* 0x000fe400078e0200 */
[----:B-1----:R-:W-:Y:S02]  /*1f50*/  IMAD R6, R7, R42, RZ ;  /* 0x0000002a07067224 */ /* 0x002fe400078e02ff */
[----:B------:R-:W-:Y:S02]  /*1f60*/  IMAD.IADD R7, R15, 0x1, R21 ;  /* 0x000000010f077824 */ /* 0x000fe400078e0215 */
[----:B------:R-:W-:Y:S02]  /*1f70*/  IMAD R37, R39, R43, R6 ;  /* 0x0000002b27257224 */ /* 0x000fe400078e0206 */
[----:B------:R-:W-:-:S04]  /*1f80*/  IMAD.MOV.U32 R6, RZ, RZ, R14 ;  /* 0x000000ffff067224 */ /* 0x000fc800078e000e */
[----:B------:R-:W-:-:S04]  /*1f90*/  IMAD.WIDE.U32 R2, R39, R42, R6 ;  /* 0x0000002a27027225 */ /* 0x000fc800078e0006 */
[----:B------:R-:W-:Y:S01]  /*1fa0*/  IMAD.IADD R0, R3, 0x1, R37 ;  /* 0x0000000103007824 */ /* 0x000fe200078e0225 */
[----:B--2---:R-:W-:-:S04]  /*1fb0*/  LEA R8, P1, R2, R44, 0x1 ;  /* 0x0000002c02087211 */ /* 0x004fc800078208ff */
[----:B------:R-:W-:-:S05]  /*1fc0*/  LEA.HI.X R9, R2, R45, R0, 0x1, P1 ;  /* 0x0000002d02097211 */ /* 0x000fca00008f0c00 */
[----:B------:R0:W2:Y:S01]  /*1fd0*/  @P2 LDG.E.LTC128B.U16 R0, desc[UR36][R8.64] ;  /* 0x0000002408002981 */ /* 0x0000a2000c1e1520 */
[----:B------:R-:W-:Y:S01]  /*1fe0*/  IMAD.WIDE.U32 R10, R39, R42, R4 ;  /* 0x0000002a270a7225 */ /* 0x000fe200078e0004 */
[----:B------:R-:W-:Y:S03]  /*1ff0*/  BSSY B1, `(.L_x_1315) ;  /* 0x0000013000017945 */ /* 0x000fe60003800000 */
[----:B------:R-:W-:Y:S02]  /*2000*/  IMAD.IADD R11, R37, 0x1, R11 ;  /* 0x00000001250b7824 */ /* 0x000fe400078e020b */
[----:B------:R-:W-:Y:S01]  /*2010*/  IMAD.WIDE.U32 R10, R35, R20, R10 ;  /* 0x00000014230a7225 */ /* 0x000fe200078e000a */
[----:B0-----:R-:W-:-:S03]  /*2020*/  SHF.L.U64.HI R9, R42, 0x3, R43 ;  /* 0x000000032a097819 */ /* 0x001fc6000001022b */
[----:B------:R-:W-:Y:S02]  /*2030*/  IMAD.IADD R8, R21, 0x1, R11 ;  /* 0x0000000115087824 */ /* 0x000fe400078e020b */
[----:B--2---:R-:W-:-:S05]  /*2040*/  HADD2.F32 R2, -RZ, R0.H0_H0 ;  /* 0x20000000ff027230 */ /* 0x004fca0000004100 */
[----:B------:R-:W-:Y:S01]  /*2050*/  FMUL R3, R2, R33 ;  /* 0x0000002102037220 */ /* 0x000fe20000400000 */
[----:B------:R-:W-:-:S03]  /*2060*/  LEA R2, P1, R12, UR4, 0x1 ;  /* 0x000000040c027c11 */ /* 0x000fc6000f8208ff */
[----:B------:R-:W-:Y:S01]  /*2070*/  FFMA R24, R24, R32, R3 ;  /* 0x0000002018187223 */ /* 0x000fe20000000003 */
[----:B------:R-:W-:Y:S02]  /*2080*/  LEA.HI.X R3, R12, UR5, R47, 0x1, P1 ;  /* 0x000000050c037c11 */ /* 0x000fe400088f0c2f */
[----:B------:R-:W-:Y:S02]  /*2090*/  ISETP.GT.AND P1, PT, R46, 0x1, PT ;  /* 0x000000012e00780c */ /* 0x000fe40003f24270 */
[----:B------:R-:W-:Y:S02]  /*20a0*/  F2FP.F16.F32.PACK_AB R24, RZ, R24 ;  /* 0x00000018ff18723e */ /* 0x000fe400000000ff */
[----:B------:R-:W-:Y:S02]  /*20b0*/  ISETP.GT.AND P3, PT, R36, RZ, P1 ;  /* 0x000000ff2400720c */ /* 0x000fe40000f64270 */
[C---:B------:R-:W-:Y:S01]  /*20c0*/  LEA R12, P4, R10.reuse, R44, 0x1 ;  /* 0x0000002c0a0c7211 */ /* 0x040fe200078808ff */
[----:B------:R0:W-:Y:S03]  /*20d0*/  @P2 STG.E.U16 desc[UR36][R2.64], R24 ;  /* 0x0000001802002986 */ /* 0x0001e6000c101524 */
[----:B------:R-:W-:Y:S01]  /*20e0*/  LEA.HI.X R13, R10, R45, R8, 0x1, P4 ;  /* 0x0000002d0a0d7211 */ /* 0x000fe200020f0c08 */
[----:B------:R-:W-:-:S06]  /*20f0*/  IMAD.SHL.U32 R8, R42, 0x8, RZ ;  /* 0x000000082a087824 */ /* 0x000fcc00078e00ff */
[----:B------:R-:W-:Y:S05]  /*2100*/  @!P3 BRA `(.L_x_1316) ;  /* 0x000000000004b947 */ /* 0x000fea0003800000 */
[----:B------:R1:W5:Y:S02]  /*2110*/  LDG.E.LTC128B.U16 R0, desc[UR36][R12.64+0x2] ;  /* 0x000002240c007981 */ /* 0x000364000c1e1520 */
.L_x_1316:
[----:B------:R-:W-:Y:S05]  /*2120*/  BSYNC B1 ;  /* 0x0000000000017941 */ /* 0x000fea0003800000 */
.L_x_1315:
[----:B------:R-:W-:Y:S01]  /*2130*/  IMAD.WIDE.U32 R8, R39, R42, R8 ;  /* 0x0000002a27087225 */ /* 0x000fe200078e0008 */
[----:B------:R-:W-:-:S03]  /*2140*/  ISETP.GT.AND P0, PT, R36, 0x8, P0 ;  /* 0x000000082400780c */ /* 0x000fc60000704270 */
[----:B-----5:R-:W-:Y:S01]  /*2150*/  HADD2.F32 R6, -RZ, R0.H0_H0 ;  /* 0x20000000ff067230 */ /* 0x020fe20000004100 */
[----:B------:R-:W-:Y:S01]  /*2160*/  IADD3 R14, P2, R14, R8, RZ ;  /* 0x000000080e0e7210 */ /* 0x000fe20007f5e0ff */
[----:B------:R-:W-:-:S03]  /*2170*/  IMAD.IADD R37, R37, 0x1, R9 ;  /* 0x0000000125257824 */ /* 0x000fc600078e0209 */
[----:B------:R-:W-:Y:S01]  /*2180*/  FMUL R6, R6, R33 ;  /* 0x0000002106067220 */ /* 0x000fe20000400000 */
[----:B------:R-:W-:-:S03]  /*2190*/  IMAD.X R7, R37, 0x1, R7, P2 ;  /* 0x0000000125077824 */ /* 0x000fc600010e0607 */
[----:B------:R-:W-:Y:S01]  /*21a0*/  FFMA R25, R25, R32, R6 ;  /* 0x0000002019197223 */ /* 0x000fe20000000006 */
[----:B------:R-:W-:-:S04]  /*21b0*/  LEA R6, P2, R14, R44, 0x1 ;  /* 0x0000002c0e067211 */ /* 0x000fc800078408ff */
[----:B------:R-:W-:Y:S02]  /*21c0*/  LEA.HI.X R7, R14, R45, R7, 0x1, P2 ;  /* 0x0000002d0e077211 */ /* 0x000fe400010f0c07 */
[----:B------:R-:W-:Y:S02]  /*21d0*/  F2FP.F16.F32.PACK_AB R25, RZ, R25 ;  /* 0x00000019ff19723e */ /* 0x000fe400000000ff */
[----:B------:R-:W-:-:S03]  /*21e0*/  PRMT R14, R0, 0x7610, R14 ;  /* 0x00007610000e7816 */ /* 0x000fc6000000000e */
[----:B------:R2:W-:Y:S04]  /*21f0*/  @P3 STG.E.U16 desc[UR36][R2.64+0x2], R25 ;  /* 0x0000021902003986 */ /* 0x0005e8000c101524 */
[----:B------:R-:W3:Y:S01]  /*2200*/  @P0 LDG.E.LTC128B.U16 R14, desc[UR36][R6.64] ;  /* 0x00000024060e0981 */ /* 0x000ee2000c1e1520 */
[----:B------:R-:W-:Y:S01]  /*2210*/  IADD3 R8, P2, R4, R8, RZ ;  /* 0x0000000804087210 */ /* 0x000fe20007f5e0ff */
[----:B------:R-:W-:Y:S01]  /*2220*/  BSSY B1, `(.L_x_1317) ;  /* 0x0000011000017945 */ /* 0x000fe20003800000 */
[----:B------:R-:W-:Y:S02]  /*2230*/  SHF.L.U64.HI R11, R40, 0x4, R41 ;  /* 0x00000004280b7819 */ /* 0x000fe40000010229 */
[----:B------:R-:W-:Y:S01]  /*2240*/  ISETP.GT.AND P1, PT, R36, 0x8, P1 ;  /* 0x000000082400780c */ /* 0x000fe20000f24270 */
[----:B------:R-:W-:Y:S01]  /*2250*/  IMAD.X R9, R5, 0x1, R37, P2 ;  /* 0x0000000105097824 */ /* 0x000fe200010e0625 */
[----:B------:R-:W-:Y:S01]  /*2260*/  LEA R4, P2, R40, R2, 0x4 ;  /* 0x0000000228047211 */ /* 0x000fe200078420ff */
[----:B------:R-:W-:-:S03]  /*2270*/  IMAD.WIDE.U32 R8, R35, R20, R8 ;  /* 0x0000001423087225 */ /* 0x000fc600078e0008 */
[----:B------:R-:W-:Y:S01]  /*2280*/  LEA R10, P3, R8, R44, 0x1 ;  /* 0x0000002c080a7211 */ /* 0x000fe200078608ff */
[----:B---3--:R-:W-:-:S05]  /*2290*/  HADD2.F32 R0, -RZ, R14.H0_H0 ;  /* 0x2000000eff007230 */ /* 0x008fca0000004100 */
[----:B------:R-:W-:Y:S01]  /*22a0*/  FMUL R5, R0, R33 ;  /* 0x0000002100057220 */ /* 0x000fe20000400000 */
[----:B------:R-:W-:-:S03]  /*22b0*/  IMAD.IADD R0, R21, 0x1, R9 ;  /* 0x0000000115007824 */ /* 0x000fc600078e0209 */
[----:B------:R-:W-:-:S05]  /*22c0*/  FFMA R5, R26, R32, R5 ;  /* 0x000000201a057223 */ /* 0x000fca0000000005 */
[----:B------:R-:W-:Y:S01]  /*22d0*/  F2FP.F16.F32.PACK_AB R6, RZ, R5 ;  /* 0x00000005ff06723e */ /* 0x000fe200000000ff */
[----:B------:R-:W-:Y:S01]  /*22e0*/  IMAD.X R5, R11, 0x1, R3, P2 ;  /* 0x000000010b057824 */ /* 0x000fe200010e0603 */
[----:B------:R-:W-:-:S04]  /*22f0*/  LEA.HI.X R11, R8, R45, R0, 0x1, P3 ;  /* 0x0000002d080b7211 */ /* 0x000fc800018f0c00 */
[----:B------:R2:W-:Y:S01]  /*2300*/  @P0 STG.E.U16 desc[UR36][R4.64], R6 ;  /* 0x0000000604000986 */ /* 0x0005e2000c101524 */
[----:B------:R-:W-:Y:S05]  /*2310*/  @!P1 BRA `(.L_x_1318) ;  /* 0x0000000000049947 */ /* 0x000fea0003800000 */
[----:B------:R3:W5:Y:S02]  /*2320*/  LDG.E.LTC128B.U16 R14, desc[UR36][R10.64+0x2] ;  /* 0x000002240a0e7981 */ /* 0x000764000c1e1520 */
.L_x_1318:
[----:B------:R-:W-:Y:S05]  /*2330*/  BSYNC B1 ;  /* 0x0000000000017941 */ /* 0x000fea0003800000 */
.L_x_1317:
[----:B-----5:R-:W-:Y:S01]  /*2340*/  HADD2.F32 R0, -RZ, R14.H0_H0 ;  /* 0x2000000eff007230 */ /* 0x020fe20000004100 */
[----:B------:R-:W-:Y:S01]  /*2350*/  ISETP.GT.AND P0, PT, R46, 0x8, PT ;  /* 0x000000082e00780c */ /* 0x000fe20003f04270 */
[----:B------:R-:W-:Y:S03]  /*2360*/  BSSY B1, `(.L_x_1319) ;  /* 0x0000008000017945 */ /* 0x000fe60003800000 */
[----:B------:R-:W-:Y:S01]  /*2370*/  FMUL R0, R0, R33 ;  /* 0x0000002100007220 */ /* 0x000fe20000400000 */
[----:B------:R-:W-:-:S03]  /*2380*/  ISETP.GT.AND P2, PT, R36, RZ, P0 ;  /* 0x000000ff2400720c */ /* 0x000fc60000744270 */
[----:B------:R-:W-:-:S05]  /*2390*/  FFMA R0, R27, R32, R0 ;  /* 0x000000201b007223 */ /* 0x000fca0000000000 */
[----:B------:R-:W-:-:S05]  /*23a0*/  F2FP.F16.F32.PACK_AB R0, RZ, R0 ;  /* 0x00000000ff00723e */ /* 0x000fca00000000ff */
[----:B------:R4:W-:Y:S01]  /*23b0*/  @P1 STG.E.U16 desc[UR36][R4.64+0x2], R0 ;  /* 0x0000020004001986 */ /* 0x0009e2000c101524 */
[----:B------:R-:W-:Y:S05]  /*23c0*/  @!P2 BRA `(.L_x_1320) ;  /* 0x000000000004a947 */ /* 0x000fea0003800000 */
[----:B------:R0:W5:Y:S02]  /*23d0*/  LDG.E.LTC128B.U16 R14, desc[UR36][R12.64+0x10] ;  /* 0x000010240c0e7981 */ /* 0x000164000c1e1520 */
.L_x_1320:
[----:B------:R-:W-:Y:S05]  /*23e0*/  BSYNC B1 ;  /* 0x0000000000017941 */ /* 0x000fea0003800000 */
.L_x_1319:
[----:B----45:R-:W-:Y:S01]  /*23f0*/  HADD2.F32 R0, -RZ, R14.H0_H0 ;  /* 0x2000000eff007230 */ /* 0x030fe20000004100 */
        /* <DEDUP_REMOVED lines=9> */
.L_x_1322:
[----:B------:R-:W-:Y:S05]  /*2490*/  BSYNC B1 ;  /* 0x0000000000017941 */ /* 0x000fea0003800000 */
.L_x_1321:
[----:B-----5:R-:W-:Y:S01]  /*24a0*/  HADD2.F32 R0, -RZ, R14.H0_H0 ;  /* 0x2000000eff007230 */ /* 0x020fe20000004100 */
[----:B------:R-:W-:Y:S01]  /*24b0*/  ISETP.GT.AND P0, PT, R36, 0x8, P0 ;  /* 0x000000082400780c */ /* 0x000fe20000704270 */
[----:B------:R-:W-:Y:S03]  /*24c0*/  BSSY B1, `(.L_x_1323) ;  /* 0x0000007000017945 */ /* 0x000fe60003800000 */
[----:B------:R-:W-:-:S04]  /*24d0*/  FMUL R0, R0, R33 ;  /* 0x0000002100007220 */ /* 0x000fc80000400000 */
[----:B------:R-:W-:-:S05]  /*24e0*/  FFMA R0, R29, R32, R0 ;  /* 0x000000201d007223 */ /* 0x000fca0000000000 */
[----:B------:R-:W-:-:S05]  /*24f0*/  F2FP.F16.F32.PACK_AB R0, RZ, R0 ;  /* 0x00000000ff00723e */ /* 0x000fca00000000ff */
[----:B------:R0:W-:Y:S01]  /*2500*/  @P3 STG.E.U16 desc[UR36][R2.64+0x12], R0 ;  /* 0x0000120002003986 */ /* 0x0001e2000c101524 */
[----:B------:R-:W-:Y:S05]  /*2510*/  @!P0 BRA `(.L_x_1324) ;  /* 0x0000000000048947 */ /* 0x000fea0003800000 */
[----:B------:R0:W5:Y:S02]  /*2520*/  LDG.E.LTC128B.U16 R14, desc[UR36][R10.64+0x10] ;  /* 0x000010240a0e7981 */ /* 0x000164000c1e1520 */
.L_x_1324:
[----:B------:R-:W-:Y:S05]  /*2530*/  BSYNC B1 ;  /* 0x0000000000017941 */ /* 0x000fea0003800000 */
.L_x_1323:
[----:B0----5:R-:W-:Y:S01]  /*2540*/  HADD2.F32 R0, -RZ, R14.H0_H0 ;  /* 0x2000000eff007230 */ /* 0x021fe20000004100 */
[----:B------:R-:W-:Y:S01]  /*2550*/  ISETP.GT.AND P1, PT, R36, 0x8, P1 ;  /* 0x000000082400780c */ /* 0x000fe20000f24270 */
[----:B--2-4-:R-:W-:Y:S01]  /*2560*/  @P0 IMAD.MOV.U32 R2, RZ, RZ, R4 ;  /* 0x000000ffff020224 */ /* 0x014fe200078e0004 */
[----:B------:R-:W-:Y:S02]  /*2570*/  BSSY B1, `(.L_x_1325) ;  /* 0x0000009000017945 */ /* 0x000fe40003800000 */
[----:B------:R-:W-:-:S04]  /*2580*/  FMUL R3, R0, R33 ;  /* 0x0000002100037220 */ /* 0x000fc80000400000 */
[----:B------:R-:W-:-:S05]  /*2590*/  FFMA R3, R30, R32, R3 ;  /* 0x000000201e037223 */ /* 0x000fca0000000003 */
[----:B------:R-:W-:-:S04]  /*25a0*/  F2FP.F16.F32.PACK_AB R3, RZ, R3 ;  /* 0x00000003ff03723e */ /* 0x000fc800000000ff */
[----:B------:R-:W-:Y:S01]  /*25b0*/  PRMT R0, R3, 0x7610, R0 ;  /* 0x0000761003007816 */ /* 0x000fe20000000000 */
[----:B------:R-:W-:-:S05]  /*25c0*/  @P0 IMAD.MOV.U32 R3, RZ, RZ, R5 ;  /* 0x000000ffff030224 */ /* 0x000fca00078e0005 */
[----:B------:R0:W-:Y:S01]  /*25d0*/  @P0 STG.E.U16 desc[UR36][R2.64+0x10], R0 ;  /* 0x0000100002000986 */ /* 0x0001e2000c101524 */
[----:B------:R-:W-:Y:S05]  /*25e0*/  @!P1 BRA `(.L_x_1326) ;  /* 0x0000000000049947 */ /* 0x000fea0003800000 */
[----:B------:R2:W5:Y:S02]  /*25f0*/  LDG.E.LTC128B.U16 R14, desc[UR36][R10.64+0x12] ;  /* 0x000012240a0e7981 */ /* 0x000564000c1e1520 */
.L_x_1326:
[----:B------:R-:W-:Y:S05]  /*2600*/  BSYNC B1 ;  /* 0x0000000000017941 */ /* 0x000fea0003800000 */
.L_x_1325:
[----:B------:R-:W-:Y:S05]  /*2610*/  @!P1 BRA `(.L_x_1327) ;  /* 0x0000000000c89947 */ /* 0x000fea0003800000 */
[----:B-----5:R-:W-:-:S05]  /*2620*/  HADD2.F32 R14, -RZ, R14.H0_H0 ;  /* 0x2000000eff0e7230 */ /* 0x020fca0000004100 */
[----:B------:R-:W-:-:S04]  /*2630*/  FMUL R14, R14, R33 ;  /* 0x000000210e0e7220 */ /* 0x000fc80000400000 */
[----:B------:R-:W-:-:S05]  /*2640*/  FFMA R14, R31, R32, R14 ;  /* 0x000000201f0e7223 */ /* 0x000fca000000000e */
[----:B------:R-:W-:-:S05]  /*2650*/  F2FP.F16.F32.PACK_AB R14, RZ, R14 ;  /* 0x0000000eff0e723e */ /* 0x000fca00000000ff */
[----:B------:R4:W-:Y:S01]  /*2660*/  STG.E.U16 desc[UR36][R4.64+0x12], R14 ;  /* 0x0000120e04007986 */ /* 0x0009e2000c101524 */
[----:B------:R-:W-:Y:S05]  /*2670*/  BRA `(.L_x_1327) ;  /* 0x0000000000b07947 */ /* 0x000fea0003800000 */
.L_x_1314:
[----:B------:R-:W-:Y:S01]  /*2680*/  ULDC.64 UR4, c[0x0][0x5c0] ;  /* 0x0001700000047ab9 */ /* 0x000fe20000000a00 */
[----:B------:R-:W-:Y:S01]  /*2690*/  ISETP.GT.AND P0, PT, R46, RZ, PT ;  /* 0x000000ff2e00720c */ /* 0x000fe20003f04270 */
[-C--:B------:R-:W-:Y:S01]  /*26a0*/  FMUL R24, R24, R32.reuse ;  /* 0x0000002018187220 */ /* 0x080fe20000400000 */
[----:B------:R-:W-:Y:S01]  /*26b0*/  LEA R2, P5, R12, UR4, 0x1 ;  /* 0x000000040c027c11 */ /* 0x000fe2000f8a08ff */
[-C--:B------:R-:W-:Y:S01]  /*26c0*/  FMUL R25, R25, R32.reuse ;  /* 0x0000002019197220 */ /* 0x080fe20000400000 */
[----:B------:R-:W-:Y:S01]  /*26d0*/  ISETP.GT.AND P2, PT, R46, 0x1, PT ;  /* 0x000000012e00780c */ /* 0x000fe20003f44270 */
[-C--:B------:R-:W-:Y:S01]  /*26e0*/  FMUL R26, R26, R32.reuse ;  /* 0x000000201a1a7220 */ /* 0x080fe20000400000 */
[----:B------:R-:W-:Y:S01]  /*26f0*/  ISETP.GT.AND P4, PT, R36, RZ, P0 ;  /* 0x000000ff2400720c */ /* 0x000fe20000784270 */
[-C--:B------:R-:W-:Y:S01]  /*2700*/  FMUL R27, R27, R32.reuse ;  /* 0x000000201b1b7220 */ /* 0x080fe20000400000 */
[----:B------:R-:W-:Y:S01]  /*2710*/  LEA.HI.X R3, R12, UR5, R47, 0x1, P5 ;  /* 0x000000050c037c11 */ /* 0x000fe2000a8f0c2f */
[-C--:B------:R-:W-:Y:S01]  /*2720*/  FMUL R28, R28, R32.reuse ;  /* 0x000000201c1c7220 */ /* 0x080fe20000400000 */
[----:B------:R-:W-:Y:S01]  /*2730*/  ISETP.GT.AND P5, PT, R36, RZ, P2 ;  /* 0x000000ff2400720c */ /* 0x000fe200017a4270 */
[----:B------:R-:W-:Y:S01]  /*2740*/  FMUL R29, R29, R32 ;  /* 0x000000201d1d7220 */ /* 0x000fe20000400000 */
[----:B------:R-:W-:Y:S01]  /*2750*/  F2FP.F16.F32.PACK_AB R24, RZ, R24 ;  /* 0x00000018ff18723e */ /* 0x000fe200000000ff */
[-C--:B------:R-:W-:Y:S01]  /*2760*/  FMUL R30, R30, R32.reuse ;  /* 0x000000201e1e7220 */ /* 0x080fe20000400000 */
[----:B------:R-:W-:Y:S01]  /*2770*/  F2FP.F16.F32.PACK_AB R25, RZ, R25 ;  /* 0x00000019ff19723e */ /* 0x000fe200000000ff */
[----:B------:R-:W-:Y:S01]  /*2780*/  FMUL R31, R31, R32 ;  /* 0x000000201f1f7220 */ /* 0x000fe20000400000 */
[----:B------:R-:W-:-:S02]  /*2790*/  SHF.L.U64.HI R41, R40, 0x4, R41 ;  /* 0x0000000428297819 */ /* 0x000fc40000010229 */
[C---:B------:R-:W-:Y:S01]  /*27a0*/  ISETP.GT.AND P3, PT, R46.reuse, 0x8, PT ;  /* 0x000000082e00780c */ /* 0x040fe20003f64270 */
[----:B------:R-:W-:Y:S01]  /*27b0*/  @P4 STG.E.U16 desc[UR36][R2.64], R24 ;  /* 0x0000001802004986 */ /* 0x000fe2000c101524 */
[----:B------:R-:W-:Y:S02]  /*27c0*/  ISETP.GT.AND P1, PT, R46, 0x9, PT ;  /* 0x000000092e00780c */ /* 0x000fe40003f24270 */
[----:B------:R-:W-:Y:S01]  /*27d0*/  ISETP.GT.AND P0, PT, R36, 0x8, P0 ;  /* 0x000000082400780c */ /* 0x000fe20000704270 */
[----:B------:R-:W-:Y:S01]  /*27e0*/  @P5 STG.E.U16 desc[UR36][R2.64+0x2], R25 ;  /* 0x0000021902005986 */ /* 0x000fe2000c101524 */
[----:B------:R-:W-:Y:S02]  /*27f0*/  LEA R4, P5, R40, R2, 0x4 ;  /* 0x0000000228047211 */ /* 0x000fe400078a20ff */
[C---:B------:R-:W-:Y:S02]  /*2800*/  ISETP.GT.AND P2, PT, R36.reuse, 0x8, P2 ;  /* 0x000000082400780c */ /* 0x040fe40001744270 */
[C---:B------:R-:W-:Y:S01]  /*2810*/  ISETP.GT.AND P4, PT, R36.reuse, RZ, P3 ;  /* 0x000000ff2400720c */ /* 0x040fe20001f84270 */
[----:B------:R-:W-:Y:S01]  /*2820*/  IMAD.X R5, R41, 0x1, R3, P5 ;  /* 0x0000000129057824 */ /* 0x000fe200028e0603 */
[----:B------:R-:W-:-:S02]  /*2830*/  ISETP.GT.AND P5, PT, R36, RZ, P1 ;  /* 0x000000ff2400720c */ /* 0x000fc40000fa4270 */
[C---:B------:R-:W-:Y:S02]  /*2840*/  ISETP.GT.AND P3, PT, R36.reuse, 0x8, P3 ;  /* 0x000000082400780c */ /* 0x040fe40001f64270 */
[----:B------:R-:W-:Y:S02]  /*2850*/  F2FP.F16.F32.PACK_AB R26, RZ, R26 ;  /* 0x0000001aff1a723e */ /* 0x000fe400000000ff */
[----:B------:R-:W-:Y:S02]  /*2860*/  F2FP.F16.F32.PACK_AB R27, RZ, R27 ;  /* 0x0000001bff1b723e */ /* 0x000fe400000000ff */
[----:B------:R-:W-:Y:S01]  /*2870*/  ISETP.GT.AND P1, PT, R36, 0x8, P1 ;  /* 0x000000082400780c */ /* 0x000fe20000f24270 */
[----:B------:R-:W-:Y:S01]  /*2880*/  @P0 STG.E.U16 desc[UR36][R4.64], R26 ;  /* 0x0000001a04000986 */ /* 0x000fe2000c101524 */
[----:B------:R-:W-:Y:S02]  /*2890*/  F2FP.F16.F32.PACK_AB R28, RZ, R28 ;  /* 0x0000001cff1c723e */ /* 0x000fe400000000ff */
[----:B------:R-:W-:Y:S01]  /*28a0*/  F2FP.F16.F32.PACK_AB R29, RZ, R29 ;  /* 0x0000001dff1d723e */ /* 0x000fe200000000ff */
[----:B------:R-:W-:Y:S01]  /*28b0*/  @P2 STG.E.U16 desc[UR36][R4.64+0x2], R27 ;  /* 0x0000021b04002986 */ /* 0x000fe2000c101524 */
[----:B------:R-:W-:-:S02]  /*28c0*/  F2FP.F16.F32.PACK_AB R30, RZ, R30 ;  /* 0x0000001eff1e723e */ /* 0x000fc400000000ff */
[----:B------:R-:W-:Y:S01]  /*28d0*/  F2FP.F16.F32.PACK_AB R31, RZ, R31 ;  /* 0x0000001fff1f723e */ /* 0x000fe200000000ff */
[----:B------:R-:W-:Y:S04]  /*28e0*/  @P4 STG.E.U16 desc[UR36][R2.64+0x10], R28 ;  /* 0x0000101c02004986 */ /* 0x000fe8000c101524 */
[----:B------:R0:W-:Y:S02]  /*28f0*/  @P5 STG.E.U16 desc[UR36][R2.64+0x12], R29 ;  /* 0x0000121d02005986 */ /* 0x0001e4000c101524 */
[----:B0-----:R-:W-:Y:S02]  /*2900*/  @P3 IMAD.MOV.U32 R2, RZ, RZ, R4 ;  /* 0x000000ffff023224 */ /* 0x001fe400078e0004 */
[----:B------:R-:W-:-:S05]  /*2910*/  @P3 IMAD.MOV.U32 R3, RZ, RZ, R5 ;  /* 0x000000ffff033224 */ /* 0x000fca00078e0005 */
[----:B------:R0:W-:Y:S04]  /*2920*/  @P3 STG.E.U16 desc[UR36][R2.64+0x10], R30 ;  /* 0x0000101e02003986 */ /* 0x0001e8000c101524 */
[----:B------:R0:W-:Y:S02]  /*2930*/  @P1 STG.E.U16 desc[UR36][R4.64+0x12], R31 ;  /* 0x0000121f04001986 */ /* 0x0001e4000c101524 */
.L_x_1327:
[----:B------:R-:W-:Y:S05]  /*2940*/  BSYNC B0 ;  /* 0x0000000000007941 */ /* 0x000fea0003800000 */
.L_x_1313:
[----:B------:R-:W-:Y:S01]  /*2950*/  ULDC UR4, c[0x0][0xc] ;  /* 0x0000030000047ab9 */ /* 0x000fe20000000800 */
[----:B------:R-:W-:Y:S01]  /*2960*/  ULDC UR5, c[0x0][0x10] ;  /* 0x0000040000057ab9 */ /* 0x000fe20000000800 */
[----:B0-----:R-:W0:Y:S01]  /*2970*/  LDC R3, c[0x0][0x14] ;  /* 0x00000500ff037b82 */ /* 0x001e220000000800 */
[----:B------:R-:W-:Y:S01]  /*2980*/  UIMAD.WIDE.U32 UR4, UR4, UR5, URZ ;  /* 0x00000005040472a5 */ /* 0x000fe2000f8e003f */
[----:B------:R-:W-:Y:S01]  /*2990*/  PRMT R0, RZ, 0x7610, R0 ;  /* 0x00007610ff007816 */ /* 0x000fe20000000000 */
[----:B------:R-:W-:Y:S02]  /*29a0*/  IMAD.MOV.U32 R36, RZ, RZ, -0x1 ;  /* 0xffffffffff247424 */ /* 0x000fe400078e00ff */
[----:B------:R-:W-:Y:S02]  /*29b0*/  IMAD.MOV.U32 R35, RZ, RZ, -0x1 ;  /* 0xffffffffff237424 */ /* 0x000fe400078e00ff */
[----:B0-----:R-:W-:-:S04]  /*29c0*/  IMAD.WIDE.U32 R16, R3, UR4, R16 ;  /* 0x0000000403107c25 */ /* 0x001fc8000f8e0010 */
[----:B------:R-:W-:Y:S01]  /*29d0*/  IMAD R3, R3, UR5, RZ ;  /* 0x0000000503037c24 */ /* 0x000fe2000f8e02ff */
[----:B------:R-:W-:Y:S02]  /*29e0*/  ULDC.64 UR4, c[0x0][0x650] ;  /* 0x0001940000047ab9 */ /* 0x000fe40000000a00 */
[----:B------:R-:W-:Y:S01]  /*29f0*/  ISETP.GE.U32.AND P0, PT, R16, UR4, PT ;  /* 0x0000000410007c0c */ /* 0x000fe2000bf06070 */
[----:B------:R-:W-:-:S05]  /*2a00*/  IMAD.IADD R17, R17, 0x1, R3 ;  /* 0x0000000111117824 */ /* 0x000fca00078e0203 */
[----:B------:R-:W-:-:S13]  /*2a10*/  ISETP.GE.U32.AND.EX P0, PT, R17, UR5, PT, P0 ;  /* 0x0000000511007c0c */ /* 0x000fda000bf06100 */
[----:B------:R-:W-:Y:S05]  /*2a20*/  @P0 BRA `(.L_x_1328) ;  /* 0x0000000400640947 */ /* 0x000fea0003800000 */
[----:B--23--:R-:W0:Y:S01]  /*2a30*/  S2R R10, SR_CTAID.X ;  /* 0x00000000000a7919 */ /* 0x00ce220000002500 */
[----:B------:R-:W2:Y:S01]  /*2a40*/  LDC.64 R8, c[0x0][0x628] ;  /* 0x00018a00ff087b82 */ /* 0x000ea20000000a00 */
[----:B------:R-:W-:Y:S01]  /*2a50*/  ULDC UR4, c[0x0][0x150] ;  /* 0x0000540000047ab9 */ /* 0x000fe20000000800 */
[----:B------:R-:W-:Y:S01]  /*2a60*/  IMAD.MOV.U32 R6, RZ, RZ, R16 ;  /* 0x000000ffff067224 */ /* 0x000fe200078e0010 */
[----:B------:R-:W3:Y:S01]  /*2a70*/  S2R R20, SR_CTAID.Y ;  /* 0x0000000000147919 */ /* 0x000ee20000002600 */
[----:B------:R-:W-:-:S04]  /*2a80*/  IMAD.MOV.U32 R7, RZ, RZ, R17 ;  /* 0x000000ffff077224 */ /* 0x000fc800078e0011 */
[----:B------:R-:W3:Y:S08]  /*2a90*/  LDC R15, c[0x0][0x144] ;  /* 0x00005100ff0f7b82 */ /* 0x000ef00000000800 */
[----:B------:R-:W3:Y:S08]  /*2aa0*/  LDC R0, c[0x0][0x630] ;  /* 0x00018c00ff007b82 */ /* 0x000ef00000000800 */
[----:B-1----:R-:W1:Y:S01]  /*2ab0*/  LDC.64 R12, c[0x0][0x620] ;  /* 0x00018800ff0c7b82 */ /* 0x002e620000000a00 */
[----:B--2---:R-:W-:-:S04]  /*2ac0*/  ISETP.NE.U32.AND P0, PT, R8, RZ, PT ;  /* 0x000000ff0800720c */ /* 0x004fc80003f05070 */
[----:B------:R-:W-:Y:S02]  /*2ad0*/  ISETP.NE.AND.EX P0, PT, R9, RZ, PT, P0 ;  /* 0x000000ff0900720c */ /* 0x000fe40003f05300 */
[----:B0-----:R-:W-:-:S05]  /*2ae0*/  I2FP.F32.U32 R2, R10 ;  /* 0x0000000a00027245 */ /* 0x001fca0000201000 */
[----:B------:R-:W-:-:S04]  /*2af0*/  FMUL R2, R2, UR4 ;  /* 0x0000000402027c20 */ /* 0x000fc80008400000 */
[----:B----45:R0:W2:Y:S02]  /*2b00*/  F2I.U32.TRUNC.NTZ R14, R2 ;  /* 0x00000002000e7305 */ /* 0x0300a4000020f000 */
[----:B---3--:R-:W-:Y:S05]  /*2b10*/  @!P0 BRA `(.L_x_1329) ;  /* 0x0000000000288947 */ /* 0x008fea0003800000 */
[----:B------:R-:W3:Y:S02]  /*2b20*/  LDC R3, c[0x0][0x634] ;  /* 0x00018d00ff037b82 */ /* 0x000ee40000000800 */
[----:B---3--:R-:W-:-:S05]  /*2b30*/  IADD3 R7, P0, R16, R3, RZ ;  /* 0x0000000310077210 */ /* 0x008fca0007f1e0ff */
[----:B------:R-:W-:-:S04]  /*2b40*/  IMAD.X R11, RZ, RZ, R17, P0 ;  /* 0x000000ffff0b7224 */ /* 0x000fc800000e0611 */
[----:B0-----:R-:W-:-:S04]  /*2b50*/  IMAD.WIDE.U32 R2, R11, R8, RZ ;  /* 0x000000080b027225 */ /* 0x001fc800078e00ff */
[----:B------:R-:W-:-:S04]  /*2b60*/  IMAD.WIDE.U32 R4, P0, R7, R9, R2 ;  /* 0x0000000907047225 */ /* 0x000fc80007800002 */
[----:B------:R-:W-:-:S04]  /*2b70*/  IMAD.WIDE.U32 R2, R7, R8, RZ ;  /* 0x0000000807027225 */ /* 0x000fc800078e00ff */
[----:B------:R-:W-:Y:S01]  /*2b80*/  IMAD.X R7, RZ, RZ, RZ, P0 ;  /* 0x000000ffff077224 */ /* 0x000fe200000e06ff */
[----:B------:R-:W-:Y:S01]  /*2b90*/  IADD3 RZ, P0, R3, R4, RZ ;  /* 0x0000000403ff7210 */ /* 0x000fe20007f1e0ff */
[----:B------:R-:W-:-:S04]  /*2ba0*/  IMAD.MOV.U32 R6, RZ, RZ, R5 ;  /* 0x000000ffff067224 */ /* 0x000fc800078e0005 */
[----:B------:R-:W-:-:S08]  /*2bb0*/  IMAD.WIDE.U32.X R6, R11, R9, R6, P0 ;  /* 0x000000090b067225 */ /* 0x000fd000000e0406 */
.L_x_1329:
[----:B------:R-:W3:Y:S01]  /*2bc0*/  LDC.64 R26, c[0x0][0x640] ;  /* 0x00019000ff1a7b82 */ /* 0x000ee20000000a00 */
[-CC-:B------:R-:W-:Y:S01]  /*2bd0*/  SHF.R.U64 R35, R6, R0.reuse, R7.reuse ;  /* 0x0000000006237219 */ /* 0x180fe20000001207 */
[----:B--2---:R-:W-:Y:S01]  /*2be0*/  IMAD.MOV R14, RZ, RZ, -R14 ;  /* 0x000000ffff0e7224 */ /* 0x004fe200078e0a0e */
[----:B------:R-:W-:Y:S01]  /*2bf0*/  SHF.R.U32.HI R0, RZ, R0, R7 ;  /* 0x00000000ff007219 */ /* 0x000fe20000011607 */
[----:B------:R-:W-:Y:S01]  /*2c00*/  ULDC UR4, c[0x0][0x154] ;  /* 0x0000550000047ab9 */ /* 0x000fe20000000800 */
[----:B------:R-:W-:Y:S01]  /*2c10*/  IADD3 R5, P0, RZ, -R35, RZ ;  /* 0x80000023ff057210 */ /* 0x000fe20007f1e0ff */
[----:B------:R-:W-:Y:S02]  /*2c20*/  IMAD R15, R15, R14, R10 ;  /* 0x0000000e0f0f7224 */ /* 0x000fe400078e020a */
[----:B------:R-:W2:Y:S01]  /*2c30*/  LDC R4, c[0x0][0x618] ;  /* 0x00018600ff047b82 */ /* 0x000ea20000000800 */
[----:B------:R-:W-:Y:S02]  /*2c40*/  IMAD.MOV.U32 R7, RZ, RZ, 0x1 ;  /* 0x00000001ff077424 */ /* 0x000fe400078e00ff */
[----:B------:R-:W-:-:S04]  /*2c50*/  IMAD.X R3, RZ, RZ, ~R0, P0 ;  /* 0x000000ffff037224 */ /* 0x000fc800000e0e00 */
[-C--:B-1----:R-:W-:Y:S01]  /*2c60*/  IMAD R0, R3, R12.reuse, RZ ;  /* 0x0000000c03007224 */ /* 0x082fe200078e02ff */
[----:B------:R-:W1:Y:S01]  /*2c70*/  LDC R6, c[0x0][0x608] ;  /* 0x00018200ff067b82 */ /* 0x000e620000000800 */
[----:B0-----:R-:W-:-:S04]  /*2c80*/  IMAD.WIDE.U32 R2, R5, R12, R16 ;  /* 0x0000000c05027225 */ /* 0x001fc800078e0010 */
[----:B------:R-:W-:Y:S01]  /*2c90*/  IMAD R5, R5, R13, R0 ;  /* 0x0000000d05057224 */ /* 0x000fe200078e0200 */
[----:B------:R-:W-:Y:S02]  /*2ca0*/  I2FP.F32.U32 R0, R20 ;  /* 0x0000001400007245 */ /* 0x000fe40000201000 */
[----:B------:R-:W0:Y:S01]  /*2cb0*/  LDC R24, c[0x0][0x658] ;  /* 0x00019600ff187b82 */ /* 0x000e220000000800 */
[----:B------:R-:W-:Y:S01]  /*2cc0*/  IMAD.IADD R3, R3, 0x1, R5 ;  /* 0x0000000103037824 */ /* 0x000fe200078e0205 */
[----:B---3--:R-:W-:Y:S01]  /*2cd0*/  ISETP.NE.U32.AND P0, PT, R26, RZ, PT ;  /* 0x000000ff1a00720c */ /* 0x008fe20003f05070 */
[----:B------:R-:W-:Y:S01]  /*2ce0*/  FMUL R0, R0, UR4 ;  /* 0x0000000400007c20 */ /* 0x000fe20008400000 */
[----:B------:R-:W-:Y:S02]  /*2cf0*/  IMAD.MOV.U32 R5, RZ, RZ, -0x1 ;  /* 0xffffffffff057424 */ /* 0x000fe400078e00ff */
[----:B------:R-:W-:Y:S01]  /*2d00*/  ISETP.NE.AND.EX P0, PT, R27, RZ, PT, P0 ;  /* 0x000000ff1b00720c */ /* 0x000fe20003f05300 */
[----:B------:R3:W4:Y:S01]  /*2d10*/  F2I.U32.TRUNC.NTZ R12, R0 ;  /* 0x00000000000c7305 */ /* 0x000722000020f000 */
[----:B------:R-:W3:Y:S01]  /*2d20*/  LDC R13, c[0x0][0x148] ;  /* 0x00005200ff0d7b82 */ /* 0x000ee20000000800 */
[----:B--2---:R-:W-:-:S02]  /*2d30*/  SHF.R.U64 R10, R2, R4, R3 ;  /* 0x00000004020a7219 */ /* 0x004fc40000001203 */
[----:B------:R-:W-:-:S05]  /*2d40*/  SHF.R.U32.HI R3, RZ, R4, R3 ;  /* 0x00000004ff037219 */ /* 0x000fca0000011603 */
[----:B------:R-:W2:Y:S01]  /*2d50*/  LDC R14, c[0x0][0x600] ;  /* 0x00018000ff0e7b82 */ /* 0x000ea20000000800 */
[-CC-:B-1----:R-:W-:Y:S02]  /*2d60*/  SHF.R.U64 R8, R10, R6.reuse, R3.reuse ;  /* 0x000000060a087219 */ /* 0x182fe40000001203 */
[----:B------:R-:W-:-:S05]  /*2d70*/  SHF.R.U32.HI R3, RZ, R6, R3 ;  /* 0x00000006ff037219 */ /* 0x000fca0000011603 */
[----:B------:R-:W1:Y:S01]  /*2d80*/  LDC R25, c[0x0][0x648] ;  /* 0x00019200ff197b82 */ /* 0x000e620000000800 */
[-CC-:B0-----:R-:W-:Y:S02]  /*2d90*/  SHF.R.U64 R11, R8, R24.reuse, R3.reuse ;  /* 0x00000018080b7219 */ /* 0x181fe40000001203 */
[-C--:B------:R-:W-:Y:S02]  /*2da0*/  SHF.L.U32 R5, R5, R24.reuse, RZ ;  /* 0x0000001805057219 */ /* 0x080fe400000006ff */
[-C--:B------:R-:W-:Y:S01]  /*2db0*/  SHF.R.U32.HI R3, RZ, R24.reuse, R3 ;  /* 0x00000018ff037219 */ /* 0x080fe20000011603 */
[----:B------:R-:W-:Y:S01]  /*2dc0*/  IMAD.MOV.U32 R2, RZ, RZ, R11 ;  /* 0x000000ffff027224 */ /* 0x000fe200078e000b */
[----:B------:R-:W-:Y:S01]  /*2dd0*/  SHF.L.U32 R34, R7, R24, RZ ;  /* 0x0000001807227219 */ /* 0x000fe200000006ff */
[----:B------:R-:W0:Y:S01]  /*2de0*/  LDC R28, c[0x0][0x638] ;  /* 0x00018e00ff1c7b82 */ /* 0x000e220000000800 */
[----:B------:R-:W-:-:S07]  /*2df0*/  LOP3.LUT R21, RZ, R5, RZ, 0x33, !PT ;  /* 0x00000005ff157212 */ /* 0x000fce00078e33ff */
[----:B------:R-:W0:Y:S01]  /*2e00*/  LDC R29, c[0x0][0x610] ;  /* 0x00018400ff1d7b82 */ /* 0x000e220000000800 */
[----:B----4-:R-:W-:Y:S05]  /*2e10*/  @!P0 BRA `(.L_x_1330) ;  /* 0x0000000000288947 */ /* 0x010fea0003800000 */
[----:B---3--:R-:W3:Y:S02]  /*2e20*/  LDC R0, c[0x0][0x64c] ;  /* 0x00019300ff007b82 */ /* 0x008ee40000000800 */
[----:B---3--:R-:W-:-:S05]  /*2e30*/  IADD3 R7, P0, R11, R0, RZ ;  /* 0x000000000b077210 */ /* 0x008fca0007f1e0ff */
        /* <DEDUP_REMOVED lines=8> */
.L_x_1330:
[----:B------:R-:W-:Y:S01]  /*2ec0*/  ISETP.NE.AND P0, PT, R19, 0x1, PT ;  /* 0x000000011300780c */ /* 0x000fe20003f05270 */
[----:B--2---:R-:W-:Y:S01]  /*2ed0*/  VIADD R5, R14, 0xffffffff ;  /* 0xffffffff0e057836 */ /* 0x004fe20000000000 */
[----:B-1-3--:R-:W-:Y:S01]  /*2ee0*/  SHF.R.U64 R0, R2, R25, R3 ;  /* 0x0000001902007219 */ /* 0x00afe20000001203 */
[----:B------:R-:W-:Y:S01]  /*2ef0*/  IMAD.MOV R12, RZ, RZ, -R12 ;  /* 0x000000ffff0c7224 */ /* 0x000fe200078e0a0c */
[----:B------:R-:W-:-:S03]  /*2f00*/  LOP3.LUT R3, R8, R21, RZ, 0xc0, !PT ;  /* 0x0000001508037212 */ /* 0x000fc600078ec0ff */
[----:B------:R-:W-:Y:S02]  /*2f10*/  IMAD.MOV R2, RZ, RZ, -R0 ;  /* 0x000000ffff027224 */ /* 0x000fe400078e0a00 */
[----:B------:R-:W-:Y:S01]  /*2f20*/  IMAD R34, R34, R0, R3 ;  /* 0x0000000022227224 */ /* 0x000fe200078e0203 */
[----:B------:R-:W-:Y:S01]  /*2f30*/  LOP3.LUT R3, R10, R5, RZ, 0xc0, !PT ;  /* 0x000000050a037212 */ /* 0x000fe200078ec0ff */
[----:B0-----:R-:W-:Y:S02]  /*2f40*/  IMAD R0, R2, R28, R11 ;  /* 0x0000001c02007224 */ /* 0x001fe400078e020b */
[----:B------:R-:W-:Y:S02]  /*2f50*/  @P0 IMAD R15, R13, R12, R20 ;  /* 0x0000000c0d0f0224 */ /* 0x000fe400078e0214 */
[----:B------:R-:W-:Y:S02]  /*2f60*/  IMAD R3, R0, R14, R3 ;  /* 0x0000000e00037224 */ /* 0x000fe400078e0203 */
[----:B------:R-:W-:-:S02]  /*2f70*/  IMAD R34, R34, R29, R15 ;  /* 0x0000001d22227224 */ /* 0x000fc400078e020f */
[----:B------:R-:W-:-:S03]  /*2f80*/  IMAD.MOV.U32 R2, RZ, RZ, 0x1 ;  /* 0x00000001ff027424 */ /* 0x000fc600078e00ff */
[----:B------:R-:W-:Y:S02]  /*2f90*/  SEL R36, R3, R34, !P0 ;  /* 0x0000002203247207 */ /* 0x000fe40004000000 */
[----:B------:R-:W-:Y:S02]  /*2fa0*/  PRMT R0, R2, 0x7610, R0 ;  /* 0x0000761002007816 */ /* 0x000fe40000000000 */
[----:B------:R-:W-:-:S07]  /*2fb0*/  SEL R34, R34, R3, !P0 ;  /* 0x0000000322227207 */ /* 0x000fce0004000000 */
.L_x_1328:
[----:B------:R-:W-:-:S13]  /*2fc0*/  LOP3.LUT P0, RZ, R0, 0xff, RZ, 0xc0, !PT ;  /* 0x000000ff00ff7812 */ /* 0x000fda000780c0ff */
[----:B------:R-:W-:Y:S05]  /*2fd0*/  @P0 BRA `(.L_x_1331) ;  /* 0xffffffe000240947 */ /* 0x000fea000383ffff */
[----:B------:R-:W-:Y:S05]  /*2fe0*/  EXIT ;  /* 0x000000000000794d */ /* 0x000fea0003800000 */
.L_x_1288:
[----:B0-----:R-:W-:Y:S01]  /*2ff0*/  ULDC.64 UR4, c[0x0][0x650] ;  /* 0x0001940000047ab9 */ /* 0x001fe20000000a00 */
        /* <DEDUP_REMOVED lines=25> */
.L_x_1333:
[-CC-:B------:R-:W-:Y:S01]  /*3190*/  SHF.R.U64 R13, R10, R14.reuse, R11.reuse ;  /* 0x0000000e0a0d7219 */ /* 0x180fe2000000120b */
[----:B------:R-:W0:Y:S01]  /*31a0*/  LDC R12, c[0x0][0x618] ;  /* 0x00018600ff0c7b82 */ /* 0x000e220000000800 */
[----:B------:R-:W-:Y:S01]  /*31b0*/  SHF.R.U32.HI R3, RZ, R14, R11 ;  /* 0x0000000eff037219 */ /* 0x000fe2000001160b */
[----:B------:R-:W-:Y:S01]  /*31c0*/  ULDC UR4, c[0x0][0x150] ;  /* 0x0000540000047ab9 */ /* 0x000fe20000000800 */
[----:B------:R-:W-:Y:S02]  /*31d0*/  IADD3 R5, P0, RZ, -R13, RZ ;  /* 0x8000000dff057210 */ /* 0x000fe40007f1e0ff */
[----:B------:R-:W-:-:S03]  /*31e0*/  I2FP.F32.U32 R6, R2 ;  /* 0x0000000200067245 */ /* 0x000fc60000201000 */
[----:B------:R-:W1:Y:S01]  /*31f0*/  LDC.64 R26, c[0x0][0x640] ;  /* 0x00019000ff1a7b82 */ /* 0x000e620000000a00 */
[----:B------:R-:W-:Y:S02]  /*3200*/  IMAD.X R3, RZ, RZ, ~R3, P0 ;  /* 0x000000ffff037224 */ /* 0x000fe400000e0e03 */
[----:B------:R-:W-:Y:S01]  /*3210*/  FMUL R9, R6, UR4 ;  /* 0x0000000406097c20 */ /* 0x000fe20008400000 */
[----:B------:R-:W-:Y:S01]  /*3220*/  IMAD.WIDE.U32 R6, R5, R20, R16 ;  /* 0x0000001405067225 */ /* 0x000fe200078e0010 */
[----:B------:R-:W-:-:S03]  /*3230*/  ULDC UR4, c[0x0][0x154] ;  /* 0x0000550000047ab9 */ /* 0x000fc60000000800 */
[----:B------:R-:W-:Y:S01]  /*3240*/  IMAD R8, R3, R20, RZ ;  /* 0x0000001403087224 */ /* 0x000fe200078e02ff */
[----:B------:R-:W2:Y:S01]  /*3250*/  LDC R11, c[0x0][0x144] ;  /* 0x00005100ff0b7b82 */ /* 0x000ea20000000800 */
[----:B------:R-:W3:Y:S02]  /*3260*/  F2I.U32.TRUNC.NTZ R9, R9 ;  /* 0x0000000900097305 */ /* 0x000ee4000020f000 */
[----:B------:R-:W-:Y:S02]  /*3270*/  IMAD R3, R5, R21, R8 ;  /* 0x0000001505037224 */ /* 0x000fe400078e0208 */
[----:B------:R-:W-:Y:S02]  /*3280*/  IMAD.MOV.U32 R8, RZ, RZ, 0x1 ;  /* 0x00000001ff087424 */ /* 0x000fe400078e00ff */
[----:B------:R-:W-:Y:S01]  /*3290*/  IMAD.IADD R3, R7, 0x1, R3 ;  /* 0x0000000107037824 */ /* 0x000fe200078e0203 */
[----:B------:R-:W4:Y:S04]  /*32a0*/  LDC R14, c[0x0][0x608] ;  /* 0x00018200ff0e7b82 */ /* 0x000f280000000800 */
[----:B0-----:R-:W-:-:S02]  /*32b0*/  SHF.R.U64 R10, R6, R12, R3 ;  /* 0x0000000c060a7219 */ /* 0x001fc40000001203 */
[----:B------:R-:W-:Y:S02]  /*32c0*/  I2FP.F32.U32 R6, R4 ;  /* 0x0000000400067245 */ /* 0x000fe40000201000 */
[----:B------:R-:W0:Y:S01]  /*32d0*/  LDC R25, c[0x0][0x658] ;  /* 0x00019600ff197b82 */ /* 0x000e220000000800 */
[----:B-1----:R-:W-:Y:S01]  /*32e0*/  ISETP.NE.U32.AND P0, PT, R26, RZ, PT ;  /* 0x000000ff1a00720c */ /* 0x002fe20003f05070 */
[----:B---3--:R-:W-:Y:S01]  /*32f0*/  IMAD.MOV R5, RZ, RZ, -R9 ;  /* 0x000000ffff057224 */ /* 0x008fe200078e0a09 */
[----:B------:R-:W-:Y:S01]  /*3300*/  SHF.R.U32.HI R3, RZ, R12, R3 ;  /* 0x0000000cff037219 */ /* 0x000fe20000011603 */
[----:B------:R-:W-:Y:S01]  /*3310*/  FMUL R6, R6, UR4 ;  /* 0x0000000406067c20 */ /* 0x000fe20008400000 */
[----:B------:R-:W-:Y:S01]  /*3320*/  ISETP.NE.AND.EX P0, PT, R27, RZ, PT, P0 ;  /* 0x000000ff1b00720c */ /* 0x000fe20003f05300 */
[----:B------:R-:W-:Y:S02]  /*3330*/  IMAD.MOV.U32 R12, RZ, RZ, -0x1 ;  /* 0xffffffffff0c7424 */ /* 0x000fe400078e00ff */
[----:B------:R-:W1:Y:S01]  /*3340*/  LDC R21, c[0x0][0x148] ;  /* 0x00005200ff157b82 */ /* 0x000e620000000800 */
[----:B--2---:R-:W-:-:S07]  /*3350*/  IMAD R22, R11, R5, R2 ;  /* 0x000000050b167224 */ /* 0x004fce00078e0202 */
[----:B------:R-:W2:Y:S01]  /*3360*/  LDC R20, c[0x0][0x600] ;  /* 0x00018000ff147b82 */ /* 0x000ea20000000800 */
[-CC-:B----4-:R-:W-:Y:S02]  /*3370*/  SHF.R.U64 R15, R10, R14.reuse, R3.reuse ;  /* 0x0000000e0a0f7219 */ /* 0x190fe40000001203 */
[----:B------:R-:W-:Y:S02]  /*3380*/  SHF.R.U32.HI R2, RZ, R14, R3 ;  /* 0x0000000eff027219 */ /* 0x000fe40000011603 */
[----:B------:R3:W4:Y:S03]  /*3390*/  F2I.U32.TRUNC.NTZ R14, R6 ;  /* 0x00000006000e7305 */ /* 0x000726000020f000 */
[----:B------:R-:W1:Y:S01]  /*33a0*/  LDC R24, c[0x0][0x648] ;  /* 0x00019200ff187b82 */ /* 0x000e620000000800 */
[-C--:B0-----:R-:W-:Y:S02]  /*33b0*/  SHF.L.U32 R5, R12, R25.reuse, RZ ;  /* 0x000000190c057219 */ /* 0x081fe400000006ff */
[----:B------:R-:W-:-:S02]  /*33c0*/  SHF.R.U64 R12, R15, R25, R2 ;  /* 0x000000190f0c7219 */ /* 0x000fc40000001202 */
[-C--:B------:R-:W-:Y:S02]  /*33d0*/  SHF.R.U32.HI R3, RZ, R25.reuse, R2 ;  /* 0x00000019ff037219 */ /* 0x080fe40000011602 */
[----:B------:R-:W-:Y:S01]  /*33e0*/  SHF.L.U32 R25, R8, R25, RZ ;  /* 0x0000001908197219 */ /* 0x000fe200000006ff */
[----:B------:R-:W0:Y:S01]  /*33f0*/  LDC R28, c[0x0][0x638] ;  /* 0x00018e00ff1c7b82 */ /* 0x000e220000000800 */
[----:B------:R-:W-:Y:S01]  /*3400*/  LOP3.LUT R30, RZ, R5, RZ, 0x33, !PT ;  /* 0x00000005ff1e7212 */ /* 0x000fe200078e33ff */
[----:B------:R-:W-:-:S06]  /*3410*/  IMAD.MOV.U32 R2, RZ, RZ, R12 ;  /* 0x000000ffff027224 */ /* 0x000fcc00078e000c */
[----:B------:R-:W0:Y:S01]  /*3420*/  LDC R29, c[0x0][0x610] ;  /* 0x00018400ff1d7b82 */ /* 0x000e220000000800 */
[----:B---34-:R-:W-:Y:S05]  /*3430*/  @!P0 BRA `(.L_x_1334) ;  /* 0x0000000000288947 */ /* 0x018fea0003800000 */
[----:B------:R-:W3:Y:S02]  /*3440*/  LDC R5, c[0x0][0x64c] ;  /* 0x00019300ff057b82 */ /* 0x000ee40000000800 */
        /* <DEDUP_REMOVED lines=9> */
.L_x_1334:
[----:B------:R-:W-:Y:S01]  /*34e0*/  ISETP.NE.AND P0, PT, R19, 0x1, PT ;  /* 0x000000011300780c */ /* 0x000fe20003f05270 */
[----:B--2---:R-:W-:Y:S01]  /*34f0*/  VIADD R9, R20, 0xffffffff ;  /* 0xffffffff14097836 */ /* 0x004fe20000000000 */
[----:B-1----:R-:W-:Y:S01]  /*3500*/  SHF.R.U64 R3, R2, R24, R3 ;  /* 0x0000001802037219 */ /* 0x002fe20000001203 */
[----:B------:R-:W-:Y:S01]  /*3510*/  IMAD.MOV R14, RZ, RZ, -R14 ;  /* 0x000000ffff0e7224 */ /* 0x000fe200078e0a0e */
[----:B------:R-:W-:Y:S01]  /*3520*/  LOP3.LUT R2, R15, R30, RZ, 0xc0, !PT ;  /* 0x0000001e0f027212 */ /* 0x000fe200078ec0ff */
[----:B------:R-:W-:Y:S02]  /*3530*/  IMAD.MOV.U32 R6, RZ, RZ, R13 ;  /* 0x000000ffff067224 */ /* 0x000fe400078e000d */
[----:B------:R-:W-:Y:S02]  /*3540*/  IMAD.MOV R5, RZ, RZ, -R3 ;  /* 0x000000ffff057224 */ /* 0x000fe400078e0a03 */
[----:B------:R-:W-:Y:S01]  /*3550*/  IMAD R7, R25, R3, R2 ;  /* 0x0000000319077224 */ /* 0x000fe200078e0202 */
[----:B------:R-:W-:Y:S01]  /*3560*/  LOP3.LUT R3, R10, R9, RZ, 0xc0, !PT ;  /* 0x000000090a037212 */ /* 0x000fe200078ec0ff */
[----:B0-----:R-:W-:-:S02]  /*3570*/  IMAD R2, R5, R28, R12 ;  /* 0x0000001c05027224 */ /* 0x001fc400078e020c */
[----:B------:R-:W-:Y:S02]  /*3580*/  @P0 IMAD R22, R21, R14, R4 ;  /* 0x0000000e15160224 */ /* 0x000fe400078e0204 */
[----:B------:R-:W-:Y:S02]  /*3590*/  IMAD R2, R2, R20, R3 ;  /* 0x0000001402027224 */ /* 0x000fe400078e0203 */
[----:B------:R-:W-:Y:S02]  /*35a0*/  IMAD R7, R7, R29, R22 ;  /* 0x0000001d07077224 */ /* 0x000fe400078e0216 */
[----:B------:R-:W-:-:S03]  /*35b0*/  IMAD.MOV.U32 R5, RZ, RZ, 0x1 ;  /* 0x00000001ff057424 */ /* 0x000fc600078e00ff */
[----:B------:R-:W-:Y:S02]  /*35c0*/  SEL R12, R2, R7, !P0 ;  /* 0x00000007020c7207 */ /* 0x000fe40004000000 */
[----:B------:R-:W-:-:S07]  /*35d0*/  SEL R7, R7, R2, !P0 ;  /* 0x0000000207077207 */ /* 0x000fce0004000000 */
.L_x_1332:
[----:B------:R-:W-:-:S08]  /*35e0*/  NOP ;  /* 0x0000000000007918 */ /* 0x000fd00000000000 */
[----:B------:R-:W0:-:S00]  /*35f0*/  USETMAXREG.DEALLOC.CTAPOOL 0x28 ;  /* 0x00000028000079c8 */ /* 0x000e0000080e0500 */
[----:B0-----:R-:W-:-:S13]  /*3600*/  ISETP.NE.AND P0, PT, R0, RZ, PT ;  /* 0x000000ff0000720c */ /* 0x001fda0003f05270 */
[----:B------:R-:W-:Y:S05]  /*3610*/  @P0 EXIT ;  /* 0x000000000000094d */ /* 0x000fea0003800000 */
[----:B------:R-:W-:Y:S01]  /*3620*/  LOP3.LUT P0, RZ, R5, 0xff, RZ, 0xc0, !PT ;  /* 0x000000ff05ff7812 */ /* 0x000fe2000780c0ff */
[----:B------:R-:W-:Y:S02]  /*3630*/  IMAD.MOV.U32 R8, RZ, RZ, 0x1 ;  /* 0x00000001ff087424 */ /* 0x000fe400078e00ff */
[----:B------:R-:W-:-:S10]  /*3640*/  IMAD.MOV.U32 R9, RZ, RZ, RZ ;  /* 0x000000ffff097224 */ /* 0x000fd400078e00ff */
[----:B------:R-:W-:Y:S05]  /*3650*/  @!P0 BRA `(.L_x_1335) ;  /* 0x0000000c00288947 */ /* 0x000fea0003800000 */
[----:B------:R-:W0:Y:S01]  /*3660*/  LDC R0, c[0x0][0x28c] ;  /* 0x0000a300ff007b82 */ /* 0x000e220000000800 */
[----:B------:R-:W-:Y:S01]  /*3670*/  ULDC UR5, c[0x0][0x658] ;  /* 0x0001960000057ab9 */ /* 0x000fe20000000800 */
[----:B------:R-:W-:Y:S01]  /*3680*/  UMOV UR6, 0xffffffff ;  /* 0xffffffff00067882 */ /* 0x000fe20000000000 */
[----:B------:R-:W-:Y:S01]  /*3690*/  UMOV UR8, 0x1 ;  /* 0x0000000100087882 */ /* 0x000fe20000000000 */
[----:B------:R-:W-:Y:S01]  /*36a0*/  ULDC UR4, c[0x0][0xc] ;  /* 0x0000030000047ab9 */ /* 0x000fe20000000800 */
[----:B------:R-:W-:Y:S01]  /*36b0*/  USHF.L.U32 UR7, UR6, UR5, URZ ;  /* 0x0000000506077299 */ /* 0x000fe2000800063f */
[C---:B------:R-:W-:Y:S01]  /*36c0*/  LOP3.LUT P2, RZ, R23.reuse, 0x7f, RZ, 0xc0, !PT ;  /* 0x0000007f17ff7812 */ /* 0x040fe2000784c0ff */
[----:B------:R-:W-:Y:S01]  /*36d0*/  USHF.L.U32 UR17, UR8, UR5, URZ ;  /* 0x0000000508117299 */ /* 0x000fe2000800063f */
[----:B------:R-:W-:Y:S01]  /*36e0*/  LOP3.LUT P0, RZ, R23, 0x1f, RZ, 0xc0, !PT ;  /* 0x0000001f17ff7812 */ /* 0x000fe2000780c0ff */
[----:B------:R-:W-:Y:S01]  /*36f0*/  BSSY B0, `(.L_x_1335) ;  /* 0x00000c0000007945 */ /* 0x000fe20003800000 */
[----:B------:R-:W-:Y:S01]  /*3700*/  ULDC UR5, c[0x0][0x10] ;  /* 0x0000040000057ab9 */ /* 0x000fe20000000800 */
[----:B------:R-:W-:Y:S01]  /*3710*/  ULDC UR6, c[0x0][0x14] ;  /* 0x0000050000067ab9 */ /* 0x000fe20000000800 */
[----:B------:R-:W-:Y:S01]  /*3720*/  UIMAD.WIDE.U32 UR4, UR4, UR5, URZ ;  /* 0x00000005040472a5 */ /* 0x000fe2000f8e003f */
[----:B------:R-:W-:Y:S01]  /*3730*/  IMAD.MOV.U32 R10, RZ, RZ, 0x1 ;  /* 0x00000001ff0a7424 */ /* 0x000fe200078e00ff */
[----:B------:R-:W-:Y:S01]  /*3740*/  PLOP3.LUT P0, PT, P0, P2, PT, 0x8a, 0x0 ;  /* 0x000000000000781c */ /* 0x000fe20000705172 */
[----:B------:R-:W-:Y:S01]  /*3750*/  IMAD.MOV.U32 R8, RZ, RZ, 0x1 ;  /* 0x00000001ff087424 */ /* 0x000fe200078e00ff */
[----:B------:R-:W-:Y:S01]  /*3760*/  UIMAD.WIDE.U32 UR20, UR4, UR6, URZ ;  /* 0x00000006041472a5 */ /* 0x000fe2000f8e003f */
[----:B------:R-:W-:Y:S01]  /*3770*/  LOP3.LUT R11, R18, 0x2, RZ, 0xfc, !PT ;  /* 0x00000002120b7812 */ /* 0x000fe200078efcff */
[----:B------:R-:W-:Y:S01]  /*3780*/  UIMAD UR13, UR5, UR6, URZ ;  /* 0x00000006050d72a4 */ /* 0x000fe2000f8e023f */
[----:B------:R-:W-:Y:S01]  /*3790*/  IMAD.MOV.U32 R9, RZ, RZ, RZ ;  /* 0x000000ffff097224 */ /* 0x000fe200078e00ff */
[----:B------:R-:W-:-:S02]  /*37a0*/  ULOP3.LUT UR16, URZ, UR7, URZ, 0x33, !UPT ;  /* 0x000000073f107292 */ /* 0x000fc4000f8e333f */
[----:B------:R-:W-:Y:S01]  /*37b0*/  UIADD3 UR13, UR21, UR13, URZ ;  /* 0x0000000d150d7290 */ /* 0x000fe2000fffe03f */
[----:B0-----:R-:W-:Y:S01]  /*37c0*/  VIADD R0, R0, 0x3f ;  /* 0x0000003f00007836 */ /* 0x001fe20000000000 */
[----:B------:R-:W-:-:S04]  /*37d0*/  ULDC.64 UR22, c[0x0][0x198] ;  /* 0x0000660000167ab9 */ /* 0x000fc80000000a00 */
[----:B------:R-:W-:-:S04]  /*37e0*/  SHF.R.S32.HI R3, RZ, 0x1f, R0 ;  /* 0x0000001fff037819 */ /* 0x000fc80000011400 */
[----:B------:R-:W-:-:S04]  /*37f0*/  LEA.HI R0, R3, R0, RZ, 0x6 ;  /* 0x0000000003007211 */ /* 0x000fc800078f30ff */
[----:B------:R-:W-:-:S07]  /*3800*/  SHF.R.S32.HI R0, RZ, 0x6, R0 ;  /* 0x00000006ff007819 */ /* 0x000fce0000011400 */
.L_x_1347:
[----:B------:R-:W-:-:S03]  /*3810*/  UMOV UR4, 0xffffffff ;  /* 0xffffffff00047882 */ /* 0x000fc60000000000 */
[----:B------:R-:W-:Y:S05]  /*3820*/  BRA.DIV UR4, `(.L_x_1336) ;  /* 0x0000001204c07947 */ /* 0x000fea000b800000 */
[----:B------:R-:W-:-:S13]  /*3830*/  ELECT P6, URZ, PT ;  /* 0x00000000003f782f */ /* 0x000fda00038c0000 */
.L_x_1366:
[----:B------:R-:W0:Y:S01]  /*3840*/  LDC R2, c[0x0][0x28c] ;  /* 0x0000a300ff027b82 */ /* 0x000e220000000800 */
[----:B------:R-:W-:Y:S01]  /*3850*/  BSSY B1, `(.L_x_1337) ;  /* 0x0000037000017945 */ /* 0x000fe20003800000 */
[----:B0-----:R-:W-:-:S13]  /*3860*/  ISETP.LT.OR P6, PT, R2, 0x1, !P6 ;  /* 0x000000010200780c */ /* 0x001fda00077c1670 */
[----:B------:R-:W-:Y:S05]  /*3870*/  @P6 BRA `(.L_x_1338) ;  /* 0x0000000000d06947 */ /* 0x000fea0003800000 */
[----:B------:R-:W-:Y:S02]  /*3880*/  IMAD.SHL.U32 R12, R12, 0x10, RZ ;  /* 0x000000100c0c7824 */ /* 0x000fe400078e00ff */
[----:B------:R-:W-:Y:S02]  /*3890*/  IMAD.SHL.U32 R7, R7, 0x80, RZ ;  /* 0x0000008007077824 */ /* 0x000fe400078e00ff */
[----:B------:R-:W-:Y:S02]  /*38a0*/  VIADD R15, R0, 0x1 ;  /* 0x00000001000f7836 */ /* 0x000fe40000000000 */
[----:B------:R-:W-:Y:S02]  /*38b0*/  IMAD.MOV.U32 R20, RZ, RZ, RZ ;  /* 0x000000ffff147224 */ /* 0x000fe400078e00ff */
[----:B------:R-:W-:Y:S02]  /*38c0*/  IMAD.MOV.U32 R2, RZ, RZ, R8 ;  /* 0x000000ffff027224 */ /* 0x000fe400078e0008 */
[----:B------:R-:W-:-:S07]  /*38d0*/  IMAD.MOV.U32 R3, RZ, RZ, R9 ;  /* 0x000000ffff037224 */ /* 0x000fce00078e0009 */
.L_x_1342:
[----:B------:R-:W0:Y:S01]  /*38e0*/  S2R R5, SR_CgaCtaId ;  /* 0x0000000000057919 */ /* 0x000e220000008800 */
[----:B------:R-:W-:-:S04]  /*38f0*/  MOV R4, 0x400 ;  /* 0x0000040000047802 */ /* 0x000fc80000000f00 */
[----:B0-----:R-:W-:Y:S02]  /*3900*/  LEA R14, R5, R4, 0x18 ;  /* 0x00000004050e7211 */ /* 0x001fe400078ec0ff */
[----:B------:R-:W-:Y:S01]  /*3910*/  SHF.L.U32 R4, R2, 0x1f, RZ ;  /* 0x0000001f02047819 */ /* 0x000fe200000006ff */
[----:B------:R-:W0:Y:S02]  /*3920*/  @!P2 LDC R5, c[0x0][0x500] ;  /* 0x00014000ff05ab82 */ /* 0x000e240000000800 */
[----:B------:R-:W-:-:S04]  /*3930*/  IMAD R13, R3, 0x8, R14 ;  /* 0x00000008030d7824 */ /* 0x000fc800078e020e */
[----:B------:R-:W1:Y:S02]  /*3940*/  SYNCS.PHASECHK.TRANS64.TRYWAIT P1, [R13+URZ+0x60], R4 ;  /* 0x000060040d0075a7 */ /* 0x000e64000802017f */
[----:B-1----:R-:W-:Y:S05]  /*3950*/  @!P1 BRA `(.L_x_1339) ;  /* 0x0000001000949947 */ /* 0x002fea0003800000 */
.L_x_1367:
[----:B-1----:R-:W-:Y:S01]  /*3960*/  PRMT R4, R11, 0x9910, RZ ;  /* 0x000099100b047816 */ /* 0x002fe200000000ff */
[----:B0-----:R0:W-:Y:S03]  /*3970*/  @!P2 SYNCS.ARRIVE.TRANS64 RZ, [R13+URZ], R5 ;  /* 0x000000050dffa9a7 */ /* 0x0011e6000800003f */
[----:B------:R-:W-:-:S13]  /*3980*/  ISETP.NE.AND P1, PT, R4, 0x2, PT ;  /* 0x000000020400780c */ /* 0x000fda0003f25270 */
[----:B0-----:R-:W-:Y:S05]  /*3990*/  @P1 BRA `(.L_x_1340) ;  /* 0x0000000000041947 */ /* 0x001fea0003800000 */
[----:B------:R-:W-:Y:S01]  /*39a0*/  BPT.TRAP 0x1 ;  /* 0x000000040000795c */ /* 0x000fe20000300000 */
.L_x_1340:
[----:B------:R-:W-:Y:S05]  /*39b0*/  @P0 BRA `(.L_x_1341) ;  /* 0x0000000000040947 */ /* 0x000fea0003800000 */
[----:B------:R-:W-:Y:S01]  /*39c0*/  BPT.TRAP 0x1 ;  /* 0x000000040000795c */ /* 0x000fe20000300000 */
.L_x_1341:
[--C-:B------:R-:W-:Y:S01]  /*39d0*/  IMAD R4, R3, 0x4000, R14.reuse ;  /* 0x0000400003047824 */ /* 0x100fe200078e020e */
[----:B------:R-:W-:Y:S01]  /*39e0*/  R2UR UR9, R13 ;  /* 0x000000000d0972ca */ /* 0x000fe200000e0000 */
[----:B------:R-:W-:Y:S01]  /*39f0*/  IMAD R14, R3, 0x800, R14 ;  /* 0x00000800030e7824 */ /* 0x000fe200078e020e */
[----:B------:R-:W-:Y:S01]  /*3a00*/  UIADD3 UR4, UP0, UR22, 0xf0, URZ ;  /* 0x000000f016047890 */ /* 0x000fe2000ff1e03f */
[----:B------:R-:W-:Y:S01]  /*3a10*/  VIADD R15, R15, 0xffffffff ;  /* 0xffffffff0f0f7836 */ /* 0x000fe20000000000 */
[----:B------:R-:W-:Y:S01]  /*3a20*/  R2UR UR5, R4 ;  /* 0x00000000040572ca */ /* 0x000fe200000e0000 */
[----:B------:R-:W-:Y:S01]  /*3a30*/  UIADD3 UR24, UP1, UR22, 0x1f0, URZ ;  /* 0x000001f016187890 */ /* 0x000fe2000ff3e03f */
[----:B------:R-:W-:Y:S01]  /*3a40*/  R2UR UR8, R14 ;  /* 0x000000000e0872ca */ /* 0x000fe200000e0000 */
[----:B------:R-:W-:Y:S01]  /*3a50*/  VIADD R3, R3, 0x1 ;  /* 0x0000000103037836 */ /* 0x000fe20000000000 */
[----:B------:R-:W-:Y:S01]  /*3a60*/  R2UR UR11, R7 ;  /* 0x00000000070b72ca */ /* 0x000fe200000e0000 */
[----:B------:R-:W-:Y:S01]  /*3a70*/  UIADD3.X UR25, URZ, UR23, URZ, UP1, !UPT ;  /* 0x000000173f197290 */ /* 0x000fe20008ffe43f */
[----:B------:R-:W-:Y:S01]  /*3a80*/  R2UR UR10, R20 ;  /* 0x00000000140a72ca */ /* 0x000fe200000e0000 */
[----:B------:R-:W-:Y:S01]  /*3a90*/  UMOV UR6, 0x0 ;  /* 0x0000000000067882 */ /* 0x000fe20000000000 */
[----:B------:R-:W-:Y:S01]  /*3aa0*/  R2UR UR12, R6 ;  /* 0x00000000060c72ca */ /* 0x000fe200000e0000 */
[----:B------:R-:W-:Y:S01]  /*3ab0*/  UMOV UR7, 0x10000000 ;  /* 0x1000000000077882 */ /* 0x000fe20000000000 */
[----:B------:R-:W-:Y:S01]  /*3ac0*/  R2UR UR18, R12 ;  /* 0x000000000c1272ca */ /* 0x000fe200000e0000 */
[----:B------:R-:W-:Y:S01]  /*3ad0*/  VIADD R20, R20, 0x40 ;  /* 0x0000004014147836 */ /* 0x000fe20000000000 */
[----:B------:R-:W-:Y:S01]  /*3ae0*/  ISETP.GT.AND P3, PT, R15, 0x1, PT ;  /* 0x000000010f00780c */ /* 0x000fe20003f64270 */
[----:B------:R-:W-:Y:S01]  /*3af0*/  UIADD3 UR14, UR5, 0x180, URZ ;  /* 0x00000180050e7890 */ /* 0x000fe2000fffe03f */
[----:B------:R-:W-:Y:S01]  /*3b00*/  ISETP.NE.AND P1, PT, R3, 0xc, PT ;  /* 0x0000000c0300780c */ /* 0x000fe20003f25270 */
[----:B------:R-:W-:-:S02]  /*3b10*/  UIADD3.X UR5, URZ, UR23, URZ, UP0, !UPT ;  /* 0x000000173f057290 */ /* 0x000fc400087fe43f */
[----:B------:R-:W-:Y:S01]  /*3b20*/  UIADD3 UR15, UR8, 0x30180, URZ ;  /* 0x00030180080f7890 */ /* 0x000fe2000fffe03f */
[----:B------:R-:W-:Y:S02]  /*3b30*/  SEL R5, RZ, 0x1, P1 ;  /* 0x00000001ff057807 */ /* 0x000fe40000800000 */
[----:B------:R-:W-:Y:S01]  /*3b40*/  UMOV UR8, UR14 ;  /* 0x0000000e00087c82 */ /* 0x000fe20008000000 */
[----:B------:R-:W-:Y:S02]  /*3b50*/  SEL R3, R3, RZ, P1 ;  /* 0x000000ff03037207 */ /* 0x000fe40000800000 */
[----:B------:R-:W-:Y:S01]  /*3b60*/  LOP3.LUT R2, R2, R5, RZ, 0x3c, !PT ;  /* 0x0000000502027212 */ /* 0x000fe200078e3cff */
[----:B------:R0:W-:Y:S02]  /*3b70*/  UTMALDG.3D [UR8], [UR4], desc[UR6] ;  /* 0x00000608040075b4 */ /* 0x0001e40008011000 */
[----:B0-----:R-:W-:Y:S01]  /*3b80*/  UMOV UR8, UR15 ;  /* 0x0000000f00087c82 */ /* 0x001fe20008000000 */
[----:B------:R-:W-:-:S02]  /*3b90*/  UMOV UR11, UR18 ;  /* 0x00000012000b7c82 */ /* 0x000fc40008000000 */
[----:B------:R0:W-:Y:S02]  /*3ba0*/  UTMALDG.3D [UR8], [UR24], desc[UR6] ;  /* 0x00000608180075b4 */ /* 0x0001e40008011000 */
[----:B0-----:R-:W-:Y:S05]  /*3bb0*/  @P3 BRA `(.L_x_1342) ;  /* 0xfffffffc00483947 */ /* 0x001fea000383ffff */
.L_x_1338:
[----:B------:R-:W-:Y:S05]  /*3bc0*/  BSYNC B1 ;  /* 0x0000000000017941 */ /* 0x000fea0003800000 */
.L_x_1337:
[----:B------:R-:W-:Y:S01]  /*3bd0*/  LOP3.LUT P3, RZ, R10, 0xff, RZ, 0xc0, !PT ;  /* 0x000000ff0aff7812 */ /* 0x000fe2000786c0ff */
[----:B------:R-:W-:Y:S01]  /*3be0*/  IMAD.IADD R4, R0, 0x1, R9 ;  /* 0x0000000100047824 */ /* 0x000fe200078e0209 */
[----:B------:R-:W-:Y:S01]  /*3bf0*/  IADD3 R16, P4, R16, UR20, RZ ;  /* 0x0000001410107c10 */ /* 0x000fe2000ff9e0ff */
[----:B------:R-:W-:Y:S01]  /*3c00*/  ULDC.64 UR4, c[0x0][0x650] ;  /* 0x0001940000047ab9 */ /* 0x000fe20000000a00 */
[----:B------:R-:W-:Y:S01]  /*3c10*/  BSSY B1, `(.L_x_1343) ;  /* 0x000006b000017945 */ /* 0x000fe20003800000 */
[----:B------:R-:W-:Y:S01]  /*3c20*/  IMAD.MOV.U32 R7, RZ, RZ, -0x1 ;  /* 0xffffffffff077424 */ /* 0x000fe200078e00ff */
[----:B------:R-:W-:Y:S01]  /*3c30*/  ISETP.GT.U32.AND P1, PT, R4, 0xb, PT ;  /* 0x0000000b0400780c */ /* 0x000fe20003f24070 */
[----:B------:R-:W-:Y:S01]  /*3c40*/  IMAD.MOV.U32 R12, RZ, RZ, -0x1 ;  /* 0xffffffffff0c7424 */ /* 0x000fe200078e00ff */
[----:B------:R-:W-:Y:S01]  /*3c50*/  IADD3.X R17, R17, UR13, RZ, P4, !PT ;  /* 0x0000000d11117c10 */ /* 0x000fe2000a7fe4ff */
[----:B------:R-:W-:Y:S01]  /*3c60*/  IMAD.MOV.U32 R6, RZ, RZ, -0x1 ;  /* 0xffffffffff067424 */ /* 0x000fe200078e00ff */
[----:B------:R-:W-:-:S02]  /*3c70*/  ISETP.LT.U32.AND P1, PT, R0, 0xc, P1 ;  /* 0x0000000c0000780c */ /* 0x000fc40000f21070 */
[----:B------:R-:W-:Y:S01]  /*3c80*/  PRMT R10, RZ, 0x7610, R10 ;  /* 0x00007610ff0a7816 */ /* 0x000fe2000000000a */
[----:B------:R-:W0:Y:S01]  /*3c90*/  @P3 S2R R3, SR_CgaCtaId ;  /* 0x0000000000033919 */ /* 0x000e220000008800 */
[----:B------:R-:W-:-:S04]  /*3ca0*/  @P3 MOV R2, 0x400 ;  /* 0x0000040000023802 */ /* 0x000fc80000000f00 */
[----:B0-----:R-:W-:Y:S01]  /*3cb0*/  @P3 LEA R5, R3, R2, 0x18 ;  /* 0x0000000203053211 */ /* 0x001fe200078ec0ff */
[----:B------:R-:W-:-:S03]  /*3cc0*/  IMAD.WIDE.U32 R2, R4, -0x55555555, RZ ;  /* 0xaaaaaaab04027825 */ /* 0x000fc600078e00ff */
[----:B------:R0:W-:Y:S01]  /*3cd0*/  @P3 SYNCS.ARRIVE.TRANS64.A1T0 RZ, [R5+URZ+0xd8], RZ ;  /* 0x0000d8ff05ff39a7 */ /* 0x0001e2000810003f */
[----:B------:R-:W-:Y:S02]  /*3ce0*/  ISETP.GE.U32.AND P3, PT, R0, 0xc, PT ;  /* 0x0000000c0000780c */ /* 0x000fe40003f66070 */
[----:B------:R-:W-:Y:S02]  /*3cf0*/  PRMT R2, RZ, 0x7610, R2 ;  /* 0x00007610ff027816 */ /* 0x000fe40000000002 */
[----:B0-----:R-:W-:Y:S02]  /*3d00*/  SHF.R.U32.HI R5, RZ, 0x3, R3 ;  /* 0x00000003ff057819 */ /* 0x001fe40000011603 */
[----:B------:R-:W-:Y:S02]  /*3d10*/  SEL R3, RZ, 0x1, !P1 ;  /* 0x00000001ff037807 */ /* 0x000fe40004800000 */
[----:B------:R-:W-:Y:S01]  /*3d20*/  ISETP.GE.U32.AND P1, PT, R16, UR4, PT ;  /* 0x0000000410007c0c */ /* 0x000fe2000bf26070 */
[----:B------:R-:W-:Y:S01]  /*3d30*/  IMAD R9, R5, -0xc, R4 ;  /* 0xfffffff405097824 */ /* 0x000fe200078e0204 */
[----:B------:R-:W-:-:S02]  /*3d40*/  LOP3.LUT R8, R8, R3, RZ, 0x3c, !PT ;  /* 0x0000000308087212 */ /* 0x000fc400078e3cff */
[----:B------:R-:W-:Y:S02]  /*3d50*/  ISETP.GE.U32.AND.EX P1, PT, R17, UR5, PT, P1 ;  /* 0x0000000511007c0c */ /* 0x000fe4000bf26110 */
[----:B------:R-:W-:-:S11]  /*3d60*/  @P3 LOP3.LUT R8, R8, 0x1, R5, 0x78, !PT ;  /* 0x0000000108083812 */ /* 0x000fd600078e7805 */
[----:B------:R-:W-:Y:S05]  /*3d70*/  @P1 BRA `(.L_x_1344) ;  /* 0x0000000400501947 */ /* 0x000fea0003800000 */
[----:B------:R-:W-:Y:S01]  /*3d80*/  ULDC.64 UR4, c[0x0][0x628] ;  /* 0x00018a0000047ab9 */ /* 0x000fe20000000a00 */
[----:B------:R-:W0:Y:S01]  /*3d90*/  S2R R13, SR_CTAID.X ;  /* 0x00000000000d7919 */ /* 0x000e220000002500 */
[----:B------:R-:W-:Y:S01]  /*3da0*/  ISETP.NE.U32.AND P1, PT, RZ, UR4, PT ;  /* 0x00000004ff007c0c */ /* 0x000fe2000bf25070 */
[----:B------:R-:W-:Y:S01]  /*3db0*/  ULDC UR7, c[0x0][0x630] ;  /* 0x00018c0000077ab9 */ /* 0x000fe20000000800 */
[----:B------:R-:W-:Y:S01]  /*3dc0*/  IMAD.MOV.U32 R2, RZ, RZ, R16 ;  /* 0x000000ffff027224 */ /* 0x000fe200078e0010 */
[----:B------:R-:W1:Y:S01]  /*3dd0*/  S2R R12, SR_CTAID.Y ;  /* 0x00000000000c7919 */ /* 0x000e620000002600 */
[----:B------:R-:W-:Y:S01]  /*3de0*/  ISETP.NE.AND.EX P1, PT, RZ, UR5, PT, P1 ;  /* 0x00000005ff007c0c */ /* 0x000fe2000bf25310 */
[----:B------:R-:W-:-:S12]  /*3df0*/  IMAD.MOV.U32 R3, RZ, RZ, R17 ;  /* 0x000000ffff037224 */ /* 0x000fd800078e0011 */
        /* <DEDUP_REMOVED lines=10> */
[----:B------:R-:W-:-:S08]  /*3ea0*/  IMAD.WIDE.U32.X R2, R15, UR5, R2, P1 ;  /* 0x000000050f027c25 */ /* 0x000fd000088e0402 */
.L_x_1345:
[--C-:B------:R-:W-:Y:S01]  /*3eb0*/  SHF.R.U64 R6, R2, UR7, R3.reuse ;  /* 0x0000000702067c19 */ /* 0x100fe20008001203 */
[----:B------:R-:W-:Y:S01]  /*3ec0*/  ULDC.64 UR4, c[0x0][0x620] ;  /* 0x0001880000047ab9 */ /* 0x000fe20000000a00 */
[----:B------:R-:W-:Y:S01]  /*3ed0*/  SHF.R.U32.HI R2, RZ, UR7, R3 ;  /* 0x00000007ff027c19 */ /* 0x000fe20008011603 */
[----:B------:R-:W2:Y:S01]  /*3ee0*/  LDC R22, c[0x0][0x144] ;  /* 0x00005100ff167b82 */ /* 0x000ea20000000800 */
[----:B------:R-:W-:Y:S01]  /*3ef0*/  IADD3 R5, P1, RZ, -R6, RZ ;  /* 0x80000006ff057210 */ /* 0x000fe20007f3e0ff */
[----:B------:R-:W-:Y:S01]  /*3f00*/  ULDC.64 UR6, c[0x0][0x640] ;  /* 0x0001900000067ab9 */ /* 0x000fe20000000a00 */
[----:B0-----:R-:W-:-:S03]  /*3f10*/  I2FP.F32.U32 R7, R13 ;  /* 0x0000000d00077245 */ /* 0x001fc60000201000 */
[----:B------:R-:W-:Y:S01]  /*3f20*/  IMAD.X R2, RZ, RZ, ~R2, P1 ;  /* 0x000000ffff027224 */ /* 0x000fe200008e0e02 */
[----:B------:R-:W-:Y:S01]  /*3f30*/  ISETP.NE.U32.AND P1, PT, RZ, UR6, PT ;  /* 0x00000006ff007c0c */ /* 0x000fe2000bf25070 */
[----:B------:R-:W0:Y:S02]  /*3f40*/  LDC R15, c[0x0][0x148] ;  /* 0x00005200ff0f7b82 */ /* 0x000e240000000800 */
[----:B------:R-:W-:Y:S01]  /*3f50*/  IMAD R4, R2, UR4, RZ ;  /* 0x0000000402047c24 */ /* 0x000fe2000f8e02ff */
[----:B------:R-:W-:Y:S01]  /*3f60*/  ISETP.NE.AND.EX P1, PT, RZ, UR7, PT, P1 ;  /* 0x00000007ff007c0c */ /* 0x000fe2000bf25310 */
[----:B------:R-:W-:Y:S01]  /*3f70*/  IMAD.WIDE.U32 R2, R5, UR4, R16 ;  /* 0x0000000405027c25 */ /* 0x000fe2000f8e0010 */
[----:B------:R-:W-:-:S03]  /*3f80*/  ULDC UR4, c[0x0][0x150] ;  /* 0x0000540000047ab9 */ /* 0x000fc60000000800 */
[----:B------:R-:W-:Y:S02]  /*3f90*/  IMAD R5, R5, UR5, R4 ;  /* 0x0000000505057c24 */ /* 0x000fe4000f8e0204 */
[----:B------:R-:W-:Y:S01]  /*3fa0*/  FMUL R4, R7, UR4 ;  /* 0x0000000407047c20 */ /* 0x000fe20008400000 */
[----:B------:R-:W-:Y:S01]  /*3fb0*/  ULDC UR4, c[0x0][0x618] ;  /* 0x0001860000047ab9 */ /* 0x000fe20000000800 */
[----:B------:R-:W-:Y:S01]  /*3fc0*/  ULDC UR5, c[0x0][0x154] ;  /* 0x0000550000057ab9 */ /* 0x000fe20000000800 */
[----:B------:R-:W-:-:S03]  /*3fd0*/  IMAD.IADD R3, R3, 0x1, R5 ;  /* 0x0000000103037824 */ /* 0x000fc600078e0205 */
[----:B------:R-:W3:Y:S02]  /*3fe0*/  F2I.U32.TRUNC.NTZ R4, R4 ;  /* 0x0000000400047305 */ /* 0x000ee4000020f000 */
[----:B------:R-:W-:Y:S02]  /*3ff0*/  SHF.R.U64 R7, R2, UR4, R3 ;  /* 0x0000000402077c19 */ /* 0x000fe40008001203 */
[----:B-1----:R-:W-:-:S05]  /*4000*/  I2FP.F32.U32 R2, R12 ;  /* 0x0000000c00027245 */ /* 0x002fca0000201000 */
[----:B------:R-:W-:Y:S01]  /*4010*/  FMUL R21, R2, UR5 ;  /* 0x0000000502157c20 */ /* 0x000fe20008400000 */
[----:B------:R-:W-:Y:S01]  /*4020*/  SHF.R.U32.HI R2, RZ, UR4, R3 ;  /* 0x00000004ff027c19 */ /* 0x000fe20008011603 */
[----:B------:R-:W-:Y:S01]  /*4030*/  ULDC UR4, c[0x0][0x608] ;  /* 0x0001820000047ab9 */ /* 0x000fe20000000800 */
[----:B------:R-:W-:Y:S02]  /*4040*/  ULDC UR5, c[0x0][0x648] ;  /* 0x0001920000057ab9 */ /* 0x000fe40000000800 */
[--C-:B------:R-:W-:Y:S01]  /*4050*/  SHF.R.U64 R20, R7, UR4, R2.reuse ;  /* 0x0000000407147c19 */ /* 0x100fe20008001202 */
[----:B------:R-:W1:Y:S01]  /*4060*/  F2I.U32.TRUNC.NTZ R21, R21 ;  /* 0x0000001500157305 */ /* 0x000e62000020f000 */
[----:B------:R-:W-:Y:S01]  /*4070*/  SHF.R.U32.HI R3, RZ, UR4, R2 ;  /* 0x00000004ff037c19 */ /* 0x000fe20008011602 */
[----:B------:R-:W-:Y:S01]  /*4080*/  ULDC UR4, c[0x0][0x658] ;  /* 0x0001960000047ab9 */ /* 0x000fe20000000800 */
[----:B---3--:R-:W-:Y:S02]  /*4090*/  IMAD.MOV R4, RZ, RZ, -R4 ;  /* 0x000000ffff047224 */ /* 0x008fe400078e0a04 */
[----:B------:R-:W-:-:S02]  /*40a0*/  SHF.R.U64 R14, R20, UR4, R3 ;  /* 0x00000004140e7c19 */ /* 0x000fc40008001203 */
[----:B------:R-:W-:Y:S01]  /*40b0*/  SHF.R.U32.HI R23, RZ, UR4, R3 ;  /* 0x00000004ff177c19 */ /* 0x000fe20008011603 */
[----:B--2---:R-:W-:Y:S02]  /*40c0*/  IMAD R13, R22, R4, R13 ;  /* 0x00000004160d7224 */ /* 0x004fe400078e020d */
[----:B------:R-:W-:Y:S02]  /*40d0*/  IMAD.MOV.U32 R2, RZ, RZ, R14 ;  /* 0x000000ffff027224 */ /* 0x000fe400078e000e */
[----:B------:R-:W-:Y:S01]  /*40e0*/  IMAD.MOV.U32 R3, RZ, RZ, R23 ;  /* 0x000000ffff037224 */ /* 0x000fe200078e0017 */
[----:B------:R-:W-:Y:S06]  /*40f0*/  @!P1 BRA `(.L_x_1346) ;  /* 0x0000000000289947 */ /* 0x000fec0003800000 */
[----:B------:R-:W-:Y:S02]  /*4100*/  ULDC UR4, c[0x0][0x64c] ;  /* 0x0001930000047ab9 */ /* 0x000fe40000000800 */
[----:B------:R-:W-:-:S05]  /*4110*/  IADD3 R3, P1, R14, UR4, RZ ;  /* 0x000000040e037c10 */ /* 0x000fca000ff3e0ff */
[----:B------:R-:W-:-:S04]  /*4120*/  IMAD.X R23, RZ, RZ, R23, P1 ;  /* 0x000000ffff177224 */ /* 0x000fc800008e0617 */
[----:B------:R-:W-:-:S04]  /*4130*/  IMAD.WIDE.U32 R4, R23, UR6, RZ ;  /* 0x0000000617047c25 */ /* 0x000fc8000f8e00ff */
[----:B------:R-:W-:-:S04]  /*4140*/  IMAD.WIDE.U32 R4, P1, R3, UR7, R4 ;  /* 0x0000000703047c25 */ /* 0x000fc8000f820004 */
[----:B------:R-:W-:-:S04]  /*4150*/  IMAD.WIDE.U32 R2, R3, UR6, RZ ;  /* 0x0000000603027c25 */ /* 0x000fc8000f8e00ff */
[----:B------:R-:W-:Y:S01]  /*4160*/  IMAD.MOV.U32 R2, RZ, RZ, R5 ;  /* 0x000000ffff027224 */ /* 0x000fe200078e0005 */
[----:B------:R-:W-:Y:S01]  /*4170*/  IADD3 RZ, P3, R3, R4, RZ ;  /* 0x0000000403ff7210 */ /* 0x000fe20007f7e0ff */
[----:B------:R-:W-:-:S04]  /*4180*/  IMAD.X R3, RZ, RZ, RZ, P1 ;  /* 0x000000ffff037224 */ /* 0x000fc800008e06ff */
[----:B------:R-:W-:-:S08]  /*4190*/  IMAD.WIDE.U32.X R2, R23, UR7, R2, P3 ;  /* 0x0000000717027c25 */ /* 0x000fd000098e0402 */
.L_x_1346:
[----:B------:R-:W-:Y:S01]  /*41a0*/  ISETP.NE.AND P1, PT, R19, 0x1, PT ;  /* 0x000000011300780c */ /* 0x000fe20003f25270 */
[----:B------:R-:W-:Y:S01]  /*41b0*/  ULDC UR4, c[0x0][0x600] ;  /* 0x0001800000047ab9 */ /* 0x000fe20000000800 */
[----:B------:R-:W-:Y:S01]  /*41c0*/  SHF.R.U64 R3, R2, UR5, R3 ;  /* 0x0000000502037c19 */ /* 0x000fe20008001203 */
[----:B------:R-:W-:Y:S01]  /*41d0*/  UIADD3 UR5, UR4, -0x1, URZ ;  /* 0xffffffff04057890 */ /* 0x000fe2000fffe03f */
[----:B------:R-:W-:Y:S01]  /*41e0*/  LOP3.LUT R20, R20, UR16, RZ, 0xc0, !PT ;  /* 0x0000001014147c12 */ /* 0x000fe2000f8ec0ff */
[----:B-1----:R-:W-:Y:S01]  /*41f0*/  IMAD.MOV R21, RZ, RZ, -R21 ;  /* 0x000000ffff157224 */ /* 0x002fe200078e0a15 */
[----:B------:R-:W-:Y:S01]  /*4200*/  ULDC UR6, c[0x0][0x638] ;  /* 0x00018e0000067ab9 */ /* 0x000fe20000000800 */
[----:B------:R-:W-:Y:S02]  /*4210*/  IMAD.MOV R5, RZ, RZ, -R3 ;  /* 0x000000ffff057224 */ /* 0x000fe400078e0a03 */
[----:B------:R-:W-:Y:S01]  /*4220*/  LOP3.LUT R7, R7, UR5, RZ, 0xc0, !PT ;  /* 0x0000000507077c12 */ /* 0x000fe2000f8ec0ff */
[----:B------:R-:W-:Y:S01]  /*4230*/  IMAD R20, R3, UR17, R20 ;  /* 0x0000001103147c24 */ /* 0x000fe2000f8e0214 */
[----:B------:R-:W-:Y:S01]  /*4240*/  ULDC UR5, c[0x0][0x610] ;  /* 0x0001840000057ab9 */ /* 0x000fe20000000800 */
[----:B------:R-:W-:-:S02]  /*4250*/  IMAD R14, R5, UR6, R14 ;  /* 0x00000006050e7c24 */ /* 0x000fc4000f8e020e */
[----:B0-----:R-:W-:Y:S02]  /*4260*/  @P1 IMAD R13, R15, R21, R12 ;  /* 0x000000150f0d1224 */ /* 0x001fe400078e020c */
[----:B------:R-:W-:Y:S02]  /*4270*/  IMAD R14, R14, UR4, R7 ;  /* 0x000000040e0e7c24 */ /* 0x000fe4000f8e0207 */
[----:B------:R-:W-:Y:S02]  /*4280*/  IMAD R13, R20, UR5, R13 ;  /* 0x00000005140d7c24 */ /* 0x000fe4000f8e020d */
[----:B------:R-:W-:-:S03]  /*4290*/  IMAD.MOV.U32 R2, RZ, RZ, 0x1 ;  /* 0x00000001ff027424 */ /* 0x000fc600078e00ff */
[----:B------:R-:W-:Y:S02]  /*42a0*/  SEL R12, R14, R13, !P1 ;  /* 0x0000000d0e0c7207 */ /* 0x000fe40004800000 */
[----:B------:R-:W-:-:S07]  /*42b0*/  SEL R7, R13, R14, !P1 ;  /* 0x0000000e0d077207 */ /* 0x000fce0004800000 */
.L_x_1344:
[----:B------:R-:W-:Y:S05]  /*42c0*/  BSYNC B1 ;  /* 0x0000000000017941 */ /* 0x000fea0003800000 */
.L_x_1343:
[----:B------:R-:W-:-:S13]  /*42d0*/  LOP3.LUT P1, RZ, R2, 0xff, RZ, 0xc0, !PT ;  /* 0x000000ff02ff7812 */ /* 0x000fda000782c0ff */
[----:B------:R-:W-:Y:S05]  /*42e0*/  @P1 BRA `(.L_x_1347) ;  /* 0xfffffff400481947 */ /* 0x000fea000383ffff */
[----:B------:R-:W-:Y:S05]  /*42f0*/  BSYNC B0 ;  /* 0x0000000000007941 */ /* 0x000fea0003800000 */
.L_x_1335:
[----:B------:R-:W-:-:S03]  /*4300*/  UMOV UR4, 0xffffffff ;  /* 0xffffffff00047882 */ /* 0x000fc60000000000 */
[----:B------:R-:W-:Y:S05]  /*4310*/  BRA.DIV UR4, `(.L_x_1348) ;  /* 0x0000000a04387947 */ /* 0x000fea000b800000 */
[----:B------:R-:W-:-:S13]  /*4320*/  ELECT P6, URZ, PT ;  /* 0x00000000003f782f */ /* 0x000fda00038c0000 */
.L_x_1370:
[----:B------:R-:W-:Y:S04]  /*4330*/  BSSY B0, `(.L_x_1349) ;  /* 0x0000073000007945 */ /* 0x000fe80003800000 */
[----:B------:R-:W-:Y:S05]  /*4340*/  @!P6 BRA `(.L_x_1350) ;  /* 0x0000000400c4e947 */ /* 0x000fea0003800000 */
[----:B------:R-:W-:-:S04]  /*4350*/  LOP3.LUT R18, R18, 0x2, RZ, 0xfc, !PT ;  /* 0x0000000212127812 */ /* 0x000fc800078efcff */
[----:B------:R-:W-:-:S13]  /*4360*/  ISETP.NE.AND P0, PT, R18, 0x3, PT ;  /* 0x000000031200780c */ /* 0x000fda0003f05270 */
[----:B------:R-:W-:Y:S05]  /*4370*/  @!P0 BRA `(.L_x_1351) ;  /* 0x0000000000048947 */ /* 0x000fea0003800000 */
[----:B------:R-:W-:Y:S01]  /*4380*/  BPT.TRAP 0x1 ;  /* 0x000000040000795c */ /* 0x000fe20000300000 */
.L_x_1351:
[----:B------:R-:W0:Y:S01]  /*4390*/  S2R R3, SR_CgaCtaId ;  /* 0x0000000000037919 */ /* 0x000e220000008800 */
[----:B------:R-:W-:Y:S02]  /*43a0*/  MOV R0, 0x400 ;  /* 0x0000040000007802 */ /* 0x000fe40000000f00 */
[----:B------:R-:W-:Y:S02]  /*43b0*/  SHF.L.U32 R2, R8, 0x1f, RZ ;  /* 0x0000001f08027819 */ /* 0x000fe400000006ff */
[----:B0-----:R-:W-:-:S05]  /*43c0*/  LEA R0, R3, R0, 0x18 ;  /* 0x0000000003007211 */ /* 0x001fca00078ec0ff */
[----:B------:R-:W-:-:S04]  /*43d0*/  VIADD R0, R0, 0x60 ;  /* 0x0000006000007836 */ /* 0x000fc80000000000 */
[C---:B------:R-:W-:Y:S02]  /*43e0*/  IMAD R5, R9.reuse, 0x8, R0 ;  /* 0x0000000809057824 */ /* 0x040fe400078e0200 */
[----:B------:R-:W-:Y:S02]  /*43f0*/  VIADD R9, R9, 0x1 ;  /* 0x0000000109097836 */ /* 0x000fe40000000000 */
[----:B------:R-:W0:Y:S03]  /*4400*/  SYNCS.PHASECHK.TRANS64.TRYWAIT P0, [R5+URZ], R2 ;  /* 0x00000002050075a7 */ /* 0x000e26000800017f */
[----:B------:R-:W-:-:S04]  /*4410*/  ISETP.NE.AND P1, PT, R9, 0xc, PT ;  /* 0x0000000c0900780c */ /* 0x000fc80003f25270 */
[----:B------:R-:W-:Y:S02]  /*4420*/  SEL R3, RZ, 0x1, P1 ;  /* 0x00000001ff037807 */ /* 0x000fe40000800000 */
[----:B------:R-:W-:Y:S02]  /*4430*/  SEL R9, R9, RZ, P1 ;  /* 0x000000ff09097207 */ /* 0x000fe40000800000 */
[----:B------:R-:W-:-:S03]  /*4440*/  LOP3.LUT R8, R8, R3, RZ, 0x3c, !PT ;  /* 0x0000000308087212 */ /* 0x000fc600078e3cff */
[----:B------:R-:W-:Y:S01]  /*4450*/  IMAD R7, R9, 0x8, R0 ;  /* 0x0000000809077824 */ /* 0x000fe200078e0200 */
[----:B------:R-:W-:Y:S01]  /*4460*/  SHF.L.U32 R4, R8, 0x1f, RZ ;  /* 0x0000001f08047819 */ /* 0x000fe200000006ff */
[----:B0-----:R-:W-:Y:S06]  /*4470*/  @!P0 BRA `(.L_x_1352) ;  /* 0x0000000800008947 */ /* 0x001fec0003800000 */
.L_x_1371:
[----:B------:R-:W1:Y:S01]  /*4480*/  SYNCS.PHASECHK.TRANS64.TRYWAIT P0, [R7+URZ], R4 ;  /* 0x00000004070075a7 */ /* 0x000e62000800017f */
[----:B0-----:R-:W-:-:S05]  /*4490*/  VIADD R2, R9, 0x1 ;  /* 0x0000000109027836 */ /* 0x001fca0000000000 */
[----:B------:R-:W-:-:S04]  /*44a0*/  ISETP.NE.AND P1, PT, R2, 0xc, PT ;  /* 0x0000000c0200780c */ /* 0x000fc80003f25270 */
[----:B------:R-:W-:Y:S02]  /*44b0*/  SEL R3, RZ, 0x1, P1 ;  /* 0x00000001ff037807 */ /* 0x000fe40000800000 */
[----:B------:R-:W-:Y:S02]  /*44c0*/  SEL R9, R2, RZ, P1 ;  /* 0x000000ff02097207 */ /* 0x000fe40000800000 */
[----:B------:R-:W-:-:S03]  /*44d0*/  LOP3.LUT R8, R8, R3, RZ, 0x3c, !PT ;  /* 0x0000000308087212 */ /* 0x000fc600078e3cff */
[----:B------:R-:W-:Y:S01]  /*44e0*/  IMAD R6, R9, 0x8, R0 ;  /* 0x0000000809067824 */ /* 0x000fe200078e0200 */
[----:B------:R-:W-:Y:S01]  /*44f0*/  SHF.L.U32 R5, R8, 0x1f, RZ ;  /* 0x0000001f08057819 */ /* 0x000fe200000006ff */
[----:B-1----:R-:W-:Y:S06]  /*4500*/  @!P0 BRA `(.L_x_1353) ;  /* 0x0000000400f08947 */ /* 0x002fec0003800000 */
.L_x_1372:
[----:B------:R-:W1:Y:S01]  /*4510*/  SYNCS.PHASECHK.TRANS64.TRYWAIT P0, [R6+URZ], R5 ;  /* 0x00000005060075a7 */ /* 0x000e62000800017f */
[----:B------:R-:W-:-:S05]  /*4520*/  VIADD R2, R9, 0x1 ;  /* 0x0000000109027836 */ /* 0x000fca0000000000 */
[----:B------:R-:W-:-:S04]  /*4530*/  ISETP.NE.AND P1, PT, R2, 0xc, PT ;  /* 0x0000000c0200780c */ /* 0x000fc80003f25270 */
[----:B------:R-:W-:Y:S02]  /*4540*/  SEL R3, RZ, 0x1, P1 ;  /* 0x00000001ff037807 */ /* 0x000fe40000800000 */
[----:B0-----:R-:W-:Y:S02]  /*4550*/  SEL R7, R2, RZ, P1 ;  /* 0x000000ff02077207 */ /* 0x001fe40000800000 */
[----:B------:R-:W-:-:S03]  /*4560*/  LOP3.LUT R8, R8, R3, RZ, 0x3c, !PT ;  /* 0x0000000308087212 */ /* 0x000fc600078e3cff */
[----:B------:R-:W-:Y:S01]  /*4570*/  IMAD R9, R7, 0x8, R0 ;  /* 0x0000000807097824 */ /* 0x000fe200078e0200 */
[----:B------:R-:W-:Y:S01]  /*4580*/  SHF.L.U32 R4, R8, 0x1f, RZ ;  /* 0x0000001f08047819 */ /* 0x000fe200000006ff */
[----:B-1----:R-:W-:Y:S06]  /*4590*/  @!P0 BRA `(.L_x_1354) ;  /* 0x0000000400e08947 */ /* 0x002fec0003800000 */
.L_x_1373:
[----:B------:R-:W1:Y:S01]  /*45a0*/  SYNCS.PHASECHK.TRANS64.TRYWAIT P0, [R9+URZ], R4 ;  /* 0x00000004090075a7 */ /* 0x000e62000800017f */
[----:B------:R-:W-:-:S05]  /*45b0*/  VIADD R2, R7, 0x1 ;  /* 0x0000000107027836 */ /* 0x000fca0000000000 */
[----:B------:R-:W-:-:S04]  /*45c0*/  ISETP.NE.AND P1, PT, R2, 0xc, PT ;  /* 0x0000000c0200780c */ /* 0x000fc80003f25270 */
[----:B------:R-:W-:Y:S02]  /*45d0*/  SEL R3, RZ, 0x1, P1 ;  /* 0x00000001ff037807 */ /* 0x000fe40000800000 */
[----:B------:R-:W-:Y:S02]  /*45e0*/  SEL R7, R2, RZ, P1 ;  /* 0x000000ff02077207 */ /* 0x000fe40000800000 */
[----:B------:R-:W-:-:S03]  /*45f0*/  LOP3.LUT R8, R8, R3, RZ, 0x3c, !PT ;  /* 0x0000000308087212 */ /* 0x000fc600078e3cff */
[----:B0-----:R-:W-:Y:S01]  /*4600*/  IMAD R6, R7, 0x8, R0 ;  /* 0x0000000807067824 */ /* 0x001fe200078e0200 */
[----:B------:R-:W-:Y:S01]  /*4610*/  SHF.L.U32 R5, R8, 0x1f, RZ ;  /* 0x0000001f08057819 */ /* 0x000fe200000006ff */
[----:B-1----:R-:W-:Y:S06]  /*4620*/  @!P0 BRA `(.L_x_1355) ;  /* 0x0000000400d08947 */ /* 0x002fec0003800000 */
.L_x_1374:
        /* <DEDUP_REMOVED lines=9> */
.L_x_1375:
        /* <DEDUP_REMOVED lines=9> */
.L_x_1376:
        /* <DEDUP_REMOVED lines=9> */
.L_x_1377:
        /* <DEDUP_REMOVED lines=9> */
.L_x_1378:
        /* <DEDUP_REMOVED lines=9> */
.L_x_1379:
        /* <DEDUP_REMOVED lines=9> */
.L_x_1380:
[----:B------:R-:W1:Y:S01]  /*4990*/  SYNCS.PHASECHK.TRANS64.TRYWAIT P0, [R6+URZ], R5 ;  /* 0x00000005060075a7 */ /* 0x000e62000800017f */
[----:B------:R-:W-:-:S05]  /*49a0*/  VIADD R2, R7, 0x1 ;  /* 0x0000000107027836 */ /* 0x000fca0000000000 */
[----:B------:R-:W-:-:S04]  /*49b0*/  ISETP.NE.AND P1, PT, R2, 0xc, PT ;  /* 0x0000000c0200780c */ /* 0x000fc80003f25270 */
[----:B0-----:R-:W-:Y:S02]  /*49c0*/  SEL R4, RZ, 0x1, P1 ;  /* 0x00000001ff047807 */ /* 0x001fe40000800000 */
[----:B------:R-:W-:Y:S02]  /*49d0*/  SEL R3, R2, RZ, P1 ;  /* 0x000000ff02037207 */ /* 0x000fe40000800000 */
[----:B------:R-:W-:Y:S01]  /*49e0*/  LOP3.LUT R4, R11, R4, RZ, 0x3c, !PT ;  /* 0x000000040b047212 */ /* 0x000fe200078e3cff */
[----:B-1----:R-:W-:Y:S06]  /*49f0*/  @!P0 BRA `(.L_x_1362) ;  /* 0x0000000400688947 */ /* 0x002fec0003800000 */
.L_x_1381:
[----:B------:R-:W-:Y:S01]  /*4a00*/  IMAD R3, R3, 0x8, R0 ;  /* 0x0000000803037824 */ /* 0x000fe200078e0200 */
[----:B------:R-:W-:-:S07]  /*4a10*/  SHF.L.U32 R0, R4, 0x1f, RZ ;  /* 0x0000001f04007819 */ /* 0x000fce00000006ff */
.L_x_1363:
[----:B-1----:R1:W2:Y:S02]  /*4a20*/  SYNCS.PHASECHK.TRANS64.TRYWAIT P0, [R3+URZ], R0 ;  /* 0x00000000030075a7 */ /* 0x0022a4000800017f */
[----:B--2---:R-:W-:Y:S05]  /*4a30*/  @!P0 NANOSLEEP.SYNCS 0x989680 ;  /* 0x009896800000895d */ /* 0x004fea0003900000 */
[----:B------:R-:W2:Y:S02]  /*4a40*/  @!P0 SYNCS.PHASECHK.TRANS64 P0, [R3+URZ], R0 ;  /* 0x00000000030085a7 */ /* 0x000ea4000800007f */
[----:B--2---:R-:W-:Y:S05]  /*4a50*/  @!P0 BRA `(.L_x_1363) ;  /* 0xfffffffc00f08947 */ /* 0x004fea000383ffff */
.L_x_1350:
[----:B------:R-:W-:Y:S05]  /*4a60*/  BSYNC B0 ;  /* 0x0000000000007941 */ /* 0x000fea0003800000 */
.L_x_1349:
[----:B------:R-:W-:Y:S05]  /*4a70*/  EXIT ;  /* 0x000000000000794d */ /* 0x000fea0003800000 */
.L_x_1302:
[----:B-1----:R1:W2:Y:S02]  /*4a80*/  SYNCS.PHASECHK.TRANS64.TRYWAIT P1, [R3+URZ], R0 ;  /* 0x00000000030075a7 */ /* 0x0022a4000802017f */
[----:B--2---:R-:W-:Y:S05]  /*4a90*/  @!P1 NANOSLEEP.SYNCS 0x989680 ;  /* 0x009896800000995d */ /* 0x004fea0003900000 */
[----:B------:R-:W2:Y:S02]  /*4aa0*/  @!P1 SYNCS.PHASECHK.TRANS64 P1, [R3+URZ], R0 ;  /* 0x00000000030095a7 */ /* 0x000ea4000802007f */
[----:B--2---:R-:W-:Y:S05]  /*4ab0*/  @!P1 BRA `(.L_x_1302) ;  /* 0xfffffffc00f09947 */ /* 0x004fea000383ffff */
[----:B------:R-:W-:Y:S05]  /*4ac0*/  BRA `(.L_x_1301) ;  /* 0xffffffc800207947 */ /* 0x000fea000383ffff */
.L_x_1307:
[----:B-1----:R-:W-:-:S04]  /*4ad0*/  IMAD.U32 R3, RZ, RZ, UR8 ;  /* 0x00000008ff037e24 */ /* 0x002fc8000f8e00ff */
[----:B------:R1:W2:Y:S03]  /*4ae0*/  SYNCS.PHASECHK.TRANS64.TRYWAIT P1, [R3+URZ], R2 ;  /* 0x00000002030075a7 */ /* 0x0002a6000802017f */
[----:B--2---:R-:W-:Y:S05]  /*4af0*/  @!P1 NANOSLEEP.SYNCS 0x989680 ;  /* 0x009896800000995d */ /* 0x004fea0003900000 */
[----:B------:R-:W2:Y:S02]  /*4b00*/  @!P1 SYNCS.PHASECHK.TRANS64 P1, [R3+URZ], R2 ;  /* 0x00000002030095a7 */ /* 0x000ea4000802007f */
[----:B--2---:R-:W-:Y:S05]  /*4b10*/  @!P1 BRA `(.L_x_1307) ;  /* 0xfffffffc00ec9947 */ /* 0x004fea000383ffff */
[----:B------:R-:W-:Y:S05]  /*4b20*/  BRA `(.L_x_1306) ;  /* 0xffffffcc00007947 */ /* 0x000fea000383ffff */
.L_x_1336:
[----:B------:R-:W-:Y:S01]  /*4b30*/  BSSY B1, `(.L_x_1364) ;  /* 0x0000006000017945 */ /* 0x000fe20003800000 */
[----:B------:R-:W-:-:S07]  /*4b40*/  IMAD.MOV.U32 R15, RZ, RZ, -0x1 ;  /* 0xffffffffff0f7424 */ /* 0x000fce00078e00ff */
[----:B------:R-:W-:Y:S05]  /*4b50*/  WARPSYNC.COLLECTIVE R15, `(.L_x_1365) ;  /* 0x000000000f0c7348 */ /* 0x000fea0003c00000 */
[----:B------:R-:W-:Y:S02]  /*4b60*/  ELECT P6, UR62, PT ;  /* 0x00000000003e782f */ /* 0x000fe400038c0000 */
[----:B------:R-:W-:Y:S01]  /*4b70*/  MOV R14, UR62 ;  /* 0x0000003e000e7c02 */ /* 0x000fe20008000f00 */
[----:B------:R-:W-:Y:S10]  /*4b80*/  ENDCOLLECTIVE ;  /* 0x000000000000791b */ /* 0x000ff40003800000 */
.L_x_1365:
[----:B------:R-:W-:Y:S05]  /*4b90*/  BSYNC B1 ;  /* 0x0000000000017941 */ /* 0x000fea0003800000 */
.L_x_1364:
[----:B------:R-:W-:Y:S05]  /*4ba0*/  BRA `(.L_x_1366) ;  /* 0xffffffec00247947 */ /* 0x000fea000383ffff */
.L_x_1339:
[----:B-1----:R1:W2:Y:S02]  /*4bb0*/  SYNCS.PHASECHK.TRANS64.TRYWAIT P1, [R13+URZ+0x60], R4 ;  /* 0x000060040d0075a7 */ /* 0x0022a4000802017f */
[----:B--2---:R-:W-:Y:S05]  /*4bc0*/  @!P1 NANOSLEEP.SYNCS 0x989680 ;  /* 0x009896800000995d */ /* 0x004fea0003900000 */
[----:B------:R-:W2:Y:S02]  /*4bd0*/  @!P1 SYNCS.PHASECHK.TRANS64 P1, [R13+URZ+0x60], R4 ;  /* 0x000060040d0095a7 */ /* 0x000ea4000802007f */
[----:B--2---:R-:W-:Y:S05]  /*4be0*/  @!P1 BRA `(.L_x_1339) ;  /* 0xfffffffc00f09947 */ /* 0x004fea000383ffff */
[----:B------:R-:W-:Y:S05]  /*4bf0*/  BRA `(.L_x_1367) ;  /* 0xffffffec00587947 */ /* 0x000fea000383ffff */
.L_x_1348:
[----:B------:R-:W-:Y:S01]  /*4c00*/  BSSY B0, `(.L_x_1368) ;  /* 0x0000006000007945 */ /* 0x000fe20003800000 */
[----:B------:R-:W-:-:S07]  /*4c10*/  IMAD.MOV.U32 R15, RZ, RZ, -0x1 ;  /* 0xffffffffff0f7424 */ /* 0x000fce00078e00ff */
[----:B------:R-:W-:Y:S05]  /*4c20*/  WARPSYNC.COLLECTIVE R15, `(.L_x_1369) ;  /* 0x000000000f0c7348 */ /* 0x000fea0003c00000 */
[----:B------:R-:W-:Y:S02]  /*4c30*/  ELECT P6, UR62, PT ;  /* 0x00000000003e782f */ /* 0x000fe400038c0000 */
[----:B------:R-:W-:Y:S01]  /*4c40*/  MOV R14, UR62 ;  /* 0x0000003e000e7c02 */ /* 0x000fe20008000f00 */
[----:B------:R-:W-:Y:S10]  /*4c50*/  ENDCOLLECTIVE ;  /* 0x000000000000791b */ /* 0x000ff40003800000 */
.L_x_1369:
[----:B------:R-:W-:Y:S05]  /*4c60*/  BSYNC B0 ;  /* 0x0000000000007941 */ /* 0x000fea0003800000 */
.L_x_1368:
[----:B------:R-:W-:Y:S05]  /*4c70*/  BRA `(.L_x_1370) ;  /* 0xfffffff400ac7947 */ /* 0x000fea000383ffff */
.L_x_1352:
[----:B0-----:R0:W1:Y:S02]  /*4c80*/  SYNCS.PHASECHK.TRANS64.TRYWAIT P0, [R5+URZ], R2 ;  /* 0x00000002050075a7 */ /* 0x001064000800017f */
[----:B-1----:R-:W-:Y:S05]  /*4c90*/  @!P0 NANOSLEEP.SYNCS 0x989680 ;  /* 0x009896800000895d */ /* 0x002fea0003900000 */
[----:B------:R-:W1:Y:S02]  /*4ca0*/  @!P0 SYNCS.PHASECHK.TRANS64 P0, [R5+URZ], R2 ;  /* 0x00000002050085a7 */ /* 0x000e64000800007f */
[----:B-1----:R-:W-:Y:S05]  /*4cb0*/  @!P0 BRA `(.L_x_1352) ;  /* 0xfffffffc00f08947 */ /* 0x002fea000383ffff */
[----:B------:R-:W-:Y:S05]  /*4cc0*/  BRA `(.L_x_1371) ;  /* 0xfffffff400ec7947 */ /* 0x000fea000383ffff */
.L_x_1353:
[----:B0-----:R0:W1:Y:S02]  /*4cd0*/  SYNCS.PHASECHK.TRANS64.TRYWAIT P0, [R7+URZ], R4 ;  /* 0x00000004070075a7 */ /* 0x001064000800017f */
[----:B-1----:R-:W-:Y:S05]  /*4ce0*/  @!P0 NANOSLEEP.SYNCS 0x989680 ;  /* 0x009896800000895d */ /* 0x002fea0003900000 */
[----:B------:R-:W1:Y:S02]  /*4cf0*/  @!P0 SYNCS.PHASECHK.TRANS64 P0, [R7+URZ], R4 ;  /* 0x00000004070085a7 */ /* 0x000e64000800007f */
[----:B-1----:R-:W-:Y:S05]  /*4d00*/  @!P0 BRA `(.L_x_1353) ;  /* 0xfffffffc00f08947 */ /* 0x002fea000383ffff */
[----:B------:R-:W-:Y:S05]  /*4d10*/  BRA `(.L_x_1372) ;  /* 0xfffffff400fc7947 */ /* 0x000fea000383ffff */
.L_x_1354:
[----:B0-----:R0:W1:Y:S02]  /*4d20*/  SYNCS.PHASECHK.TRANS64.TRYWAIT P0, [R6+URZ], R5 ;  /* 0x00000005060075a7 */ /* 0x001064000800017f */
[----:B-1----:R-:W-:Y:S05]  /*4d30*/  @!P0 NANOSLEEP.SYNCS 0x989680 ;  /* 0x009896800000895d */ /* 0x002fea0003900000 */
[----:B------:R-:W1:Y:S02]  /*4d40*/  @!P0 SYNCS.PHASECHK.TRANS64 P0, [R6+URZ], R5 ;  /* 0x00000005060085a7 */ /* 0x000e64000800007f */
[----:B-1----:R-:W-:Y:S05]  /*4d50*/  @!P0 BRA `(.L_x_1354) ;  /* 0xfffffffc00f08947 */ /* 0x002fea000383ffff */
[----:B------:R-:W-:Y:S05]  /*4d60*/  BRA `(.L_x_1373) ;  /* 0xfffffff8000c7947 */ /* 0x000fea000383ffff */
.L_x_1355:
[----:B0-----:R0:W1:Y:S02]  /*4d70*/  SYNCS.PHASECHK.TRANS64.TRYWAIT P0, [R9+URZ], R4 ;  /* 0x00000004090075a7 */ /* 0x001064000800017f */
[----:B-1----:R-:W-:Y:S05]  /*4d80*/  @!P0 NANOSLEEP.SYNCS 0x989680 ;  /* 0x009896800000895d */ /* 0x002fea0003900000 */
[----:B------:R-:W1:Y:S02]  /*4d90*/  @!P0 SYNCS.PHASECHK.TRANS64 P0, [R9+URZ], R4 ;  /* 0x00000004090085a7 */ /* 0x000e64000800007f */
[----:B-1----:R-:W-:Y:S05]  /*4da0*/  @!P0 BRA `(.L_x_1355) ;  /* 0xfffffffc00f08947 */ /* 0x002fea000383ffff */
[----:B------:R-:W-:Y:S05]  /*4db0*/  BRA `(.L_x_1374) ;  /* 0xfffffff8001c7947 */ /* 0x000fea000383ffff */
.L_x_1356:
[----:B0-----:R0:W1:Y:S02]  /*4dc0*/  SYNCS.PHASECHK.TRANS64.TRYWAIT P0, [R6+URZ], R5 ;  /* 0x00000005060075a7 */ /* 0x001064000800017f */
[----:B-1----:R-:W-:Y:S05]  /*4dd0*/  @!P0 NANOSLEEP.SYNCS 0x989680 ;  /* 0x009896800000895d */ /* 0x002fea0003900000 */
[----:B------:R-:W1:Y:S02]  /*4de0*/  @!P0 SYNCS.PHASECHK.TRANS64 P0, [R6+URZ], R5 ;  /* 0x00000005060085a7 */ /* 0x000e64000800007f */
[----:B-1----:R-:W-:Y:S05]  /*4df0*/  @!P0 BRA `(.L_x_1356) ;  /* 0xfffffffc00f08947 */ /* 0x002fea000383ffff */
[----:B------:R-:W-:Y:S05]  /*4e00*/  BRA `(.L_x_1375) ;  /* 0xfffffff8002c7947 */ /* 0x000fea000383ffff */
.L_x_1357:
[----:B0-----:R0:W1:Y:S02]  /*4e10*/  SYNCS.PHASECHK.TRANS64.TRYWAIT P0, [R9+URZ], R4 ;  /* 0x00000004090075a7 */ /* 0x001064000800017f */
[----:B-1----:R-:W-:Y:S05]  /*4e20*/  @!P0 NANOSLEEP.SYNCS 0x989680 ;  /* 0x009896800000895d */ /* 0x002fea0003900000 */
[----:B------:R-:W1:Y:S02]  /*4e30*/  @!P0 SYNCS.PHASECHK.TRANS64 P0, [R9+URZ], R4 ;  /* 0x00000004090085a7 */ /* 0x000e64000800007f */
[----:B-1----:R-:W-:Y:S05]  /*4e40*/  @!P0 BRA `(.L_x_1357) ;  /* 0xfffffffc00f08947 */ /* 0x002fea000383ffff */
[----:B------:R-:W-:Y:S05]  /*4e50*/  BRA `(.L_x_1376) ;  /* 0xfffffff8003c7947 */ /* 0x000fea000383ffff */
.L_x_1358:
[----:B0-----:R0:W1:Y:S02]  /*4e60*/  SYNCS.PHASECHK.TRANS64.TRYWAIT P0, [R6+URZ], R5 ;  /* 0x00000005060075a7 */ /* 0x001064000800017f */
[----:B-1----:R-:W-:Y:S05]  /*4e70*/  @!P0 NANOSLEEP.SYNCS 0x989680 ;  /* 0x009896800000895d */ /* 0x002fea0003900000 */
[----:B------:R-:W1:Y:S02]  /*4e80*/  @!P0 SYNCS.PHASECHK.TRANS64 P0, [R6+URZ], R5 ;  /* 0x00000005060085a7 */ /* 0x000e64000800007f */
[----:B-1----:R-:W-:Y:S05]  /*4e90*/  @!P0 BRA `(.L_x_1358) ;  /* 0xfffffffc00f08947 */ /* 0x002fea000383ffff */
[----:B------:R-:W-:Y:S05]  /*4ea0*/  BRA `(.L_x_1377) ;  /* 0xfffffff8004c7947 */ /* 0x000fea000383ffff */
.L_x_1359:
[----:B0-----:R0:W1:Y:S02]  /*4eb0*/  SYNCS.PHASECHK.TRANS64.TRYWAIT P0, [R9+URZ], R4 ;  /* 0x00000004090075a7 */ /* 0x001064000800017f */
[----:B-1----:R-:W-:Y:S05]  /*4ec0*/  @!P0 NANOSLEEP.SYNCS 0x989680 ;  /* 0x009896800000895d */ /* 0x002fea0003900000 */
[----:B------:R-:W1:Y:S02]  /*4ed0*/  @!P0 SYNCS.PHASECHK.TRANS64 P0, [R9+URZ], R4 ;  /* 0x00000004090085a7 */ /* 0x000e64000800007f */
[----:B-1----:R-:W-:Y:S05]  /*4ee0*/  @!P0 BRA `(.L_x_1359) ;  /* 0xfffffffc00f08947 */ /* 0x002fea000383ffff */
[----:B------:R-:W-:Y:S05]  /*4ef0*/  BRA `(.L_x_1378) ;  /* 0xfffffff8005c7947 */ /* 0x000fea000383ffff */
.L_x_1360:
[----:B0-----:R0:W1:Y:S02]  /*4f00*/  SYNCS.PHASECHK.TRANS64.TRYWAIT P0, [R6+URZ], R5 ;  /* 0x00000005060075a7 */ /* 0x001064000800017f */
[----:B-1----:R-:W-:Y:S05]  /*4f10*/  @!P0 NANOSLEEP.SYNCS 0x989680 ;  /* 0x009896800000895d */ /* 0x002fea0003900000 */
[----:B------:R-:W1:Y:S02]  /*4f20*/  @!P0 SYNCS.PHASECHK.TRANS64 P0, [R6+URZ], R5 ;  /* 0x00000005060085a7 */ /* 0x000e64000800007f */
[----:B-1----:R-:W-:Y:S05]  /*4f30*/  @!P0 BRA `(.L_x_1360) ;  /* 0xfffffffc00f08947 */ /* 0x002fea000383ffff */
[----:B------:R-:W-:Y:S05]  /*4f40*/  BRA `(.L_x_1379) ;  /* 0xfffffff8006c7947 */ /* 0x000fea000383ffff */
.L_x_1361:
[----:B0-----:R0:W1:Y:S02]  /*4f50*/  SYNCS.PHASECHK.TRANS64.TRYWAIT P0, [R9+URZ], R4 ;  /* 0x00000004090075a7 */ /* 0x001064000800017f */
[----:B-1----:R-:W-:Y:S05]  /*4f60*/  @!P0 NANOSLEEP.SYNCS 0x989680 ;  /* 0x009896800000895d */ /* 0x002fea0003900000 */
[----:B------:R-:W1:Y:S02]  /*4f70*/  @!P0 SYNCS.PHASECHK.TRANS64 P0, [R9+URZ], R4 ;  /* 0x00000004090085a7 */ /* 0x000e64000800007f */
[----:B-1----:R-:W-:Y:S05]  /*4f80*/  @!P0 BRA `(.L_x_1361) ;  /* 0xfffffffc00f08947 */ /* 0x002fea000383ffff */
[----:B------:R-:W-:Y:S05]  /*4f90*/  BRA `(.L_x_1380) ;  /* 0xfffffff8007c7947 */ /* 0x000fea000383ffff */
.L_x_1362:
[----:B0-----:R0:W1:Y:S02]  /*4fa0*/  SYNCS.PHASECHK.TRANS64.TRYWAIT P0, [R6+URZ], R5 ;  /* 0x00000005060075a7 */ /* 0x001064000800017f */
[----:B-1----:R-:W-:Y:S05]  /*4fb0*/  @!P0 NANOSLEEP.SYNCS 0x989680 ;  /* 0x009896800000895d */ /* 0x002fea0003900000 */
[----:B------:R-:W1:Y:S02]  /*4fc0*/  @!P0 SYNCS.PHASECHK.TRANS64 P0, [R6+URZ], R5 ;  /* 0x00000005060085a7 */ /* 0x000e64000800007f */
[----:B-1----:R-:W-:Y:S05]  /*4fd0*/  @!P0 BRA `(.L_x_1362) ;  /* 0xfffffffc00f08947 */ /* 0x002fea000383ffff */
[----:B------:R-:W-:Y:S05]  /*4fe0*/  BRA `(.L_x_1381) ;  /* 0xfffffff800847947 */ /* 0x000fea000383ffff */
.L_x_1382:
        /* <DEDUP_REMOVED lines=9> */
.L_x_1409:


//--------------------- .text._ZN7cutlass21reorder_tensor_kernelIN4cute5tupleIJNS1_1CILi16EEEEEENS1_10ViewEngineINS1_8gmem_ptrINS1_16subbyte_iteratorIKNS_15integer_subbyteILi4ELb1EEEEEEEEENS1_6LayoutINS2_IJiiNS3_ILi1EEEEEENS2_IJlSG_NS3_ILi0EEEEEEEENS6_INS7_INS8_ISA_EEEEEENSF_INS2_IJNS2_IJNS2_IJNS2_IJNS3_ILi8EEENS3_ILi2EEEEEESG_EEEiEEENS2_IJNS2_IJNS2_IJSP_NS3_ILi4EEESP_EEESG_EEEiEEENS2_IJSG_SG_EEEEEENS2_IJNS2_IJNS2_IJNS2_IJNS3_ILi32EEESG_EEESI_EEENS3_ILi256EEEEEENS2_IJNS2_IJNS2_IJST_SO_SP_EEESI_EEEiEEENS2_IJSI_SI_EEEEEEEENS1_9TiledCopyINS1_9Copy_AtomIJNS1_39AutoVectorizingCopyWithAssumedAlignmentILi8EEESA_EEENSF_INS2_IJNS3_ILi128EEESP_EEENS2_IJSP_SG_EEEEENS2_IJSP_S1F_EEEEEEEvNS1_6TensorIT0_T1_EENS1L_IT2_T3_EET4_ --------------------------
	.section	.text._ZN7cutlass21reorder_tensor_kernelIN4cute5tupleIJNS1_1CILi16EEEEEENS1_10ViewEngineINS1_8gmem_ptrINS1_16subbyte_iteratorIKNS_15integer_subbyteILi4ELb1EEEEEEEEENS1_6LayoutINS2_IJiiNS3_ILi1EEEEEENS2_IJlSG_NS3_ILi0EEEEEEEENS6_INS7_INS8_ISA_EEEEEENSF_INS2_IJNS2_IJNS2_IJNS2_IJNS3_ILi8EEENS3_ILi2EEEEEESG_EEEiEEENS2_IJNS2_IJNS2_IJSP_NS3_ILi4EEESP_EEESG_EEEiEEENS2_IJSG_SG_EEEEEENS2_IJNS2_IJNS2_IJNS2_IJNS3_ILi32EEESG_EEESI_EEENS3_ILi256EEEEEENS2_IJNS2_IJNS2_IJST_SO_SP_EEESI_EEEiEEENS2_IJSI_SI_EEEEEEEENS1_9TiledCopyINS1_9Copy_AtomIJNS1_39AutoVectorizingCopyWithAssumedAlignmentILi8EEESA_EEENSF_INS2_IJNS3_ILi128EEESP_EEENS2_IJSP_SG_EEEEENS2_IJSP_S1F_EEEEEEEvNS1_6TensorIT0_T1_EENS1L_IT2_T3_EET4_,"ax",@progbits
	.align	128
        .global         _ZN7cutlass21reorder_tensor_kernelIN4cute5tupleIJNS1_1CILi16EEEEEENS1_10ViewEngineINS1_8gmem_ptrINS1_16subbyte_iteratorIKNS_15integer_subbyteILi4ELb1EEEEEEEEENS1_6LayoutINS2_IJiiNS3_ILi1EEEEEENS2_IJlSG_NS3_ILi0EEEEEEEENS6_INS7_INS8_ISA_EEEEEENSF_INS2_IJNS2_IJNS2_IJNS2_IJNS3_ILi8EEENS3_ILi2EEEEEESG_EEEiEEENS2_IJNS2_IJNS2_IJSP_NS3_ILi4EEESP_EEESG_EEEiEEENS2_IJSG_SG_EEEEEENS2_IJNS2_IJNS2_IJNS2_IJNS3_ILi32EEESG_EEESI_EEENS3_ILi256EEEEEENS2_IJNS2_IJNS2_IJST_SO_SP_EEESI_EEEiEEENS2_IJSI_SI_EEEEEEEENS1_9TiledCopyINS1_9Copy_AtomIJNS1_39AutoVectorizingCopyWithAssumedAlignmentILi8EEESA_EEENSF_INS2_IJNS3_ILi128EEESP_EEENS2_IJSP_SG_EEEEENS2_IJSP_S1F_EEEEEEEvNS1_6TensorIT0_T1_EENS1L_IT2_T3_EET4_
        .type           _ZN7cutlass21reorder_tensor_kernelIN4cute5tupleIJNS1_1CILi16EEEEEENS1_10ViewEngineINS1_8gmem_ptrINS1_16subbyte_iteratorIKNS_15integer_subbyteILi4ELb1EEEEEEEEENS1_6LayoutINS2_IJiiNS3_ILi1EEEEEENS2_IJlSG_NS3_ILi0EEEEEEEENS6_INS7_INS8_ISA_EEEEEENSF_INS2_IJNS2_IJNS2_IJNS2_IJNS3_ILi8EEENS3_ILi2EEEEEESG_EEEiEEENS2_IJNS2_IJNS2_IJSP_NS3_ILi4EEESP_EEESG_EEEiEEENS2_IJSG_SG_EEEEEENS2_IJNS2_IJNS2_IJNS2_IJNS3_ILi32EEESG_EEESI_EEENS3_ILi256EEEEEENS2_IJNS2_IJNS2_IJST_SO_SP_EEESI_EEEiEEENS2_IJSI_SI_EEEEEEEENS1_9TiledCopyINS1_9Copy_AtomIJNS1_39AutoVectorizingCopyWithAssumedAlignmentILi8EEESA_EEENSF_INS2_IJNS3_ILi128EEESP_EEENS2_IJSP_SG_EEEEENS2_IJSP_S1F_EEEEEEEvNS1_6TensorIT0_T1_EENS1L_IT2_T3_EET4_,@function
        .size           _ZN7cutlass21reorder_tensor_kernelIN4cute5tupleIJNS1_1CILi16EEEEEENS1_10ViewEngineINS1_8gmem_ptrINS1_16subbyte_iteratorIKNS_15integer_subbyteILi4ELb1EEEEEEEEENS1_6LayoutINS2_IJiiNS3_ILi1EEEEEENS2_IJlSG_NS3_ILi0EEEEEEEENS6_INS7_INS8_ISA_EEEEEENSF_INS2_IJNS2_IJNS2_IJNS2_IJNS3_ILi8EEENS3_ILi2EEEEEESG_EEEiEEENS2_IJNS2_IJNS2_IJSP_NS3_ILi4EEESP_EEESG_EEEiEEENS2_IJSG_SG_EEEEEENS2_IJNS2_IJNS2_IJNS2_IJNS3_ILi32EEESG_EEESI_EEENS3_ILi256EEEEEENS2_IJNS2_IJNS2_IJST_SO_SP_EEESI_EEEiEEENS2_IJSI_SI_EEEEEEEENS1_9TiledCopyINS1_9Copy_AtomIJNS1_39AutoVectorizingCopyWithAssumedAlignmentILi8EEESA_EEENSF_INS2_IJNS3_ILi128EEESP_EEENS2_IJSP_SG_EEEEENS2_IJSP_S1F_EEEEEEEvNS1_6TensorIT0_T1_EENS1L_IT2_T3_EET4_,(.L_x_1414 - _ZN7cutlass21reorder_tensor_kernelIN4cute5tupleIJNS1_1CILi16EEEEEENS1_10ViewEngineINS1_8gmem_ptrINS1_16subbyte_iteratorIKNS_15integer_subbyteILi4ELb1EEEEEEEEENS1_6LayoutINS2_IJiiNS3_ILi1EEEEEENS2_IJlSG_NS3_ILi0EEEEEEEENS6_INS7_INS8_ISA_EEEEEENSF_INS2_IJNS2_IJNS2_IJNS2_IJNS3_ILi8EEENS3_ILi2EEEEEESG_EEEiEEENS2_IJNS2_IJNS2_IJSP_NS3_ILi4EEESP_EEESG_EEEiEEENS2_IJSG_SG_EEEEEENS2_IJNS2_IJNS2_IJNS2_IJNS3_ILi32EEESG_EEESI_EEENS3_ILi256EEEEEENS2_IJNS2_IJNS2_IJST_SO_SP_EEESI_EEEiEEENS2_IJSI_SI_EEEEEEEENS1_9TiledCopyINS1_9Copy_AtomIJNS1_39AutoVectorizingCopyWithAssumedAlignmentILi8EEESA_EEENSF_INS2_IJNS3_ILi128EEESP_EEENS2_IJSP_SG_EEEEENS2_IJSP_S1F_EEEEEEEvNS1_6TensorIT0_T1_EENS1L_IT2_T3_EET4_)
        .other          _ZN7cutlass21reorder_tensor_kernelIN4cute5tupleIJNS1_1CILi16EEEEEENS1_10ViewEngineINS1_8gmem_ptrINS1_16subbyte_iteratorIKNS_15integer_subbyteILi4ELb1EEEEEEEEENS1_6LayoutINS2_IJiiNS3_ILi1EEEEEENS2_IJlSG_NS3_ILi0EEEEEEEENS6_INS7_INS8_ISA_EEEEEENSF_INS2_IJNS2_IJNS2_IJNS2_IJNS3_ILi8EEENS3_ILi2EEEEEESG_EEEiEEENS2_IJNS2_IJNS2_IJSP_NS3_ILi4EEESP_EEESG_EEEiEEENS2_IJSG_SG_EEEEEENS2_IJNS2_IJNS2_IJNS2_IJNS3_ILi32EEESG_EEESI_EEENS3_ILi256EEEEEENS2_IJNS2_IJNS2_IJST_SO_SP_EEESI_EEEiEEENS2_IJSI_SI_EEEEEEEENS1_9TiledCopyINS1_9Copy_AtomIJNS1_39AutoVectorizingCopyWithAssumedAlignmentILi8EEESA_EEENSF_INS2_IJNS3_ILi128EEESP_EEENS2_IJSP_SG_EEEEENS2_IJSP_S1F_EEEEEEEvNS1_6TensorIT0_T1_EENS1L_IT2_T3_EET4_,@"STO_CUDA_ENTRY STV_DEFAULT"
_ZN7cutlass21reorder_tensor_kernelIN4cute5tupleIJNS1_1CILi16EEEEEENS1_10ViewEngineINS1_8gmem_ptrINS1_16subbyte_iteratorIKNS_15integer_subbyteILi4ELb1EEEEEEEEENS1_6LayoutINS2_IJiiNS3_ILi1EEEEEENS2_IJlSG_NS3_ILi0EEEEEEEENS6_INS7_INS8_ISA_EEEEEENSF_INS2_IJNS2_IJNS2_IJNS2_IJNS3_ILi8EEENS3_ILi2EEEEEESG_EEEiEEENS2_IJNS2_IJNS2_IJSP_NS3_ILi4EEESP_EEESG_EEEiEEENS2_IJSG_SG_EEEEEENS2_IJNS2_IJNS2_IJNS2_IJNS3_ILi32EEESG_EEESI_EEENS3_ILi256EEEEEENS2_IJNS2_IJNS2_IJST_SO_SP_EEESI_EEEiEEENS2_IJSI_SI_EEEEEEEENS1_9TiledCopyINS1_9Copy_AtomIJNS1_39AutoVectorizingCopyWithAssumedAlignmentILi8EEESA_EEENSF_INS2_IJNS3_ILi128EEESP_EEENS2_IJSP_SG_EEEEENS2_IJSP_S1F_EEEEEEEvNS1_6TensorIT0_T1_EENS1L_IT2_T3_EET4_:
.text._ZN7cutlass21reorder_tensor_kernelIN4cute5tupleIJNS1_1CILi16EEEEEENS1_10ViewEngineINS1_8gmem_ptrINS1_16subbyte_iteratorIKNS_15integer_subbyteILi4ELb1EEEEEEEEENS1_6LayoutINS2_IJiiNS3_ILi1EEEEEENS2_IJlSG_NS3_ILi0EEEEEEEENS6_INS7_INS8_ISA_EEEEEENSF_INS2_IJNS2_IJNS2_IJNS2_IJNS3_ILi8EEENS3_ILi2EEEEEESG_EEEiEEENS2_IJNS2_IJNS2_IJSP_NS3_ILi4EEESP_EEESG_EEEiEEENS2_IJSG_SG_EEEEEENS2_IJNS2_IJNS2_IJNS2_IJNS3_ILi32EEESG_EEESI_EEENS3_ILi256EEEEEENS2_IJNS2_IJNS2_IJST_SO_SP_EEESI_EEEiEEENS2_IJSI_SI_EEEEEEEENS1_9TiledCopyINS1_9Copy_AtomIJNS1_39AutoVectorizingCopyWithAssumedAlignmentILi8EEESA_EEENSF_INS2_IJNS3_ILi128EEESP_EEENS2_IJSP_SG_EEEEENS2_IJSP_S1F_EEEEEEEvNS1_6TensorIT0_T1_EENS1L_IT2_T3_EET4_:
[----:B------:R-:W-:Y:S01]  /*0000*/  LDC R1, c[0x0][0x28] ;  /* 0x00000a00ff017b82 */ /* 0x000fe20000000800 */
[----:B------:R-:W0:Y:S07]  /*0010*/  S2R R16, SR_TID.X ;  /* 0x0000000000107919 */ /* 0x000e2e0000002100 */
[----:B------:R-:W1:Y:S01]  /*0020*/  S2UR UR11, SR_CTAID.X ;  /* 0x00000000000b79c3 */ /* 0x000e620000002500 */
[----:B------:R-:W-:Y:S01]  /*0030*/  ULDC.64 UR6, c[0x0][0x218] ;  /* 0x0000860000067ab9 */ /* 0x000fe20000000a00 */
[----:B------:R-:W-:Y:S01]  /*0040*/  ULDC.U8 UR5, c[0x0][0x228] ;  /* 0x00008a0000057ab9 */ /* 0x000fe20000000000 */
[----:B------:R-:W-:Y:S01]  /*0050*/  ULDC.U8 UR9, c[0x0][0x248] ;  /* 0x0000920000097ab9 */ /* 0x000fe20000000000 */
[----:B------:R-:W-:Y:S01]  /*0060*/  ULDC UR4, c[0x0][0x238] ;  /* 0x00008e0000047ab9 */ /* 0x000fe20000000800 */
[----:B------:R-:W-:-:S02]  /*0070*/  IMAD.MOV.U32 R7, RZ, RZ, RZ ;  /* 0x000000ffff077224 */ /* 0x000fc400078e00ff */
[----:B------:R-:W-:Y:S01]  /*0080*/  IMAD.MOV.U32 R5, RZ, RZ, RZ ;  /* 0x000000ffff057224 */ /* 0x000fe200078e00ff */
[----:B------:R-:W2:Y:S01]  /*0090*/  LDC R2, c[0x0][0x234] ;  /* 0x00008d00ff027b82 */ /* 0x000ea20000000800 */
[----:B------:R-:W-:Y:S01]  /*00a0*/  IMAD.MOV.U32 R13, RZ, RZ, RZ ;  /* 0x000000ffff0d7224 */ /* 0x000fe200078e00ff */
[----:B-1----:R-:W-:Y:S02]  /*00b0*/  USHF.L.U32 UR14, UR11, 0x8, URZ ;  /* 0x000000080b0e7899 */ /* 0x002fe4000800063f */
[----:B------:R-:W-:Y:S02]  /*00c0*/  UIMAD.WIDE.U32 UR12, UR11, UR6, URZ ;  /* 0x000000060b0c72a5 */ /* 0x000fe4000f8e003f */
[----:B------:R-:W-:Y:S02]  /*00d0*/  UIMAD.WIDE.U32 UR14, UR14, 0x4, URZ ;  /* 0x000000040e0e78a5 */ /* 0x000fe4000f8e003f */
[----:B------:R-:W-:Y:S01]  /*00e0*/  ULEA UR5, UP0, UR12, UR5, 0x6 ;  /* 0x000000050c057291 */ /* 0x000fe2000f80303f */
[----:B0-----:R-:W-:Y:S01]  /*00f0*/  SHF.R.U32.HI R0, RZ, 0x2, R16 ;  /* 0x00000002ff007819 */ /* 0x001fe20000011610 */
[----:B------:R-:W-:Y:S01]  /*0100*/  IMAD.SHL.U32 R3, R16, 0x4, RZ ;  /* 0x0000000410037824 */ /* 0x000fe200078e00ff */
[----:B------:R-:W-:Y:S01]  /*0110*/  ULOP3.LUT UR9, UR14, UR9, URZ, 0xfc, !UPT ;  /* 0x000000090e097292 */ /* 0x000fe2000f8efc3f */
[----:B--2---:R-:W-:Y:S01]  /*0120*/  ISETP.GE.AND P2, PT, R2, 0x1, PT ;  /* 0x000000010200780c */ /* 0x004fe20003f46270 */
[----:B------:R-:W-:Y:S01]  /*0130*/  ULOP3.LUT UR8, UR5, 0x7, URZ, 0xc0, !UPT ;  /* 0x0000000705087892 */ /* 0x000fe2000f8ec03f */
[----:B------:R-:W-:Y:S01]  /*0140*/  LOP3.LUT R0, R0, 0x2, RZ, 0xc0, !PT ;  /* 0x0000000200007812 */ /* 0x000fe200078ec0ff */
[----:B------:R-:W-:-:S02]  /*0150*/  ULOP3.LUT UR10, UR9, 0x7, URZ, 0xc0, !UPT ;  /* 0x00000007090a7892 */ /* 0x000fc4000f8ec03f */
[----:B------:R-:W-:Y:S01]  /*0160*/  UIMAD UR11, UR11, UR7, UR13 ;  /* 0x000000070b0b72a4 */ /* 0x000fe2000f8e020d */
[----:B------:R-:W-:Y:S01]  /*0170*/  LOP3.LUT R0, R0, 0x1c, R3, 0xf8, !PT ;  /* 0x0000001c00007812 */ /* 0x000fe200078ef803 */
[----:B------:R-:W-:Y:S01]  /*0180*/  IMAD.U32 R6, RZ, RZ, UR8 ;  /* 0x00000008ff067e24 */ /* 0x000fe2000f8e00ff */
[----:B------:R-:W-:Y:S01]  /*0190*/  SHF.R.U32.HI R3, RZ, 0x4, R16 ;  /* 0x00000004ff037819 */ /* 0x000fe20000011610 */
[----:B------:R-:W-:Y:S01]  /*01a0*/  IMAD.U32 R4, RZ, RZ, UR10 ;  /* 0x0000000aff047e24 */ /* 0x000fe2000f8e00ff */
[----:B------:R-:W-:Y:S01]  /*01b0*/  ULEA.HI.X UR11, UR12, URZ, UR11, 0x6, UP0 ;  /* 0x0000003f0c0b7291 */ /* 0x000fe200080f340b */
[----:B------:R-:W-:Y:S01]  /*01c0*/  IMAD.WIDE.U32 R16, R16, 0x4, R6 ;  /* 0x0000000410107825 */ /* 0x000fe200078e0006 */
[----:B------:R-:W-:Y:S02]  /*01d0*/  USHF.R.U64 UR9, UR9, 0x3, UR15 ;  /* 0x0000000309097899 */ /* 0x000fe4000800120f */
[----:B------:R-:W-:Y:S01]  /*01e0*/  USHF.R.U64 UR5, UR5, 0x3, UR11 ;  /* 0x0000000305057899 */ /* 0x000fe2000800120b */
[----:B------:R-:W-:Y:S01]  /*01f0*/  IMAD R0, R3, UR4, R0 ;  /* 0x0000000403007c24 */ /* 0x000fe2000f8e0200 */
[----:B------:R-:W-:Y:S01]  /*0200*/  SHF.R.U64 R7, R16, 0x3, R17 ;  /* 0x0000000310077819 */ /* 0x000fe20000001211 */
[----:B------:R-:W-:-:S02]  /*0210*/  USHF.R.U32.HI UR8, URZ, 0x3, UR15 ;  /* 0x000000033f087899 */ /* 0x000fc4000801160f */
[----:B------:R-:W-:Y:S01]  /*0220*/  IMAD.WIDE.U32 R4, R0, 0x4, R4 ;  /* 0x0000000400047825 */ /* 0x000fe200078e0004 */
[----:B------:R-:W-:Y:S01]  /*0230*/  USHF.R.U32.HI UR11, URZ, 0x3, UR11 ;  /* 0x000000033f0b7899 */ /* 0x000fe2000801160b */
[----:B------:R-:W-:-:S03]  /*0240*/  IADD3 R7, P1, R7, UR5, RZ ;  /* 0x0000000507077c10 */ /* 0x000fc6000ff3e0ff */
[----:B------:R-:W-:Y:S02]  /*0250*/  SHF.R.U64 R10, R4, 0x3, R5 ;  /* 0x00000003040a7819 */ /* 0x000fe40000001205 */
[----:B------:R-:W-:Y:S02]  /*0260*/  LEA.HI.X R6, R17, UR11, RZ, 0x1d, P1 ;  /* 0x0000000b11067c11 */ /* 0x000fe400088fecff */
[----:B------:R-:W-:Y:S02]  /*0270*/  IADD3 R10, P0, R10, UR9, RZ ;  /* 0x000000090a0a7c10 */ /* 0x000fe4000ff1e0ff */
[----:B------:R-:W-:Y:S02]  /*0280*/  LOP3.LUT R12, R4, 0x7, RZ, 0xc0, !PT ;  /* 0x00000007040c7812 */ /* 0x000fe400078ec0ff */
[----:B------:R-:W-:Y:S01]  /*0290*/  LEA.HI.X R9, R5, UR8, RZ, 0x1d, P0 ;  /* 0x0000000805097c11 */ /* 0x000fe200080fecff */
[----:B------:R-:W-:Y:S08]  /*02a0*/  @!P2 EXIT ;  /* 0x000000000000a94d */ /* 0x000ff00003800000 */
[----:B------:R-:W-:Y:S01]  /*02b0*/  VIADD R2, R2, 0x7 ;  /* 0x0000000702027836 */ /* 0x000fe20000000000 */
[----:B------:R-:W-:Y:S01]  /*02c0*/  USHF.L.U32 UR4, UR4, 0x3, URZ ;  /* 0x0000000304047899 */ /* 0x000fe2000800063f */
[----:B------:R-:W-:Y:S01]  /*02d0*/  LOP3.LUT R8, R16, 0x7, RZ, 0xc0, !PT ;  /* 0x0000000710087812 */ /* 0x000fe200078ec0ff */
[----:B------:R-:W-:Y:S02]  /*02e0*/  ULDC.64 UR16, c[0x0][0x208] ;  /* 0x0000820000107ab9 */ /* 0x000fe40000000a00 */
[----:B------:R-:W-:-:S04]  /*02f0*/  SHF.R.S32.HI R0, RZ, 0x1f, R2 ;  /* 0x0000001fff007819 */ /* 0x000fc80000011402 */
[----:B------:R-:W-:Y:S01]  /*0300*/  LEA.HI R0, R0, R2, RZ, 0x3 ;  /* 0x0000000200007211 */ /* 0x000fe200078f18ff */
[----:B------:R-:W-:-:S04]  /*0310*/  IMAD.MOV.U32 R2, RZ, RZ, RZ ;  /* 0x000000ffff027224 */ /* 0x000fc800078e00ff */
[----:B------:R-:W-:-:S05]  /*0320*/  IMAD.SHL.U32 R14, R0, 0x2, RZ ;  /* 0x00000002000e7824 */ /* 0x000fca00078e00ff */
[----:B------:R-:W-:-:S04]  /*0330*/  LOP3.LUT R14, R14, 0xfffffff0, RZ, 0xc0, !PT ;  /* 0xfffffff00e0e7812 */ /* 0x000fc800078ec0ff */
[----:B------:R-:W-:-:S04]  /*0340*/  VIMNMX R14, R14, 0x1, !PT ;  /* 0x000000010e0e7848 */ /* 0x000fc80007fe0100 */
[C---:B------:R-:W-:Y:S01]  /*0350*/  LOP3.LUT R11, R14.reuse, 0x1, RZ, 0xc0, !PT ;  /* 0x000000010e0b7812 */ /* 0x040fe200078ec0ff */
[----:B------:R-:W-:-:S05]  /*0360*/  VIADD R0, R14, 0xffffffff ;  /* 0xffffffff0e007836 */ /* 0x000fca0000000000 */
[----:B------:R-:W-:-:S13]  /*0370*/  ISETP.GE.U32.AND P0, PT, R0, 0x3, PT ;  /* 0x000000030000780c */ /* 0x000fda0003f06070 */
[----:B------:R-:W-:Y:S05]  /*0380*/  @!P0 BRA `(.L_x_1383) ;  /* 0x0000000800488947 */ /* 0x000fea0003800000 */
[----:B------:R-:W-:Y:S01]  /*0390*/  HFMA2.MMA R3, -RZ, RZ, 0, 5.9604644775390625e-08 ;  /* 0x00000001ff037435 */ /* 0x000fe200000001ff */
[----:B------:R-:W-:Y:S01]  /*03a0*/  IMAD.IADD R14, R11, 0x1, -R14 ;  /* 0x000000010b0e7824 */ /* 0x000fe200078e0a0e */
[----:B------:R-:W-:Y:S01]  /*03b0*/  MOV R2, RZ ;  /* 0x000000ff00027202 */ /* 0x000fe20000000f00 */
[----:B------:R-:W-:Y:S01]  /*03c0*/  IMAD.MOV.U32 R4, RZ, RZ, RZ ;  /* 0x000000ffff047224 */ /* 0x000fe200078e00ff */
[----:B------:R-:W-:Y:S01]  /*03d0*/  ULDC.64 UR14, c[0x0][0x220] ;  /* 0x00008800000e7ab9 */ /* 0x000fe20000000a00 */
[----:B------:R-:W-:Y:S01]  /*03e0*/  ULDC.64 UR12, c[0x0][0x240] ;  /* 0x00009000000c7ab9 */ /* 0x000fe20000000a00 */
[----:B------:R-:W-:-:S07]  /*03f0*/  MOV R15, 0xf ;  /* 0x0000000f000f7802 */ /* 0x000fce0000000f00 */
.L_x_1384:
[----:B------:R-:W-:Y:S01]  /*0400*/  SHF.R.U32.HI R5, RZ, 0x4, R2 ;  /* 0x00000004ff057819 */ /* 0x000fe20000011602 */
[C---:B------:R-:W-:Y:S01]  /*0410*/  IMAD.SHL.U32 R18, R4.reuse, 0x2, RZ ;  /* 0x0000000204127824 */ /* 0x040fe200078e00ff */
[C---:B------:R-:W-:Y:S01]  /*0420*/  LOP3.LUT R0, R4.reuse, 0x4, RZ, 0xc0, !PT ;  /* 0x0000000404007812 */ /* 0x040fe200078ec0ff */
[----:B------:R-:W-:Y:S02]  /*0430*/  IMAD.SHL.U32 R21, R4, 0x40, RZ ;  /* 0x0000004004157824 */ /* 0x000fe400078e00ff */
[----:B------:R-:W-:Y:S01]  /*0440*/  IMAD.SHL.U32 R22, R5, 0x80, RZ ;  /* 0x0000008005167824 */ /* 0x000fe200078e00ff */
[----:B------:R-:W-:Y:S01]  /*0450*/  LOP3.LUT R18, R18, 0xc, RZ, 0xc0, !PT ;  /* 0x0000000c12127812 */ /* 0x000fe200078ec0ff */
[----:B------:R-:W-:Y:S01]  /*0460*/  VIADD R4, R4, 0x2 ;  /* 0x0000000204047836 */ /* 0x000fe20000000000 */
[----:B------:R-:W-:Y:S02]  /*0470*/  SHF.R.U32.HI R0, RZ, 0x2, R0 ;  /* 0x00000002ff007819 */ /* 0x000fe40000011600 */
[----:B------:R-:W-:Y:S02]  /*0480*/  SHF.R.S32.HI R23, RZ, 0x1f, R22 ;  /* 0x0000001fff177819 */ /* 0x000fe40000011416 */
[----:B------:R-:W-:Y:S01]  /*0490*/  LOP3.LUT R21, R21, 0x80, RZ, 0xc0, !PT ;  /* 0x0000008015157812 */ /* 0x000fe200078ec0ff */
[----:B------:R-:W-:Y:S02]  /*04a0*/  IMAD R0, R5, UR4, R0 ;  /* 0x0000000405007c24 */ /* 0x000fe4000f8e0200 */
[----:B------:R-:W-:Y:S04]  /*04b0*/  IMAD.WIDE.U32 R22, R18, UR6, R22 ;  /* 0x0000000612167c25 */ /* 0x000fe8000f8e0016 */
[----:B------:R-:W-:Y:S02]  /*04c0*/  IMAD.SHL.U32 R20, R22, 0x4, RZ ;  /* 0x0000000416147824 */ /* 0x000fe400078e00ff */
[C---:B------:R-:W-:Y:S01]  /*04d0*/  IMAD R19, R18.reuse, UR7, R23 ;  /* 0x0000000712137c24 */ /* 0x040fe2000f8e0217 */
[----:B------:R-:W-:Y:S02]  /*04e0*/  LOP3.LUT R18, R18, 0x1, RZ, 0xfc, !PT ;  /* 0x0000000112127812 */ /* 0x000fe400078efcff */
[----:B------:R-:W-:Y:S02]  /*04f0*/  LOP3.LUT R20, R20, 0x7, R16, 0xf8, !PT ;  /* 0x0000000714147812 */ /* 0x000fe400078ef810 */
[----:B------:R-:W-:Y:S01]  /*0500*/  SHF.L.U64.HI R19, R22, 0x2, R19 ;  /* 0x0000000216137819 */ /* 0x000fe20000010213 */
[----:B------:R-:W-:Y:S03]  /*0510*/  IMAD.IADD R22, R21, 0x1, R0 ;  /* 0x0000000115167824 */ /* 0x000fe600078e0200 */
[--C-:B------:R-:W-:Y:S02]  /*0520*/  SHF.R.U64 R5, R20, 0x3, R19.reuse ;  /* 0x0000000314057819 */ /* 0x100fe40000001213 */
[----:B------:R-:W-:Y:S02]  /*0530*/  SHF.R.U32.HI R19, RZ, 0x3, R19 ;  /* 0x00000003ff137819 */ /* 0x000fe40000011613 */
[----:B------:R-:W-:Y:S02]  /*0540*/  IADD3 R24, P2, P1, R7, UR14, R5 ;  /* 0x0000000e07187c10 */ /* 0x000fe4000f95e005 */
[----:B------:R-:W-:Y:S02]  /*0550*/  LEA R28, P0, R22, R12, 0x2 ;  /* 0x0000000c161c7211 */ /* 0x000fe400078010ff */
[----:B------:R-:W-:Y:S01]  /*0560*/  IADD3.X R25, R6, UR15, R19, P2, P1 ;  /* 0x0000000f06197c10 */ /* 0x000fe200097e2413 */
[----:B------:R-:W-:Y:S01]  /*0570*/  IMAD.SHL.U32 R19, R2, 0x8, RZ ;  /* 0x0000000802137824 */ /* 0x000fe200078e00ff */
[C---:B------:R-:W-:Y:S01]  /*0580*/  LEA.HI.X.SX32 R29, R22.reuse, R13, 0x2, P0 ;  /* 0x0000000d161d7211 */ /* 0x040fe200000f16ff */
[----:B------:R-:W-:Y:S01]  /*0590*/  VIADD R22, R22, 0x20 ;  /* 0x0000002016167836 */ /* 0x000fe20000000000 */
[----:B------:R-:W-:Y:S01]  /*05a0*/  LOP3.LUT R20, R20, 0x7, RZ, 0xc0, !PT ;  /* 0x0000000714147812 */ /* 0x000fe200078ec0ff */
[----:B------:R0:W2:Y:S01]  /*05b0*/  LDG.E.U8 R0, desc[UR16][R24.64] ;  /* 0x0000001018007981 */ /* 0x0000a2000c1e1100 */
[----:B------:R-:W-:Y:S01]  /*05c0*/  SHF.R.U32.HI R5, RZ, 0x3, R29 ;  /* 0x00000003ff057819 */ /* 0x000fe2000001161d */
[C---:B------:R-:W-:Y:S01]  /*05d0*/  VIADD R26, R19.reuse, 0x8 ;  /* 0x00000008131a7836 */ /* 0x040fe20000000000 */
[----:B------:R-:W-:Y:S01]  /*05e0*/  LOP3.LUT R21, R28, 0x7, RZ, 0xc0, !PT ;  /* 0x000000071c157812 */ /* 0x000fe200078ec0ff */
[----:B------:R-:W-:Y:S03]  /*05f0*/  VIADD R19, R19, 0x18 ;  /* 0x0000001813137836 */ /* 0x000fe60000000000 */
[----:B------:R-:W-:Y:S04]  /*0600*/  LOP3.LUT R26, R26, 0xffffff80, RZ, 0xc0, !PT ;  /* 0xffffff801a1a7812 */ /* 0x000fe800078ec0ff */
[--C-:B------:R-:W-:Y:S03]  /*0610*/  SHF.R.S32.HI R27, RZ, 0x1f, R26.reuse ;  /* 0x0000001fff1b7819 */ /* 0x100fe6000001141a */
[C---:B------:R-:W-:Y:S04]  /*0620*/  IMAD.WIDE.U32 R26, R18.reuse, UR6, R26 ;  /* 0x00000006121a7c25 */ /* 0x040fe8000f8e001a */
[----:B------:R-:W-:Y:S01]  /*0630*/  IMAD R18, R18, UR7, R27 ;  /* 0x0000000712127c24 */ /* 0x000fe2000f8e021b */
[----:B0-----:R-:W-:Y:S04]  /*0640*/  SHF.R.U64 R24, R28, 0x3, R29 ;  /* 0x000000031c187819 */ /* 0x001fe8000000121d */
[----:B------:R-:W-:Y:S04]  /*0650*/  IADD3 R24, P1, P0, R10, UR12, R24 ;  /* 0x0000000c0a187c10 */ /* 0x000fe8000f83e018 */
[----:B------:R-:W-:Y:S05]  /*0660*/  IADD3.X R25, R9, UR13, R5, P1, P0 ;  /* 0x0000000d09197c10 */ /* 0x000fea0008fe0405 */
[----:B------:R-:W3:Y:S01]  /*0670*/  LDG.E.U8 R5, desc[UR16][R24.64] ;  /* 0x0000001018057981 */ /* 0x000ee2000c1e1100 */
[----:B--2---:R-:W-:Y:S02]  /*0680*/  SHF.R.U32.HI R20, RZ, R20, R0 ;  /* 0x00000014ff147219 */ /* 0x004fe40000011600 */
[----:B------:R-:W-:Y:S02]  /*0690*/  LEA R0, P0, R26, R8, 0x2 ;  /* 0x000000081a007211 */ /* 0x000fe400078010ff */
[----:B------:R-:W-:Y:S02]  /*06a0*/  LOP3.LUT R20, R20, 0xf, RZ, 0xc0, !PT ;  /* 0x0000000f14147812 */ /* 0x000fe400078ec0ff */
[----:B------:R-:W-:Y:S02]  /*06b0*/  LEA.HI.X R18, R26, RZ, R18, 0x2, P0 ;  /* 0x000000ff1a127211 */ /* 0x000fe400000f1412 */
[-C--:B------:R-:W-:Y:S02]  /*06c0*/  SHF.L.U32 R20, R20, R21.reuse, RZ ;  /* 0x0000001514147219 */ /* 0x080fe400000006ff */
[----:B------:R-:W-:Y:S02]  /*06d0*/  SHF.L.U32 R21, R15, R21, RZ ;  /* 0x000000150f157219 */ /* 0x000fe400000006ff */
[C-C-:B------:R-:W-:Y:S02]  /*06e0*/  SHF.R.U64 R26, R0.reuse, 0x3, R18.reuse ;  /* 0x00000003001a7819 */ /* 0x140fe40000001212 */
[----:B------:R-:W-:Y:S02]  /*06f0*/  SHF.R.U32.HI R18, RZ, 0x3, R18 ;  /* 0x00000003ff127819 */ /* 0x000fe40000011612 */
[----:B------:R-:W-:Y:S02]  /*0700*/  IADD3 R26, P1, P0, R7, UR14, R26 ;  /* 0x0000000e071a7c10 */ /* 0x000fe4000f83e01a */
[----:B------:R-:W-:Y:S02]  /*0710*/  LOP3.LUT R0, R0, 0x7, RZ, 0xc0, !PT ;  /* 0x0000000700007812 */ /* 0x000fe400078ec0ff */
[----:B------:R-:W-:Y:S02]  /*0720*/  IADD3.X R27, R6, UR15, R18, P1, P0 ;  /* 0x0000000f061b7c10 */ /* 0x000fe40008fe0412 */
[----:B---3--:R-:W-:Y:S02]  /*0730*/  LOP3.LUT R5, R20, R21, R5, 0xf2, !PT ;  /* 0x0000001514057212 */ /* 0x008fe400078ef205 */
[C---:B------:R-:W-:Y:S03]  /*0740*/  LEA R20, P0, R22.reuse, R12, 0x2 ;  /* 0x0000000c16147211 */ /* 0x040fe600078010ff */
[----:B------:R0:W-:Y:S01]  /*0750*/  STG.E.U8 desc[UR16][R24.64], R5 ;  /* 0x0000000518007986 */ /* 0x0001e2000c101110 */
[----:B------:R-:W-:Y:S01]  /*0760*/  LEA.HI.X.SX32 R21, R22, R13, 0x2, P0 ;  /* 0x0000000d16157211 */ /* 0x000fe200000f16ff */
[----:B------:R-:W-:Y:S01]  /*0770*/  IMAD.SHL.U32 R22, R3, 0x2, RZ ;  /* 0x0000000203167824 */ /* 0x000fe200078e00ff */
[----:B------:R-:W-:Y:S04]  /*0780*/  LOP3.LUT R23, R20, 0x7, RZ, 0xc0, !PT ;  /* 0x0000000714177812 */ /* 0x000fe800078ec0ff */
[----:B------:R-:W-:Y:S02]  /*0790*/  LOP3.LUT R22, R22, 0xe, RZ, 0xc0, !PT ;  /* 0x0000000e16167812 */ /* 0x000fe400078ec0ff */
[--C-:B0-----:R-:W-:Y:S01]  /*07a0*/  SHF.R.U32.HI R5, RZ, 0x3, R21.reuse ;  /* 0x00000003ff057819 */ /* 0x101fe20000011615 */
[----:B------:R0:W2:Y:S02]  /*07b0*/  LDG.E.U8 R24, desc[UR16][R26.64] ;  /* 0x000000101a187981 */ /* 0x0000a4000c1e1100 */
[----:B0-----:R-:W-:Y:S04]  /*07c0*/  SHF.R.U64 R26, R20, 0x3, R21 ;  /* 0x00000003141a7819 */ /* 0x001fe80000001215 */
[----:B------:R-:W-:Y:S04]  /*07d0*/  IADD3 R26, P1, P0, R10, UR12, R26 ;  /* 0x0000000c0a1a7c10 */ /* 0x000fe8000f83e01a */
[----:B------:R-:W-:Y:S01]  /*07e0*/  IADD3.X R27, R9, UR13, R5, P1, P0 ;  /* 0x0000000d091b7c10 */ /* 0x000fe20008fe0405 */
[C---:B------:R-:W-:Y:S02]  /*07f0*/  VIADD R5, R2.reuse, 0x2 ;  /* 0x0000000202057836 */ /* 0x040fe40000000000 */
[----:B------:R-:W-:Y:S02]  /*0800*/  VIADD R2, R2, 0x4 ;  /* 0x0000000402027836 */ /* 0x000fe40000000000 */
[----:B------:R-:W3:Y:S01]  /*0810*/  LDG.E.U8 R18, desc[UR16][R26.64] ;  /* 0x000000101a127981 */ /* 0x000ee2000c1e1100 */
[----:B------:R-:W-:Y:S05]  /*0820*/  SHF.R.U32.HI R5, RZ, 0x4, R5 ;  /* 0x00000004ff057819 */ /* 0x000fea0000011605 */
[----:B------:R-:W-:Y:S05]  /*0830*/  IMAD.SHL.U32 R28, R5, 0x80, RZ ;  /* 0x00000080051c7824 */ /* 0x000fea00078e00ff */
[--C-:B------:R-:W-:Y:S03]  /*0840*/  SHF.R.S32.HI R29, RZ, 0x1f, R28.reuse ;  /* 0x0000001fff1d7819 */ /* 0x100fe6000001141c */
[C---:B------:R-:W-:Y:S04]  /*0850*/  IMAD.WIDE.U32 R28, R22.reuse, UR6, R28 ;  /* 0x00000006161c7c25 */ /* 0x040fe8000f8e001c */
[C---:B------:R-:W-:Y:S01]  /*0860*/  IMAD R29, R22.reuse, UR7, R29 ;  /* 0x00000007161d7c24 */ /* 0x040fe2000f8e021d */
[----:B------:R-:W-:Y:S01]  /*0870*/  LOP3.LUT R22, R22, 0x1, RZ, 0xfc, !PT ;  /* 0x0000000116167812 */ /* 0x000fe200078efcff */
[C---:B------:R-:W-:Y:S03]  /*0880*/  IMAD.SHL.U32 R21, R28.reuse, 0x4, RZ ;  /* 0x000000041c157824 */ /* 0x040fe600078e00ff */
[----:B------:R-:W-:Y:S02]  /*0890*/  SHF.L.U64.HI R20, R28, 0x2, R29 ;  /* 0x000000021c147819 */ /* 0x000fe4000001021d */
[----:B------:R-:W-:Y:S02]  /*08a0*/  LOP3.LUT R21, R21, 0x7, R16, 0xf8, !PT ;  /* 0x0000000715157812 */ /* 0x000fe400078ef810 */
[----:B--2---:R-:W-:Y:S02]  /*08b0*/  SHF.R.U32.HI R24, RZ, R0, R24 ;  /* 0x00000000ff187219 */ /* 0x004fe40000011618 */
[----:B------:R-:W-:Y:S02]  /*08c0*/  LOP3.LUT R0, R3, 0x4, RZ, 0xc0, !PT ;  /* 0x0000000403007812 */ /* 0x000fe400078ec0ff */
[----:B------:R-:W-:Y:S02]  /*08d0*/  LOP3.LUT R24, R24, 0xf, RZ, 0xc0, !PT ;  /* 0x0000000f18187812 */ /* 0x000fe400078ec0ff */
[----:B------:R-:W-:Y:S02]  /*08e0*/  SHF.R.U32.HI R0, RZ, 0x2, R0 ;  /* 0x00000002ff007819 */ /* 0x000fe40000011600 */
[-C--:B------:R-:W-:Y:S02]  /*08f0*/  SHF.L.U32 R24, R24, R23.reuse, RZ ;  /* 0x0000001718187219 */ /* 0x080fe400000006ff */
[----:B------:R-:W-:Y:S01]  /*0900*/  SHF.L.U32 R23, R15, R23, RZ ;  /* 0x000000170f177219 */ /* 0x000fe200000006ff */
[----:B------:R-:W-:Y:S02]  /*0910*/  IMAD R0, R5, UR4, R0 ;  /* 0x0000000405007c24 */ /* 0x000fe4000f8e0200 */
[C---:B------:R-:W-:Y:S02]  /*0920*/  IMAD.SHL.U32 R5, R3.reuse, 0x40, RZ ;  /* 0x0000004003057824 */ /* 0x040fe400078e00ff */
[----:B------:R-:W-:Y:S03]  /*0930*/  VIADD R3, R3, 0x2 ;  /* 0x0000000203037836 */ /* 0x000fe60000000000 */
[----:B------:R-:W-:Y:S05]  /*0940*/  LOP3.LUT R5, R5, 0xc0, RZ, 0xc0, !PT ;  /* 0x000000c005057812 */ /* 0x000fea00078ec0ff */
[----:B------:R-:W-:Y:S01]  /*0950*/  IMAD.IADD R0, R5, 0x1, R0 ;  /* 0x0000000105007824 */ /* 0x000fe200078e0200 */
[----:B---3--:R-:W-:Y:S02]  /*0960*/  LOP3.LUT R23, R24, R23, R18, 0xf2, !PT ;  /* 0x0000001718177212 */ /* 0x008fe400078ef212 */
[--C-:B------:R-:W-:Y:S02]  /*0970*/  SHF.R.U64 R18, R21, 0x3, R20.reuse ;  /* 0x0000000315127819 */ /* 0x100fe40000001214 */
[----:B------:R-:W-:Y:S01]  /*0980*/  SHF.R.U32.HI R20, RZ, 0x3, R20 ;  /* 0x00000003ff147819 */ /* 0x000fe20000011614 */
[----:B------:R0:W-:Y:S01]  /*0990*/  STG.E.U8 desc[UR16][R26.64], R23 ;  /* 0x000000171a007986 */ /* 0x0001e2000c101110 */
[----:B------:R-:W-:Y:S02]  /*09a0*/  IADD3 R28, P2, P1, R7, UR14, R18 ;  /* 0x0000000e071c7c10 */ /* 0x000fe4000f95e012 */
[----:B------:R-:W-:Y:S02]  /*09b0*/  LEA R24, P0, R0, R12, 0x2 ;  /* 0x0000000c00187211 */ /* 0x000fe400078010ff */
[----:B------:R-:W-:Y:S02]  /*09c0*/  IADD3.X R29, R6, UR15, R20, P2, P1 ;  /* 0x0000000f061d7c10 */ /* 0x000fe400097e2414 */
[C---:B------:R-:W-:Y:S01]  /*09d0*/  LEA.HI.X.SX32 R25, R0.reuse, R13, 0x2, P0 ;  /* 0x0000000d00197211 */ /* 0x040fe200000f16ff */
[----:B------:R-:W-:Y:S01]  /*09e0*/  VIADD R0, R0, 0x20 ;  /* 0x0000002000007836 */ /* 0x000fe20000000000 */
[----:B------:R-:W-:Y:S01]  /*09f0*/  LOP3.LUT R21, R21, 0x7, RZ, 0xc0, !PT ;  /* 0x0000000715157812 */ /* 0x000fe200078ec0ff */
[----:B------:R1:W2:Y:S01]  /*0a00*/  LDG.E.U8 R18, desc[UR16][R28.64] ;  /* 0x000000101c127981 */ /* 0x0002a2000c1e1100 */
[--C-:B------:R-:W-:Y:S02]  /*0a10*/  SHF.R.U32.HI R5, RZ, 0x3, R25.reuse ;  /* 0x00000003ff057819 */ /* 0x100fe40000011619 */
[C---:B0-----:R-:W-:Y:S02]  /*0a20*/  SHF.R.U64 R26, R24.reuse, 0x3, R25 ;  /* 0x00000003181a7819 */ /* 0x041fe40000001219 */
[----:B------:R-:W-:Y:S02]  /*0a30*/  LOP3.LUT R24, R24, 0x7, RZ, 0xc0, !PT ;  /* 0x0000000718187812 */ /* 0x000fe400078ec0ff */
[----:B------:R-:W-:Y:S04]  /*0a40*/  IADD3 R26, P1, P0, R10, UR12, R26 ;  /* 0x0000000c0a1a7c10 */ /* 0x000fe8000f83e01a */
[----:B------:R-:W-:Y:S02]  /*0a50*/  IADD3.X R27, R9, UR13, R5, P1, P0 ;  /* 0x0000000d091b7c10 */ /* 0x000fe40008fe0405 */
[----:B-1----:R-:W-:Y:S03]  /*0a60*/  LOP3.LUT R28, R19, 0xffffff80, RZ, 0xc0, !PT ;  /* 0xffffff80131c7812 */ /* 0x002fe600078ec0ff */
[----:B------:R-:W3:Y:S01]  /*0a70*/  LDG.E.U8 R5, desc[UR16][R26.64] ;  /* 0x000000101a057981 */ /* 0x000ee2000c1e1100 */
[--C-:B------:R-:W-:Y:S03]  /*0a80*/  SHF.R.S32.HI R29, RZ, 0x1f, R28.reuse ;  /* 0x0000001fff1d7819 */ /* 0x100fe6000001141c */
[C---:B------:R-:W-:Y:S04]  /*0a90*/  IMAD.WIDE.U32 R28, R22.reuse, UR6, R28 ;  /* 0x00000006161c7c25 */ /* 0x040fe8000f8e001c */
[----:B------:R-:W-:Y:S01]  /*0aa0*/  IMAD R22, R22, UR7, R29 ;  /* 0x0000000716167c24 */ /* 0x000fe2000f8e021d */
[----:B--2---:R-:W-:Y:S02]  /*0ab0*/  SHF.R.U32.HI R21, RZ, R21, R18 ;  /* 0x00000015ff157219 */ /* 0x004fe40000011612 */
[C---:B------:R-:W-:Y:S02]  /*0ac0*/  LEA R18, P0, R28.reuse, R8, 0x2 ;  /* 0x000000081c127211 */ /* 0x040fe400078010ff */
[----:B------:R-:W-:Y:S02]  /*0ad0*/  LOP3.LUT R21, R21, 0xf, RZ, 0xc0, !PT ;  /* 0x0000000f15157812 */ /* 0x000fe400078ec0ff */
[----:B------:R-:W-:Y:S02]  /*0ae0*/  LEA.HI.X R22, R28, RZ, R22, 0x2, P0 ;  /* 0x000000ff1c167211 */ /* 0x000fe400000f1416 */
[-C--:B------:R-:W-:Y:S02]  /*0af0*/  SHF.L.U32 R21, R21, R24.reuse, RZ ;  /* 0x0000001815157219 */ /* 0x080fe400000006ff */
[----:B------:R-:W-:Y:S02]  /*0b00*/  SHF.L.U32 R24, R15, R24, RZ ;  /* 0x000000180f187219 */ /* 0x000fe400000006ff */
[--C-:B------:R-:W-:Y:S02]  /*0b10*/  SHF.R.U64 R19, R18, 0x3, R22.reuse ;  /* 0x0000000312137819 */ /* 0x100fe40000001216 */
[C---:B------:R-:W-:Y:S02]  /*0b20*/  LEA R28, P0, R0.reuse, R12, 0x2 ;  /* 0x0000000c001c7211 */ /* 0x040fe400078010ff */
[----:B------:R-:W-:Y:S02]  /*0b30*/  SHF.R.U32.HI R22, RZ, 0x3, R22 ;  /* 0x00000003ff167819 */ /* 0x000fe40000011616 */
[----:B------:R-:W-:Y:S02]  /*0b40*/  IADD3 R30, P2, P1, R7, UR14, R19 ;  /* 0x0000000e071e7c10 */ /* 0x000fe4000f95e013 */
[----:B------:R-:W-:Y:S02]  /*0b50*/  LEA.HI.X.SX32 R29, R0, R13, 0x2, P0 ;  /* 0x0000000d001d7211 */ /* 0x000fe400000f16ff */
[----:B------:R-:W-:Y:S02]  /*0b60*/  IADD3.X R31, R6, UR15, R22, P2, P1 ;  /* 0x0000000f061f7c10 */ /* 0x000fe400097e2416 */
[----:B------:R-:W-:Y:S02]  /*0b70*/  SHF.R.U64 R0, R28, 0x3, R29 ;  /* 0x000000031c007819 */ /* 0x000fe4000000121d */
[----:B------:R-:W-:Y:S02]  /*0b80*/  LOP3.LUT R18, R18, 0x7, RZ, 0xc0, !PT ;  /* 0x0000000712127812 */ /* 0x000fe400078ec0ff */
[----:B------:R-:W-:Y:S02]  /*0b90*/  IADD3 R20, P1, P0, R10, UR12, R0 ;  /* 0x0000000c0a147c10 */ /* 0x000fe4000f83e000 */
[----:B---3--:R-:W-:Y:S02]  /*0ba0*/  LOP3.LUT R5, R21, R24, R5, 0xf2, !PT ;  /* 0x0000001815057212 */ /* 0x008fe400078ef205 */
[----:B------:R-:W-:Y:S03]  /*0bb0*/  LOP3.LUT R28, R28, 0x7, RZ, 0xc0, !PT ;  /* 0x000000071c1c7812 */ /* 0x000fe600078ec0ff */
[----:B------:R0:W-:Y:S04]  /*0bc0*/  STG.E.U8 desc[UR16][R26.64], R5 ;  /* 0x000000051a007986 */ /* 0x0001e8000c101110 */
[----:B------:R-:W2:Y:S01]  /*0bd0*/  LDG.E.U8 R30, desc[UR16][R30.64] ;  /* 0x000000101e1e7981 */ /* 0x000ea2000c1e1100 */
[----:B0-----:R-:W-:Y:S04]  /*0be0*/  SHF.R.U32.HI R5, RZ, 0x3, R29 ;  /* 0x00000003ff057819 */ /* 0x001fe8000001161d */
[----:B------:R-:W-:Y:S02]  /*0bf0*/  IADD3.X R21, R9, UR13, R5, P1, P0 ;  /* 0x0000000d09157c10 */ /* 0x000fe40008fe0405 */
[----:B------:R-:W-:Y:S03]  /*0c00*/  SHF.L.U32 R5, R15, R28, RZ ;  /* 0x0000001c0f057219 */ /* 0x000fe600000006ff */
[----:B------:R-:W3:Y:S01]  /*0c10*/  LDG.E.U8 R0, desc[UR16][R20.64] ;  /* 0x0000001014007981 */ /* 0x000ee2000c1e1100 */
[----:B--2---:R-:W-:Y:S04]  /*0c20*/  SHF.R.U32.HI R18, RZ, R18, R30 ;  /* 0x00000012ff127219 */ /* 0x004fe8000001161e */
[----:B------:R-:W-:Y:S04]  /*0c30*/  LOP3.LUT R18, R18, 0xf, RZ, 0xc0, !PT ;  /* 0x0000000f12127812 */ /* 0x000fe800078ec0ff */
[----:B------:R-:W-:Y:S04]  /*0c40*/  SHF.L.U32 R18, R18, R28, RZ ;  /* 0x0000001c12127219 */ /* 0x000fe800000006ff */
[----:B---3--:R-:W-:Y:S05]  /*0c50*/  LOP3.LUT R0, R18, R5, R0, 0xf2, !PT ;  /* 0x0000000512007212 */ /* 0x008fea00078ef200 */
[----:B------:R0:W-:Y:S02]  /*0c60*/  STG.E.U8 desc[UR16][R20.64], R0 ;  /* 0x0000000014007986 */ /* 0x0001e4000c101110 */
[----:B0-----:R-:W-:Y:S05]  /*0c70*/  IMAD.IADD R0, R14, 0x1, R2 ;  /* 0x000000010e007824 */ /* 0x001fea00078e0202 */
[----:B------:R-:W-:Y:S11]  /*0c80*/  ISETP.NE.AND P0, PT, R0, RZ, PT ;  /* 0x000000ff0000720c */ /* 0x000ff60003f05270 */
[----:B------:R-:W-:Y:S02]  /*0c90*/  @!UPT UIADD3 URZ, URZ, URZ, URZ ;  /* 0x0000003f3f3ff290 */ /* 0x000fe4000fffe03f */
[----:B------:R-:W-:Y:S08]  /*0ca0*/  @P0 BRA `(.L_x_1384) ;  /* 0xfffffff400d40947 */ /* 0x000ff0000383ffff */
.L_x_1383:
[----:B------:R-:W-:Y:S01]  /*0cb0*/  ISETP.NE.AND P0, PT, R11, RZ, PT ;  /* 0x000000ff0b00720c */ /* 0x000fe20003f05270 */
[----:B------:R-:W-:Y:S01]  /*0cc0*/  ULDC.64 UR10, c[0x0][0x220] ;  /* 0x00008800000a7ab9 */ /* 0x000fe20000000a00 */
[----:B------:R-:W-:-:S11]  /*0cd0*/  ULDC.64 UR8, c[0x0][0x240] ;  /* 0x0000900000087ab9 */ /* 0x000fd60000000a00 */
[----:B------:R-:W-:Y:S05]  /*0ce0*/  @!P0 EXIT ;  /* 0x000000000000894d */ /* 0x000fea0003800000 */
[----:B------:R-:W-:-:S11]  /*0cf0*/  HFMA2.MMA R5, -RZ, RZ, 0, 8.94069671630859375e-07 ;  /* 0x0000000fff057435 */ /* 0x000fd600000001ff */
.L_x_1385:
[--C-:B------:R-:W-:Y:S01]  /*0d00*/  SHF.R.U32.HI R4, RZ, 0x4, R2.reuse ;  /* 0x00000004ff047819 */ /* 0x100fe20000011602 */
[C---:B------:R-:W-:Y:S01]  /*0d10*/  IMAD.SHL.U32 R3, R2.reuse, 0x20, RZ ;  /* 0x0000002002037824 */ /* 0x040fe200078e00ff */
[--C-:B------:R-:W-:Y:S01]  /*0d20*/  SHF.R.U32.HI R14, RZ, 0x1, R2.reuse ;  /* 0x00000001ff0e7819 */ /* 0x100fe20000011602 */
[----:B------:R-:W-:Y:S01]  /*0d30*/  VIADD R11, R11, 0xffffffff ;  /* 0xffffffff0b0b7836 */ /* 0x000fe20000000000 */
[----:B0-----:R-:W-:Y:S01]  /*0d40*/  LOP3.LUT R0, R2, 0x1, RZ, 0xc0, !PT ;  /* 0x0000000102007812 */ /* 0x001fe200078ec0ff */
[----:B------:R-:W-:Y:S01]  /*0d50*/  IMAD.SHL.U32 R16, R4, 0x80, RZ ;  /* 0x0000008004107824 */ /* 0x000fe200078e00ff */
[----:B------:R-:W-:Y:S01]  /*0d60*/  SHF.R.U32.HI R15, RZ, 0x3, R2 ;  /* 0x00000003ff0f7819 */ /* 0x000fe20000011602 */
[----:B------:R-:W-:Y:S02]  /*0d70*/  IMAD.SHL.U32 R14, R14, 0x2, RZ ;  /* 0x000000020e0e7824 */ /* 0x000fe400078e00ff */
[----:B------:R-:W-:Y:S01]  /*0d80*/  VIADD R2, R2, 0x1 ;  /* 0x0000000102027836 */ /* 0x000fe20000000000 */
[----:B------:R-:W-:Y:S02]  /*0d90*/  SHF.R.S32.HI R17, RZ, 0x1f, R16 ;  /* 0x0000001fff117819 */ /* 0x000fe40000011410 */
[----:B------:R-:W-:Y:S02]  /*0da0*/  LOP3.LUT R14, R14, 0xe, R0, 0xe2, !PT ;  /* 0x0000000e0e0e7812 */ /* 0x000fe400078ee200 */
[C---:B------:R-:W-:Y:S02]  /*0db0*/  LOP3.LUT R0, R3.reuse, 0x20, RZ, 0xc0, !PT ;  /* 0x0000002003007812 */ /* 0x040fe400078ec0ff */
[----:B------:R-:W-:Y:S01]  /*0dc0*/  LOP3.LUT R3, R3, 0xc0, RZ, 0xc0, !PT ;  /* 0x000000c003037812 */ /* 0x000fe200078ec0ff */
[----:B------:R-:W-:Y:S01]  /*0dd0*/  IMAD.WIDE.U32 R16, R14, UR6, R16 ;  /* 0x000000060e107c25 */ /* 0x000fe2000f8e0010 */
[----:B------:R-:W-:Y:S03]  /*0de0*/  LOP3.LUT R15, R15, 0x1, RZ, 0xc0, !PT ;  /* 0x000000010f0f7812 */ /* 0x000fe600078ec0ff */
[----:B------:R-:W-:Y:S01]  /*0df0*/  IMAD R0, R4, UR4, R0 ;  /* 0x0000000404007c24 */ /* 0x000fe2000f8e0200 */
[----:B------:R-:W-:Y:S01]  /*0e00*/  LEA R4, P0, R16, R8, 0x2 ;  /* 0x0000000810047211 */ /* 0x000fe200078010ff */
[----:B------:R-:W-:Y:S03]  /*0e10*/  IMAD R17, R14, UR7, R17 ;  /* 0x000000070e117c24 */ /* 0x000fe6000f8e0211 */
[----:B------:R-:W-:Y:S02]  /*0e20*/  IADD3 R3, R3, R0, R15 ;  /* 0x0000000003037210 */ /* 0x000fe40007ffe00f */
[----:B------:R-:W-:Y:S02]  /*0e30*/  LEA.HI.X R17, R16, RZ, R17, 0x2, P0 ;  /* 0x000000ff10117211 */ /* 0x000fe400000f1411 */
[----:B------:R-:W-:Y:S02]  /*0e40*/  LEA R14, P0, R3, R12, 0x2 ;  /* 0x0000000c030e7211 */ /* 0x000fe400078010ff */
[--C-:B------:R-:W-:Y:S02]  /*0e50*/  SHF.R.U64 R0, R4, 0x3, R17.reuse ;  /* 0x0000000304007819 */ /* 0x100fe40000001211 */
[----:B------:R-:W-:Y:S02]  /*0e60*/  SHF.R.U32.HI R17, RZ, 0x3, R17 ;  /* 0x00000003ff117819 */ /* 0x000fe40000011611 */
[----:B------:R-:W-:Y:S02]  /*0e70*/  IADD3 R16, P2, P1, R7, UR10, R0 ;  /* 0x0000000a07107c10 */ /* 0x000fe4000f95e000 */
[----:B------:R-:W-:Y:S02]  /*0e80*/  LEA.HI.X.SX32 R15, R3, R13, 0x2, P0 ;  /* 0x0000000d030f7211 */ /* 0x000fe400000f16ff */
[----:B------:R-:W-:Y:S02]  /*0e90*/  IADD3.X R17, R6, UR11, R17, P2, P1 ;  /* 0x0000000b06117c10 */ /* 0x000fe400097e2411 */
[--C-:B------:R-:W-:Y:S02]  /*0ea0*/  SHF.R.U64 R3, R14, 0x3, R15.reuse ;  /* 0x000000030e037819 */ /* 0x100fe4000000120f */
[----:B------:R-:W-:Y:S01]  /*0eb0*/  SHF.R.U32.HI R0, RZ, 0x3, R15 ;  /* 0x00000003ff007819 */ /* 0x000fe2000001160f */
[----:B------:R-:W2:Y:S01]  /*0ec0*/  LDG.E.U8 R16, desc[UR16][R16.64] ;  /* 0x0000001010107981 */ /* 0x000ea2000c1e1100 */
[----:B------:R-:W-:Y:S02]  /*0ed0*/  IADD3 R18, P1, P0, R10, UR8, R3 ;  /* 0x000000080a127c10 */ /* 0x000fe4000f83e003 */
[----:B------:R-:W-:Y:S02]  /*0ee0*/  LOP3.LUT R4, R4, 0x7, RZ, 0xc0, !PT ;  /* 0x0000000704047812 */ /* 0x000fe400078ec0ff */
[----:B------:R-:W-:Y:S02]  /*0ef0*/  IADD3.X R19, R9, UR9, R0, P1, P0 ;  /* 0x0000000909137c10 */ /* 0x000fe40008fe0400 */
[----:B------:R-:W-:Y:S02]  /*0f00*/  LOP3.LUT R14, R14, 0x7, RZ, 0xc0, !PT ;  /* 0x000000070e0e7812 */ /* 0x000fe400078ec0ff */
[----:B------:R-:W-:Y:S01]  /*0f10*/  ISETP.NE.AND P0, PT, R11, RZ, PT ;  /* 0x000000ff0b00720c */ /* 0x000fe20003f05270 */
[----:B------:R-:W3:Y:S01]  /*0f20*/  LDG.E.U8 R0, desc[UR16][R18.64] ;  /* 0x0000001012007981 */ /* 0x000ee2000c1e1100 */
[----:B------:R-:W-:Y:S02]  /*0f30*/  SHF.L.U32 R3, R5, R14, RZ ;  /* 0x0000000e05037219 */ /* 0x000fe400000006ff */
[----:B--2---:R-:W-:Y:S04]  /*0f40*/  SHF.R.U32.HI R4, RZ, R4, R16 ;  /* 0x00000004ff047219 */ /* 0x004fe80000011610 */
[----:B------:R-:W-:Y:S04]  /*0f50*/  LOP3.LUT R4, R4, 0xf, RZ, 0xc0, !PT ;  /* 0x0000000f04047812 */ /* 0x000fe800078ec0ff */
[----:B------:R-:W-:Y:S04]  /*0f60*/  SHF.L.U32 R4, R4, R14, RZ ;  /* 0x0000000e04047219 */ /* 0x000fe800000006ff */
[----:B---3--:R-:W-:Y:S05]  /*0f70*/  LOP3.LUT R0, R4, R3, R0, 0xf2, !PT ;  /* 0x0000000304007212 */ /* 0x008fea00078ef200 */
[----:B------:R0:W-:Y:S01]  /*0f80*/  STG.E.U8 desc[UR16][R18.64], R0 ;  /* 0x0000000012007986 */ /* 0x0001e2000c101110 */
[----:B------:R-:W-:Y:S08]  /*0f90*/  @P0 BRA `(.L_x_1385) ;  /* 0xfffffffc00580947 */ /* 0x000ff0000383ffff */
[----:B------:R-:W-:Y:S05]  /*0fa0*/  EXIT ;  /* 0x000000000000794d */ /* 0x000fea0003800000 */
.L_x_1386:
        /* <DEDUP_REMOVED lines=13> */
.L_x_1414:


//--------------------- .text._ZN7cutlass17dequantize_kernelINS_15integer_subbyteILi4ELb1EEENS_10bfloat16_tEN4cute6LayoutINS4_5tupleIJiiNS4_1CILi1EEEEEENS6_IJlS8_NS7_ILi0EEEEEEEES3_S3_NS5_INS6_IJiNS6_IJiiEEES8_EEENS6_IJS8_NS6_IJilEEElEEEEENS5_INS6_IJNS7_ILi128EEEEEENS6_IJS8_EEEEEEEvPT0_PKT_T1_PKT2_PKT3_T4_T5_ --------------------------
	.section	.text._ZN7cutlass17dequantize_kernelINS_15integer_subbyteILi4ELb1EEENS_10bfloat16_tEN4cute6LayoutINS4_5tupleIJiiNS4_1CILi1EEEEEENS6_IJlS8_NS7_ILi0EEEEEEEES3_S3_NS5_INS6_IJiNS6_IJiiEEES8_EEENS6_IJS8_NS6_IJilEEElEEEEENS5_INS6_IJNS7_ILi128EEEEEENS6_IJS8_EEEEEEEvPT0_PKT_T1_PKT2_PKT3_T4_T5_,"ax",@progbits
	.align	128
        .global         _ZN7cutlass17dequantize_kernelINS_15integer_subbyteILi4ELb1EEENS_10bfloat16_tEN4cute6LayoutINS4_5tupleIJiiNS4_1CILi1EEEEEENS6_IJlS8_NS7_ILi0EEEEEEEES3_S3_NS5_INS6_IJiNS6_IJiiEEES8_EEENS6_IJS8_NS6_IJilEEElEEEEENS5_INS6_IJNS7_ILi128EEEEEENS6_IJS8_EEEEEEEvPT0_PKT_T1_PKT2_PKT3_T4_T5_
        .type           _ZN7cutlass17dequantize_kernelINS_15integer_subbyteILi4ELb1EEENS_10bfloat16_tEN4cute6LayoutINS4_5tupleIJiiNS4_1CILi1EEEEEENS6_IJlS8_NS7_ILi0EEEEEEEES3_S3_NS5_INS6_IJiNS6_IJiiEEES8_EEENS6_IJS8_NS6_IJilEEElEEEEENS5_INS6_IJNS7_ILi128EEEEEENS6_IJS8_EEEEEEEvPT0_PKT_T1_PKT2_PKT3_T4_T5_,@function
        .size           _ZN7cutlass17dequantize_kernelINS_15integer_subbyteILi4ELb1EEENS_10bfloat16_tEN4cute6LayoutINS4_5tupleIJiiNS4_1CILi1EEEEEENS6_IJlS8_NS7_ILi0EEEEEEEES3_S3_NS5_INS6_IJiNS6_IJiiEEES8_EEENS6_IJS8_NS6_IJilEEElEEEEENS5_INS6_IJNS7_ILi128EEEEEENS6_IJS8_EEEEEEEvPT0_PKT_T1_PKT2_PKT3_T4_T5_,(.L_x_1415 - _ZN7cutlass17dequantize_kernelINS_15integer_subbyteILi4ELb1EEENS_10bfloat16_tEN4cute6LayoutINS4_5tupleIJiiNS4_1CILi1EEEEEENS6_IJlS8_NS7_ILi0EEEEEEEES3_S3_NS5_INS6_IJiNS6_IJiiEEES8_EEENS6_IJS8_NS6_IJilEEElEEEEENS5_INS6_IJNS7_ILi128EEEEEENS6_IJS8_EEEEEEEvPT0_PKT_T1_PKT2_PKT3_T4_T5_)
        .other          _ZN7cutlass17dequantize_kernelINS_15integer_subbyteILi4ELb1EEENS_10bfloat16_tEN4cute6LayoutINS4_5tupleIJiiNS4_1CILi1EEEEEENS6_IJlS8_NS7_ILi0EEEEEEEES3_S3_NS5_INS6_IJiNS6_IJiiEEES8_EEENS6_IJS8_NS6_IJilEEElEEEEENS5_INS6_IJNS7_ILi128EEEEEENS6_IJS8_EEEEEEEvPT0_PKT_T1_PKT2_PKT3_T4_T5_,@"STO_CUDA_ENTRY STV_DEFAULT"
_ZN7cutlass17dequantize_kernelINS_15integer_subbyteILi4ELb1EEENS_10bfloat16_tEN4cute6LayoutINS4_5tupleIJiiNS4_1CILi1EEEEEENS6_IJlS8_NS7_ILi0EEEEEEEES3_S3_NS5_INS6_IJiNS6_IJiiEEES8_EEENS6_IJS8_NS6_IJilEEElEEEEENS5_INS6_IJNS7_ILi128EEEEEENS6_IJS8_EEEEEEEvPT0_PKT_T1_PKT2_PKT3_T4_T5_:
.text._ZN7cutlass17dequantize_kernelINS_15integer_subbyteILi4ELb1EEENS_10bfloat16_tEN4cute6LayoutINS4_5tupleIJiiNS4_1CILi1EEEEEENS6_IJlS8_NS7_ILi0EEEEEEEES3_S3_NS5_INS6_IJiNS6_IJiiEEES8_EEENS6_IJS8_NS6_IJilEEElEEEEENS5_INS6_IJNS7_ILi128EEEEEENS6_IJS8_EEEEEEEvPT0_PKT_T1_PKT2_PKT3_T4_T5_:
[----:B------:R-:W-:Y:S08]  /*0000*/  LDC R1, c[0x0][0x28] ;  /* 0x00000a00ff017b82 */ /* 0x000ff00000000800 */
[----:B------:R-:W0:Y:S08]  /*0010*/  LDC R6, c[0x0][0x220] ;  /* 0x00008800ff067b82 */ /* 0x000e300000000800 */
[----:B------:R-:W1:Y:S01]  /*0020*/  S2UR UR6, SR_CTAID.X ;  /* 0x00000000000679c3 */ /* 0x000e620000002500 */
[----:B0-----:R-:W-:-:S13]  /*0030*/  ISETP.GE.AND P0, PT, R6, 0x1, PT ;  /* 0x000000010600780c */ /* 0x001fda0003f06270 */
[----:B-1----:R-:W-:Y:S05]  /*0040*/  @!P0 EXIT ;  /* 0x000000000000894d */ /* 0x002fea0003800000 */
[----:B------:R-:W0:Y:S01]  /*0050*/  LDC R0, c[0x0][0x248] ;  /* 0x00009200ff007b82 */ /* 0x000e220000000800 */
[----:B------:R-:W-:Y:S01]  /*0060*/  ULDC UR4, c[0x0][0x244] ;  /* 0x0000910000047ab9 */ /* 0x000fe20000000800 */
[----:B------:R-:W-:Y:S01]  /*0070*/  UMOV UR5, URZ ;  /* 0x0000003f00057c82 */ /* 0x000fe20008000000 */
[----:B------:R-:W-:Y:S01]  /*0080*/  ULDC.64 UR8, c[0x0][0x258] ;  /* 0x0000960000087ab9 */ /* 0x000fe20000000a00 */
[----:B------:R-:W-:-:S04]  /*0090*/  PRMT R22, RZ, 0x7610, R22 ;  /* 0x00007610ff167816 */ /* 0x000fc80000000016 */
[----:B------:R-:W1:Y:S01]  /*00a0*/  LDC.64 R8, c[0x0][0x228] ;  /* 0x00008a00ff087b82 */ /* 0x000e620000000a00 */
[----:B0-----:R-:W-:-:S05]  /*00b0*/  IMAD R0, R0, UR4, RZ ;  /* 0x0000000400007c24 */ /* 0x001fca000f8e02ff */
[----:B------:R-:W-:Y:S01]  /*00c0*/  VIMNMX R5, R0, UR4, PT ;  /* 0x0000000400057c48 */ /* 0x000fe2000bfe0100 */
[----:B------:R-:W-:-:S03]  /*00d0*/  USHF.L.U32 UR4, UR6, 0x2, URZ ;  /* 0x0000000206047899 */ /* 0x000fc6000800063f */
[----:B------:R-:W0:Y:S01]  /*00e0*/  I2F.U32.RP R0, R5 ;  /* 0x0000000500007306 */ /* 0x000e220000209000 */
[----:B------:R-:W-:Y:S01]  /*00f0*/  IMAD.MOV R7, RZ, RZ, -R5 ;  /* 0x000000ffff077224 */ /* 0x000fe200078e0a05 */
[----:B------:R-:W-:Y:S01]  /*0100*/  ISETP.NE.U32.AND P2, PT, R5, RZ, PT ;  /* 0x000000ff0500720c */ /* 0x000fe20003f45070 */
[----:B------:R-:W-:-:S05]  /*0110*/  ULOP3.LUT UR4, UR4, 0x4, URZ, 0xc0, !UPT ;  /* 0x0000000404047892 */ /* 0x000fca000f8ec03f */
[----:B0-----:R-:W0:Y:S02]  /*0120*/  MUFU.RCP R0, R0 ;  /* 0x0000000000007308 */ /* 0x001e240000001000 */
[----:B0-----:R-:W-:Y:S02]  /*0130*/  VIADD R2, R0, 0xffffffe ;  /* 0x0ffffffe00027836 */ /* 0x001fe40000000000 */
[----:B------:R-:W0:Y:S04]  /*0140*/  S2R R0, SR_TID.X ;  /* 0x0000000000007919 */ /* 0x000e280000002100 */
[----:B------:R2:W3:Y:S02]  /*0150*/  F2I.FTZ.U32.TRUNC.NTZ R3, R2 ;  /* 0x0000000200037305 */ /* 0x0004e4000021f000 */
[----:B--2---:R-:W-:-:S02]  /*0160*/  IMAD.MOV.U32 R2, RZ, RZ, RZ ;  /* 0x000000ffff027224 */ /* 0x004fc400078e00ff */
[----:B---3--:R-:W-:-:S04]  /*0170*/  IMAD R7, R7, R3, RZ ;  /* 0x0000000307077224 */ /* 0x008fc800078e02ff */
[----:B------:R-:W-:-:S06]  /*0180*/  IMAD.HI.U32 R3, R3, R7, R2 ;  /* 0x0000000703037227 */ /* 0x000fcc00078e0002 */
[----:B------:R-:W-:-:S04]  /*0190*/  IMAD.HI.U32 R11, R3, UR6, RZ ;  /* 0x00000006030b7c27 */ /* 0x000fc8000f8e00ff */
[----:B------:R-:W-:Y:S02]  /*01a0*/  IMAD.MOV R4, RZ, RZ, -R11 ;  /* 0x000000ffff047224 */ /* 0x000fe400078e0a0b */
[----:B------:R-:W-:Y:S02]  /*01b0*/  VIADD R3, R6, 0x7f ;  /* 0x0000007f06037836 */ /* 0x000fe40000000000 */
[----:B------:R-:W-:Y:S02]  /*01c0*/  IMAD R4, R5, R4, UR6 ;  /* 0x0000000605047e24 */ /* 0x000fe4000f8e0204 */
[----:B0-----:R-:W-:-:S03]  /*01d0*/  IMAD.SHL.U32 R2, R0, 0x4, RZ ;  /* 0x0000000400027824 */ /* 0x001fc600078e00ff */
[----:B------:R-:W-:Y:S02]  /*01e0*/  ISETP.GE.U32.AND P0, PT, R4, R5, PT ;  /* 0x000000050400720c */ /* 0x000fe40003f06070 */
[----:B------:R-:W-:Y:S02]  /*01f0*/  LOP3.LUT R7, R2, 0x1fc, RZ, 0xc0, !PT ;  /* 0x000001fc02077812 */ /* 0x000fe400078ec0ff */
[----:B------:R-:W-:-:S09]  /*0200*/  LOP3.LUT R2, R0, 0x7f, RZ, 0xc0, !PT ;  /* 0x0000007f00027812 */ /* 0x000fd200078ec0ff */
[----:B------:R-:W-:Y:S02]  /*0210*/  @P0 IMAD.IADD R4, R4, 0x1, -R5 ;  /* 0x0000000104040824 */ /* 0x000fe400078e0a05 */
[----:B------:R-:W-:-:S03]  /*0220*/  @P0 VIADD R11, R11, 0x1 ;  /* 0x000000010b0b0836 */ /* 0x000fc60000000000 */
[----:B------:R-:W-:Y:S02]  /*0230*/  ISETP.GE.U32.AND P1, PT, R4, R5, PT ;  /* 0x000000050400720c */ /* 0x000fe40003f26070 */
[----:B------:R-:W-:-:S04]  /*0240*/  SHF.R.S32.HI R4, RZ, 0x1f, R3 ;  /* 0x0000001fff047819 */ /* 0x000fc80000011403 */
[----:B------:R-:W-:-:S04]  /*0250*/  LEA.HI R3, R4, R3, RZ, 0x7 ;  /* 0x0000000304037211 */ /* 0x000fc800078f38ff */
[----:B------:R-:W-:Y:S01]  /*0260*/  SHF.R.S32.HI R6, RZ, 0x7, R3 ;  /* 0x00000007ff067819 */ /* 0x000fe20000011403 */
[----:B------:R-:W-:Y:S02]  /*0270*/  IMAD.MOV.U32 R3, RZ, RZ, RZ ;  /* 0x000000ffff037224 */ /* 0x000fe400078e00ff */
[----:B------:R-:W-:Y:S01]  /*0280*/  @P1 VIADD R11, R11, 0x1 ;  /* 0x000000010b0b1836 */ /* 0x000fe20000000000 */
[----:B------:R-:W-:Y:S02]  /*0290*/  @!P2 LOP3.LUT R11, RZ, R5, RZ, 0x33, !PT ;  /* 0x00000005ff0ba212 */ /* 0x000fe400078e33ff */
[----:B------:R-:W-:-:S03]  /*02a0*/  VIMNMX R21, R6, 0x1, !PT ;  /* 0x0000000106157848 */ /* 0x000fc60007fe0100 */
[----:B------:R-:W-:Y:S01]  /*02b0*/  IMAD.MOV R10, RZ, RZ, -R11 ;  /* 0x000000ffff0a7224 */ /* 0x000fe200078e0a0b */
[C---:B------:R-:W-:Y:S01]  /*02c0*/  LOP3.LUT R20, R21.reuse, 0x3, RZ, 0xc0, !PT ;  /* 0x0000000315147812 */ /* 0x040fe200078ec0ff */
[----:B------:R-:W-:Y:S02]  /*02d0*/  VIADD R6, R21, 0xffffffff ;  /* 0xffffffff15067836 */ /* 0x000fe40000000000 */
[----:B------:R-:W-:Y:S02]  /*02e0*/  IMAD R10, R5, R10, UR6 ;  /* 0x00000006050a7e24 */ /* 0x000fe4000f8e020a */
[----:B-1----:R-:W-:Y:S01]  /*02f0*/  IMAD.WIDE.U32 R4, R7, R8, UR4 ;  /* 0x0000000407047e25 */ /* 0x002fe2000f8e0008 */
[----:B------:R-:W-:Y:S01]  /*0300*/  ULDC UR4, c[0x0][0x250] ;  /* 0x0000940000047ab9 */ /* 0x000fe20000000800 */
[----:B------:R-:W-:Y:S02]  /*0310*/  ISETP.GE.U32.AND P0, PT, R6, 0x3, PT ;  /* 0x000000030600780c */ /* 0x000fe40003f06070 */
[----:B------:R-:W-:Y:S01]  /*0320*/  IMAD.WIDE.U32 R2, R11, UR8, R2 ;  /* 0x000000080b027c25 */ /* 0x000fe2000f8e0002 */
[----:B------:R-:W-:-:S03]  /*0330*/  SHF.L.U64.HI R6, R8, 0x9, R9 ;  /* 0x0000000908067819 */ /* 0x000fc60000010209 */
[----:B------:R-:W-:Y:S01]  /*0340*/  IMAD R15, R10, UR4, RZ ;  /* 0x000000040a0f7c24 */ /* 0x000fe2000f8e02ff */
[----:B------:R-:W-:Y:S01]  /*0350*/  USHF.R.U32.HI UR4, URZ, 0x1, UR6 ;  /* 0x000000013f047899 */ /* 0x000fe20008011606 */
[----:B------:R-:W-:Y:S02]  /*0360*/  IMAD R13, R7, R9, R5 ;  /* 0x00000009070d7224 */ /* 0x000fe400078e0205 */
[----:B------:R-:W-:Y:S01]  /*0370*/  IMAD R11, R11, UR9, RZ ;  /* 0x000000090b0b7c24 */ /* 0x000fe2000f8e02ff */
[----:B------:R-:W-:Y:S01]  /*0380*/  IADD3 R2, P1, R15, R2, RZ ;  /* 0x000000020f027210 */ /* 0x000fe20007f3e0ff */
[----:B------:R-:W-:Y:S01]  /*0390*/  ULDC.64 UR8, c[0x0][0x208] ;  /* 0x0000820000087ab9 */ /* 0x000fe20000000a00 */
[----:B------:R-:W-:Y:S01]  /*03a0*/  SHF.R.U64 R5, R4, 0x3, R13 ;  /* 0x0000000304057819 */ /* 0x000fe2000000120d */
[----:B------:R-:W-:Y:S01]  /*03b0*/  IMAD.SHL.U32 R7, R8, 0x200, RZ ;  /* 0x0000020008077824 */ /* 0x000fe200078e00ff */
[----:B------:R-:W-:Y:S01]  /*03c0*/  LOP3.LUT R4, R4, 0x4, RZ, 0xc0, !PT ;  /* 0x0000000404047812 */ /* 0x000fe200078ec0ff */
[----:B------:R-:W-:Y:S01]  /*03d0*/  IMAD.X R3, R3, 0x1, R11, P1 ;  /* 0x0000000103037824 */ /* 0x000fe200008e060b */
[----:B------:R-:W-:Y:S01]  /*03e0*/  IADD3 R5, P1, R5, UR4, RZ ;  /* 0x0000000405057c10 */ /* 0x000fe2000ff3e0ff */
[----:B------:R-:W-:-:S03]  /*03f0*/  IMAD.MOV.U32 R8, RZ, RZ, RZ ;  /* 0x000000ffff087224 */ /* 0x000fc600078e00ff */
[----:B------:R-:W-:Y:S01]  /*0400*/  LEA.HI.X R9, R13, RZ, RZ, 0x1d, P1 ;  /* 0x000000ff0d097211 */ /* 0x000fe200008fecff */
[----:B------:R-:W-:Y:S08]  /*0410*/  @!P0 BRA `(.L_x_1387) ;  /* 0x0000000800f48947 */ /* 0x000ff00003800000 */
[----:B------:R-:W-:Y:S01]  /*0420*/  IMAD.IADD R21, R21, 0x1, -R20 ;  /* 0x0000000115157824 */ /* 0x000fe200078e0a14 */
[----:B------:R-:W-:Y:S01]  /*0430*/  PRMT R22, RZ, 0x7610, R22 ;  /* 0x00007610ff167816 */ /* 0x000fe20000000016 */
[----:B------:R-:W-:Y:S01]  /*0440*/  IMAD.MOV.U32 R8, RZ, RZ, RZ ;  /* 0x000000ffff087224 */ /* 0x000fe200078e00ff */
[----:B------:R-:W-:Y:S01]  /*0450*/  ULDC UR7, c[0x0][0x220] ;  /* 0x0000880000077ab9 */ /* 0x000fe20000000800 */
[----:B------:R-:W-:Y:S01]  /*0460*/  ULDC.64 UR14, c[0x0][0x218] ;  /* 0x00008600000e7ab9 */ /* 0x000fe20000000a00 */
[----:B------:R-:W-:Y:S01]  /*0470*/  ULDC.64 UR16, c[0x0][0x210] ;  /* 0x0000840000107ab9 */ /* 0x000fe20000000a00 */
[----:B------:R-:W-:Y:S01]  /*0480*/  ULDC.64 UR10, c[0x0][0x230] ;  /* 0x00008c00000a7ab9 */ /* 0x000fe20000000a00 */
[----:B------:R-:W-:-:S05]  /*0490*/  ULDC.64 UR12, c[0x0][0x238] ;  /* 0x00008e00000c7ab9 */ /* 0x000fca0000000a00 */
.L_x_1396:
[C---:B-1----:R-:W-:Y:S01]  /*04a0*/  IMAD.SHL.U32 R11, R8.reuse, 0x80, RZ ;  /* 0x00000080080b7824 */ /* 0x042fe200078e00ff */
[----:B------:R-:W-:Y:S01]  /*04b0*/  BSSY B0, `(.L_x_1388) ;  /* 0x0000034000007945 */ /* 0x000fe20003800000 */
[----:B------:R-:W-:-:S03]  /*04c0*/  VIADD R23, R8, 0x1 ;  /* 0x0000000108177836 */ /* 0x000fc60000000000 */
[----:B0-----:R-:W-:Y:S01]  /*04d0*/  IADD3 R12, P0, R11, R2, RZ ;  /* 0x000000020b0c7210 */ /* 0x001fe20007f1e0ff */
[----:B------:R-:W-:-:S03]  /*04e0*/  IMAD.SHL.U32 R13, R23, 0x80, RZ ;  /* 0x00000080170d7824 */ /* 0x000fc600078e00ff */
[C---:B------:R-:W-:Y:S01]  /*04f0*/  LEA.HI.X.SX32 R15, R11.reuse, R3, 0x1, P0 ;  /* 0x000000030b0f7211 */ /* 0x040fe200000f0eff */
[C---:B------:R-:W-:Y:S01]  /*0500*/  IMAD.SHL.U32 R10, R12.reuse, 0x2, RZ ;  /* 0x000000020c0a7824 */ /* 0x040fe200078e00ff */
[--C-:B------:R-:W-:Y:S02]  /*0510*/  LOP3.LUT R11, R11, 0x7f, R0.reuse, 0xf8, !PT ;  /* 0x0000007f0b0b7812 */ /* 0x100fe400078ef800 */
[----:B------:R-:W-:Y:S02]  /*0520*/  SHF.L.U64.HI R12, R12, 0x1, R15 ;  /* 0x000000010c0c7819 */ /* 0x000fe4000001020f */
[----:B------:R-:W-:Y:S02]  /*0530*/  ISETP.GE.U32.AND P1, PT, R11, UR7, PT ;  /* 0x000000070b007c0c */ /* 0x000fe4000bf26070 */
[----:B------:R-:W-:Y:S02]  /*0540*/  IADD3 R14, P2, R10, UR10, RZ ;  /* 0x0000000a0a0e7c10 */ /* 0x000fe4000ff5e0ff */
[----:B------:R-:W-:-:S02]  /*0550*/  LOP3.LUT R13, R13, 0x7f, R0, 0xf8, !PT ;  /* 0x0000007f0d0d7812 */ /* 0x000fc400078ef800 */
[----:B------:R-:W-:Y:S02]  /*0560*/  IADD3 R10, P3, R10, UR12, RZ ;  /* 0x0000000c0a0a7c10 */ /* 0x000fe4000ff7e0ff */
[----:B------:R-:W-:Y:S02]  /*0570*/  ISETP.GE.U32.AND P0, PT, R13, UR7, PT ;  /* 0x000000070d007c0c */ /* 0x000fe4000bf06070 */
[C---:B------:R-:W-:Y:S02]  /*0580*/  IADD3.X R15, R12.reuse, UR11, RZ, P2, !PT ;  /* 0x0000000b0c0f7c10 */ /* 0x040fe400097fe4ff */
[----:B------:R-:W-:Y:S01]  /*0590*/  IADD3.X R11, R12, UR13, RZ, P3, !PT ;  /* 0x0000000d0c0b7c10 */ /* 0x000fe20009ffe4ff */
[----:B------:R-:W-:Y:S08]  /*05a0*/  @P1 BRA `(.L_x_1389) ;  /* 0x0000000000901947 */ /* 0x000ff00003800000 */
[----:B------:R-:W-:Y:S01]  /*05b0*/  SHF.R.S32.HI R16, RZ, 0x1f, R8 ;  /* 0x0000001fff107819 */ /* 0x000fe20000011408 */
[----:B------:R-:W-:Y:S01]  /*05c0*/  IMAD R17, R6, R8, RZ ;  /* 0x0000000806117224 */ /* 0x000fe200078e02ff */
[----:B------:R-:W2:Y:S01]  /*05d0*/  LDG.E.U16 R25, desc[UR8][R14.64] ;  /* 0x000000080e197981 */ /* 0x000ea2000c1e1500 */
[----:B------:R-:W-:Y:S02]  /*05e0*/  IMAD.MOV.U32 R12, RZ, RZ, R4 ;  /* 0x000000ffff0c7224 */ /* 0x000fe400078e0004 */
[----:B------:R-:W-:Y:S01]  /*05f0*/  IMAD.MOV.U32 R13, RZ, RZ, RZ ;  /* 0x000000ffff0d7224 */ /* 0x000fe200078e00ff */
[----:B------:R-:W2:Y:S01]  /*0600*/  LDG.E.U16 R24, desc[UR8][R10.64] ;  /* 0x000000080a187981 */ /* 0x000ea2000c1e1500 */
[-C--:B------:R-:W-:Y:S02]  /*0610*/  IMAD R17, R16, R7.reuse, R17 ;  /* 0x0000000710117224 */ /* 0x080fe400078e0211 */
[----:B------:R-:W-:-:S04]  /*0620*/  IMAD.WIDE.U32 R12, R8, R7, R12 ;  /* 0x00000007080c7225 */ /* 0x000fc800078e000c */
[----:B------:R-:W-:-:S05]  /*0630*/  IMAD.IADD R13, R13, 0x1, R17 ;  /* 0x000000010d0d7824 */ /* 0x000fca00078e0211 */
[--C-:B------:R-:W-:Y:S02]  /*0640*/  SHF.R.U64 R16, R12, 0x3, R13.reuse ;  /* 0x000000030c107819 */ /* 0x100fe4000000120d */
[----:B------:R-:W-:Y:S02]  /*0650*/  SHF.R.U32.HI R18, RZ, 0x3, R13 ;  /* 0x00000003ff127819 */ /* 0x000fe4000001160d */
[----:B------:R-:W-:-:S04]  /*0660*/  IADD3 R16, P1, P2, R5, UR14, R16 ;  /* 0x0000000e05107c10 */ /* 0x000fc8000fa3e010 */
[----:B------:R-:W-:-:S06]  /*0670*/  IADD3.X R17, R9, UR15, R18, P1, P2 ;  /* 0x0000000f09117c10 */ /* 0x000fcc0008fe4412 */
[----:B------:R-:W3:Y:S01]  /*0680*/  LDG.E.U8 R17, desc[UR8][R16.64] ;  /* 0x0000000810117981 */ /* 0x000ee2000c1e1100 */
[----:B------:R-:W-:Y:S01]  /*0690*/  LOP3.LUT R12, R12, 0x4, RZ, 0xc0, !PT ;  /* 0x000000040c0c7812 */ /* 0x000fe200078ec0ff */
[----:B------:R-:W-:Y:S01]  /*06a0*/  UMOV UR4, UR6 ;  /* 0x0000000600047c82 */ /* 0x000fe20008000000 */
[----:B------:R-:W-:Y:S02]  /*06b0*/  UMOV UR5, URZ ;  /* 0x0000003f00057c82 */ /* 0x000fe40008000000 */
[----:B---3--:R-:W-:Y:S02]  /*06c0*/  SHF.R.U32.HI R18, RZ, R12, R17 ;  /* 0x0000000cff127219 */ /* 0x008fe40000011611 */
[----:B------:R-:W0:Y:S02]  /*06d0*/  LDC.64 R12, c[0x0][0x228] ;  /* 0x00008a00ff0c7b82 */ /* 0x000e240000000a00 */
[----:B------:R-:W-:-:S04]  /*06e0*/  LOP3.LUT R19, R18, 0xf, RZ, 0xc0, !PT ;  /* 0x0000000f12137812 */ /* 0x000fc800078ec0ff */
[----:B------:R-:W-:-:S04]  /*06f0*/  LOP3.LUT R22, R19, 0xfff0, R22, 0xf8, !PT ;  /* 0x0000fff013167812 */ /* 0x000fc800078ef816 */
[----:B------:R-:W-:Y:S01]  /*0700*/  LOP3.LUT P1, RZ, R22, 0x8, RZ, 0xc0, !PT ;  /* 0x0000000816ff7812 */ /* 0x000fe2000782c0ff */
[----:B------:R-:W-:Y:S01]  /*0710*/  IMAD.WIDE.U32 R18, R8, 0x80, RZ ;  /* 0x0000008008127825 */ /* 0x000fe200078e00ff */
[----:B------:R-:W-:Y:S02]  /*0720*/  LOP3.LUT R26, R22, 0xf, RZ, 0xc0, !PT ;  /* 0x0000000f161a7812 */ /* 0x000fe400078ec0ff */
[----:B------:R-:W-:-:S09]  /*0730*/  LOP3.LUT R16, R18, 0x7f, R0, 0xf8, !PT ;  /* 0x0000007f12107812 */ /* 0x000fd200078ef800 */
[----:B------:R-:W-:Y:S01]  /*0740*/  @P1 LOP3.LUT R26, R22, 0xfffffff0, RZ, 0xfc, !PT ;  /* 0xfffffff0161a1812 */ /* 0x000fe200078efcff */
[----:B0-----:R-:W-:-:S03]  /*0750*/  IMAD R18, R19, R12, RZ ;  /* 0x0000000c13127224 */ /* 0x001fc600078e02ff */
[----:B------:R-:W-:Y:S01]  /*0760*/  I2FP.F32.S32 R26, R26 ;  /* 0x0000001a001a7245 */ /* 0x000fe20000201400 */
[C---:B------:R-:W-:Y:S02]  /*0770*/  IMAD R13, R16.reuse, R13, R18 ;  /* 0x0000000d100d7224 */ /* 0x040fe400078e0212 */
[----:B------:R-:W-:Y:S01]  /*0780*/  IMAD.WIDE.U32 R16, R16, R12, UR4 ;  /* 0x0000000410107e25 */ /* 0x000fe2000f8e000c */
[----:B------:R-:W-:-:S03]  /*0790*/  SHF.R.U32.HI R26, RZ, 0x10, R26 ;  /* 0x00000010ff1a7819 */ /* 0x000fc6000001161a */
[----:B------:R-:W-:Y:S01]  /*07a0*/  IMAD.IADD R13, R17, 0x1, R13 ;  /* 0x00000001110d7824 */ /* 0x000fe200078e020d */
[----:B------:R-:W-:Y:S01]  /*07b0*/  LEA R12, P1, R16, UR16, 0x1 ;  /* 0x00000010100c7c11 */ /* 0x000fe2000f8208ff */
[----:B--2---:R-:W-:-:S03]  /*07c0*/  HFMA2.BF16_V2 R24, R26.H0_H0, R25.H0_H0, R24.H0_H0 ;  /* 0x200000191a187231 */ /* 0x004fc60000240818 */
[----:B------:R-:W-:-:S05]  /*07d0*/  LEA.HI.X R13, R16, UR17, R13, 0x1, P1 ;  /* 0x00000011100d7c11 */ /* 0x000fca00088f0c0d */
[----:B------:R0:W-:Y:S04]  /*07e0*/  STG.E.U16 desc[UR8][R12.64], R24 ;  /* 0x000000180c007986 */ /* 0x0001e8000c101508 */
.L_x_1389:
[----:B------:R-:W-:Y:S05]  /*07f0*/  BSYNC B0 ;  /* 0x0000000000007941 */ /* 0x000fea0003800000 */
.L_x_1388:
[----:B0-----:R-:W0:Y:S01]  /*0800*/  LDC.64 R12, c[0x0][0x228] ;  /* 0x00008a00ff0c7b82 */ /* 0x001e220000000a00 */
[----:B------:R-:W-:Y:S04]  /*0810*/  BSSY B0, `(.L_x_1390) ;  /* 0x0000025000007945 */ /* 0x000fe80003800000 */
[----:B------:R-:W-:Y:S05]  /*0820*/  @P0 BRA `(.L_x_1391) ;  /* 0x00000000008c0947 */ /* 0x000fea0003800000 */
[----:B------:R-:W-:Y:S01]  /*0830*/  SHF.R.S32.HI R18, RZ, 0x1f, R23 ;  /* 0x0000001fff127819 */ /* 0x000fe20000011417 */
[----:B------:R-:W-:Y:S02]  /*0840*/  IMAD R19, R6, R23, RZ ;  /* 0x0000001706137224 */ /* 0x000fe400078e02ff */
[----:B------:R-:W-:Y:S02]  /*0850*/  IMAD.MOV.U32 R16, RZ, RZ, R4 ;  /* 0x000000ffff107224 */ /* 0x000fe400078e0004 */
[----:B------:R-:W-:Y:S02]  /*0860*/  IMAD.MOV.U32 R17, RZ, RZ, RZ ;  /* 0x000000ffff117224 */ /* 0x000fe400078e00ff */
[-C--:B------:R-:W-:Y:S02]  /*0870*/  IMAD R25, R18, R7.reuse, R19 ;  /* 0x0000000712197224 */ /* 0x080fe400078e0213 */
[----:B------:R-:W-:-:S04]  /*0880*/  IMAD.WIDE.U32 R18, R23, R7, R16 ;  /* 0x0000000717127225 */ /* 0x000fc800078e0010 */
[----:B------:R-:W-:Y:S02]  /*0890*/  IMAD.IADD R17, R19, 0x1, R25 ;  /* 0x0000000113117824 */ /* 0x000fe400078e0219 */
[----:B------:R-:W2:Y:S03]  /*08a0*/  LDG.E.U16 R25, desc[UR8][R10.64+0x100] ;  /* 0x000100080a197981 */ /* 0x000ea6000c1e1500 */
[--C-:B------:R-:W-:Y:S02]  /*08b0*/  SHF.R.U64 R16, R18, 0x3, R17.reuse ;  /* 0x0000000312107819 */ /* 0x100fe40000001211 */
[----:B------:R-:W-:Y:S02]  /*08c0*/  SHF.R.U32.HI R24, RZ, 0x3, R17 ;  /* 0x00000003ff187819 */ /* 0x000fe40000011611 */
[----:B------:R-:W-:-:S04]  /*08d0*/  IADD3 R16, P0, P1, R5, UR14, R16 ;  /* 0x0000000e05107c10 */ /* 0x000fc8000f91e010 */
[----:B------:R-:W-:Y:S02]  /*08e0*/  IADD3.X R17, R9, UR15, R24, P0, P1 ;  /* 0x0000000f09117c10 */ /* 0x000fe400087e2418 */
[----:B------:R-:W2:Y:S04]  /*08f0*/  LDG.E.U16 R24, desc[UR8][R14.64+0x100] ;  /* 0x000100080e187981 */ /* 0x000ea8000c1e1500 */
[----:B------:R-:W3:Y:S01]  /*0900*/  LDG.E.U8 R17, desc[UR8][R16.64] ;  /* 0x0000000810117981 */ /* 0x000ee2000c1e1100 */
[----:B------:R-:W-:Y:S01]  /*0910*/  LOP3.LUT R18, R18, 0x4, RZ, 0xc0, !PT ;  /* 0x0000000412127812 */ /* 0x000fe200078ec0ff */
[----:B------:R-:W-:Y:S01]  /*0920*/  UMOV UR4, UR6 ;  /* 0x0000000600047c82 */ /* 0x000fe20008000000 */
[----:B------:R-:W-:Y:S02]  /*0930*/  UMOV UR5, URZ ;  /* 0x0000003f00057c82 */ /* 0x000fe40008000000 */
[----:B---3--:R-:W-:-:S04]  /*0940*/  SHF.R.U32.HI R18, RZ, R18, R17 ;  /* 0x00000012ff127219 */ /* 0x008fc80000011611 */
[----:B------:R-:W-:-:S04]  /*0950*/  LOP3.LUT R19, R18, 0xf, RZ, 0xc0, !PT ;  /* 0x0000000f12137812 */ /* 0x000fc800078ec0ff */
[----:B------:R-:W-:-:S04]  /*0960*/  LOP3.LUT R22, R19, 0xfff0, R22, 0xf8, !PT ;  /* 0x0000fff013167812 */ /* 0x000fc800078ef816 */
[C---:B------:R-:W-:Y:S01]  /*0970*/  LOP3.LUT P0, RZ, R22.reuse, 0x8, RZ, 0xc0, !PT ;  /* 0x0000000816ff7812 */ /* 0x040fe2000780c0ff */
[----:B------:R-:W-:Y:S01]  /*0980*/  IMAD.WIDE.U32 R18, R23, 0x80, RZ ;  /* 0x0000008017127825 */ /* 0x000fe200078e00ff */
[----:B------:R-:W-:-:S03]  /*0990*/  LOP3.LUT R23, R22, 0xf, RZ, 0xc0, !PT ;  /* 0x0000000f16177812 */ /* 0x000fc600078ec0ff */
[----:B0-----:R-:W-:Y:S01]  /*09a0*/  IMAD R19, R19, R12, RZ ;  /* 0x0000000c13137224 */ /* 0x001fe200078e02ff */
[----:B------:R-:W-:-:S07]  /*09b0*/  LOP3.LUT R18, R18, 0x7f, R0, 0xf8, !PT ;  /* 0x0000007f12127812 */ /* 0x000fce00078ef800 */
[----:B------:R-:W-:Y:S01]  /*09c0*/  @P0 LOP3.LUT R23, R22, 0xfffffff0, RZ, 0xfc, !PT ;  /* 0xfffffff016170812 */ /* 0x000fe200078efcff */
[C---:B------:R-:W-:Y:S02]  /*09d0*/  IMAD R17, R18.reuse, R13, R19 ;  /* 0x0000000d12117224 */ /* 0x040fe400078e0213 */
[----:B------:R-:W-:Y:S01]  /*09e0*/  IMAD.WIDE.U32 R18, R18, R12, UR4 ;  /* 0x0000000412127e25 */ /* 0x000fe2000f8e000c */
[----:B------:R-:W-:-:S03]  /*09f0*/  I2FP.F32.S32 R23, R23 ;  /* 0x0000001700177245 */ /* 0x000fc60000201400 */
[----:B------:R-:W-:Y:S01]  /*0a00*/  IMAD.IADD R17, R19, 0x1, R17 ;  /* 0x0000000113117824 */ /* 0x000fe200078e0211 */
[----:B------:R-:W-:Y:S02]  /*0a10*/  SHF.R.U32.HI R23, RZ, 0x10, R23 ;  /* 0x00000010ff177819 */ /* 0x000fe40000011617 */
[----:B------:R-:W-:-:S03]  /*0a20*/  LEA R16, P0, R18, UR16, 0x1 ;  /* 0x0000001012107c11 */ /* 0x000fc6000f8008ff */
[----:B--2---:R-:W-:Y:S01]  /*0a30*/  HFMA2.BF16_V2 R23, R23.H0_H0, R24.H0_H0, R25.H0_H0 ;  /* 0x2000001817177231 */ /* 0x004fe20000240819 */
[----:B------:R-:W-:-:S05]  /*0a40*/  LEA.HI.X R17, R18, UR17, R17, 0x1, P0 ;  /* 0x0000001112117c11 */ /* 0x000fca00080f0c11 */
[----:B------:R1:W-:Y:S04]  /*0a50*/  STG.E.U16 desc[UR8][R16.64], R23 ;  /* 0x0000001710007986 */ /* 0x0003e8000c101508 */
.L_x_1391:
[----:B------:R-:W-:Y:S05]  /*0a60*/  BSYNC B0 ;  /* 0x0000000000007941 */ /* 0x000fea0003800000 */
.L_x_1390:
[----:B-1----:R-:W-:Y:S01]  /*0a70*/  VIADD R23, R8, 0x2 ;  /* 0x0000000208177836 */ /* 0x002fe20000000000 */
[----:B------:R-:W-:Y:S03]  /*0a80*/  BSSY B0, `(.L_x_1392) ;  /* 0x0000028000007945 */ /* 0x000fe60003800000 */
[----:B------:R-:W-:-:S05]  /*0a90*/  IMAD.SHL.U32 R17, R23, 0x80, RZ ;  /* 0x0000008017117824 */ /* 0x000fca00078e00ff */
[----:B------:R-:W-:-:S04]  /*0aa0*/  LOP3.LUT R17, R17, 0x7f, R0, 0xf8, !PT ;  /* 0x0000007f11117812 */ /* 0x000fc800078ef800 */
[----:B------:R-:W-:-:S13]  /*0ab0*/  ISETP.GE.U32.AND P0, PT, R17, UR7, PT ;  /* 0x0000000711007c0c */ /* 0x000fda000bf06070 */
[----:B------:R-:W-:Y:S05]  /*0ac0*/  @P0 BRA `(.L_x_1393) ;  /* 0x00000000008c0947 */ /* 0x000fea0003800000 */
[----:B------:R-:W-:Y:S01]  /*0ad0*/  SHF.R.S32.HI R18, RZ, 0x1f, R23 ;  /* 0x0000001fff127819 */ /* 0x000fe20000011417 */
[----:B------:R-:W-:Y:S01]  /*0ae0*/  IMAD R19, R6, R23, RZ ;  /* 0x0000001706137224 */ /* 0x000fe200078e02ff */
[----:B------:R-:W2:Y:S01]  /*0af0*/  LDG.E.U16 R25, desc[UR8][R10.64+0x200] ;  /* 0x000200080a197981 */ /* 0x000ea2000c1e1500 */
[----:B------:R-:W-:Y:S02]  /*0b00*/  IMAD.MOV.U32 R16, RZ, RZ, R4 ;  /* 0x000000ffff107224 */ /* 0x000fe400078e0004 */
[----:B------:R-:W-:Y:S02]  /*0b10*/  IMAD.MOV.U32 R17, RZ, RZ, RZ ;  /* 0x000000ffff117224 */ /* 0x000fe400078e00ff */
[-C--:B------:R-:W-:Y:S02]  /*0b20*/  IMAD R19, R18, R7.reuse, R19 ;  /* 0x0000000712137224 */ /* 0x080fe400078e0213 */
[----:B------:R-:W-:-:S04]  /*0b30*/  IMAD.WIDE.U32 R16, R23, R7, R16 ;  /* 0x0000000717107225 */ /* 0x000fc800078e0010 */
[----:B------:R-:W-:-:S05]  /*0b40*/  IMAD.IADD R17, R17, 0x1, R19 ;  /* 0x0000000111117824 */ /* 0x000fca00078e0213 */
        /* <DEDUP_REMOVED lines=14> */
[----:B------:R-:W-:Y:S02]  /*0c30*/  LOP3.LUT R23, R22, 0xf, RZ, 0xc0, !PT ;  /* 0x0000000f16177812 */ /* 0x000fe400078ec0ff */
[----:B------:R-:W-:Y:S01]  /*0c40*/  LOP3.LUT R18, R16, 0x7f, R0, 0xf8, !PT ;  /* 0x0000007f10127812 */ /* 0x000fe200078ef800 */
[----:B0-----:R-:W-:-:S08]  /*0c50*/  IMAD R16, R17, R12, RZ ;  /* 0x0000000c11107224 */ /* 0x001fd000078e02ff */
        /* <DEDUP_REMOVED lines=10> */
.L_x_1393:
[----:B------:R-:W-:Y:S05]  /*0d00*/  BSYNC B0 ;  /* 0x0000000000007941 */ /* 0x000fea0003800000 */
.L_x_1392:
[----:B-1----:R-:W-:Y:S01]  /*0d10*/  VIADD R23, R8, 0x3 ;  /* 0x0000000308177836 */ /* 0x002fe20000000000 */
[----:B------:R-:W-:Y:S01]  /*0d20*/  BSSY B0, `(.L_x_1394) ;  /* 0x000002a000007945 */ /* 0x000fe20003800000 */
[----:B------:R-:W-:Y:S02]  /*0d30*/  VIADD R21, R21, 0xfffffffc ;  /* 0xfffffffc15157836 */ /* 0x000fe40000000000 */
[----:B------:R-:W-:-:S03]  /*0d40*/  IMAD.SHL.U32 R17, R23, 0x80, RZ ;  /* 0x0000008017117824 */ /* 0x000fc600078e00ff */
[----:B------:R-:W-:Y:S02]  /*0d50*/  ISETP.NE.AND P0, PT, R21, RZ, PT ;  /* 0x000000ff1500720c */ /* 0x000fe40003f05270 */
[----:B------:R-:W-:-:S04]  /*0d60*/  LOP3.LUT R17, R17, 0x7f, R0, 0xf8, !PT ;  /* 0x0000007f11117812 */ /* 0x000fc800078ef800 */
[----:B------:R-:W-:-:S13]  /*0d70*/  ISETP.GE.U32.AND P1, PT, R17, UR7, PT ;  /* 0x0000000711007c0c */ /* 0x000fda000bf26070 */
[----:B------:R-:W-:Y:S05]  /*0d80*/  @P1 BRA `(.L_x_1395) ;  /* 0x00000000008c1947 */ /* 0x000fea0003800000 */
[----:B------:R-:W-:Y:S01]  /*0d90*/  SHF.R.S32.HI R18, RZ, 0x1f, R23 ;  /* 0x0000001fff127819 */ /* 0x000fe20000011417 */
[----:B------:R-:W-:Y:S01]  /*0da0*/  IMAD R19, R6, R23, RZ ;  /* 0x0000001706137224 */ /* 0x000fe200078e02ff */
[----:B------:R-:W2:Y:S01]  /*0db0*/  LDG.E.U16 R14, desc[UR8][R14.64+0x300] ;  /* 0x000300080e0e7981 */ /* 0x000ea2000c1e1500 */
[----:B------:R-:W-:Y:S02]  /*0dc0*/  IMAD.MOV.U32 R16, RZ, RZ, R4 ;  /* 0x000000ffff107224 */ /* 0x000fe400078e0004 */
[----:B------:R-:W-:Y:S01]  /*0dd0*/  IMAD.MOV.U32 R17, RZ, RZ, RZ ;  /* 0x000000ffff117224 */ /* 0x000fe200078e00ff */
[----:B------:R1:W2:Y:S01]  /*0de0*/  LDG.E.U16 R11, desc[UR8][R10.64+0x300] ;  /* 0x000300080a0b7981 */ /* 0x0002a2000c1e1500 */
        /* <DEDUP_REMOVED lines=25> */
[----:B-1----:R-:W-:-:S03]  /*0f80*/  LEA R10, P1, R12, UR16, 0x1 ;  /* 0x000000100c0a7c11 */ /* 0x002fc6000f8208ff */
[----:B--2---:R-:W-:Y:S01]  /*0f90*/  HFMA2.BF16_V2 R14, R23.H0_H0, R14.H0_H0, R11.H0_H0 ;  /* 0x2000000e170e7231 */ /* 0x004fe2000024080b */
[----:B------:R-:W-:-:S05]  /*0fa0*/  LEA.HI.X R11, R12, UR17, R13, 0x1, P1 ;  /* 0x000000110c0b7c11 */ /* 0x000fca00088f0c0d */
[----:B------:R1:W-:Y:S04]  /*0fb0*/  STG.E.U16 desc[UR8][R10.64], R14 ;  /* 0x0000000e0a007986 */ /* 0x0003e8000c101508 */
.L_x_1395:
[----:B------:R-:W-:Y:S05]  /*0fc0*/  BSYNC B0 ;  /* 0x0000000000007941 */ /* 0x000fea0003800000 */
.L_x_1394:
[----:B------:R-:W-:Y:S01]  /*0fd0*/  VIADD R8, R8, 0x4 ;  /* 0x0000000408087836 */ /* 0x000fe20000000000 */
[----:B------:R-:W-:Y:S06]  /*0fe0*/  @P0 BRA `(.L_x_1396) ;  /* 0xfffffff4002c0947 */ /* 0x000fec000383ffff */
.L_x_1387:
[----:B------:R-:W-:-:S13]  /*0ff0*/  ISETP.NE.AND P0, PT, R20, RZ, PT ;  /* 0x000000ff1400720c */ /* 0x000fda0003f05270 */
[----:B------:R-:W-:Y:S05]  /*1000*/  @!P0 EXIT ;  /* 0x000000000000894d */ /* 0x000fea0003800000 */
[----:B-1----:R-:W1:Y:S01]  /*1010*/  LDC.64 R10, c[0x0][0x228] ;  /* 0x00008a00ff0a7b82 */ /* 0x002e620000000a00 */
[C---:B0-----:R-:W-:Y:S01]  /*1020*/  IMAD.WIDE.U32 R12, R8.reuse, 0x80, RZ ;  /* 0x00000080080c7825 */ /* 0x041fe200078e00ff */
[----:B------:R-:W-:Y:S01]  /*1030*/  UMOV UR4, UR6 ;  /* 0x0000000600047c82 */ /* 0x000fe20008000000 */
[----:B------:R-:W-:Y:S01]  /*1040*/  UMOV UR5, URZ ;  /* 0x0000003f00057c82 */ /* 0x000fe20008000000 */
[----:B------:R-:W-:Y:S01]  /*1050*/  SHF.R.S32.HI R24, RZ, 0x1f, R8 ;  /* 0x0000001fff187819 */ /* 0x000fe20000011408 */
[----:B------:R-:W-:Y:S01]  /*1060*/  IMAD.SHL.U32 R23, R8, 0x80, RZ ;  /* 0x0000008008177824 */ /* 0x000fe200078e00ff */
[--C-:B------:R-:W-:Y:S01]  /*1070*/  LOP3.LUT R12, R12, 0x7f, R0.reuse, 0xf8, !PT ;  /* 0x0000007f0c0c7812 */ /* 0x100fe200078ef800 */
[----:B------:R-:W-:Y:S01]  /*1080*/  ULDC.64 UR10, c[0x0][0x218] ;  /* 0x00008600000a7ab9 */ /* 0x000fe20000000a00 */
[----:B------:R-:W-:Y:S01]  /*1090*/  ULDC.64 UR12, c[0x0][0x230] ;  /* 0x00008c00000c7ab9 */ /* 0x000fe20000000a00 */
[----:B------:R-:W-:Y:S01]  /*10a0*/  ULDC.64 UR14, c[0x0][0x238] ;  /* 0x00008e00000e7ab9 */ /* 0x000fe20000000a00 */
[----:B------:R-:W-:Y:S01]  /*10b0*/  LOP3.LUT R0, R23, 0x7f, R0, 0xf8, !PT ;  /* 0x0000007f17007812 */ /* 0x000fe200078ef800 */
[----:B-1----:R-:W-:Y:S01]  /*10c0*/  IMAD R13, R13, R10, RZ ;  /* 0x0000000a0d0d7224 */ /* 0x002fe200078e02ff */
[----:B------:R-:W-:-:S03]  /*10d0*/  SHF.L.U64.HI R26, R10, 0x8, R11 ;  /* 0x000000080a1a7819 */ /* 0x000fc6000001020b */
[C---:B------:R-:W-:Y:S02]  /*10e0*/  IMAD R25, R12.reuse, R11, R13 ;  /* 0x0000000b0c197224 */ /* 0x040fe400078e020d */
[----:B------:R-:W-:Y:S01]  /*10f0*/  IMAD.WIDE.U32 R12, R12, R10, UR4 ;  /* 0x000000040c0c7e25 */ /* 0x000fe2000f8e000a */
[----:B------:R-:W-:-:S03]  /*1100*/  ULDC.64 UR4, c[0x0][0x210] ;  /* 0x0000840000047ab9 */ /* 0x000fc60000000a00 */
[----:B------:R-:W-:Y:S01]  /*1110*/  IMAD.IADD R25, R13, 0x1, R25 ;  /* 0x000000010d197824 */ /* 0x000fe200078e0219 */
[----:B------:R-:W-:Y:S01]  /*1120*/  LEA R21, P0, R12, UR4, 0x1 ;  /* 0x000000040c157c11 */ /* 0x000fe2000f8008ff */
[----:B------:R-:W-:-:S03]  /*1130*/  ULDC UR4, c[0x0][0x220] ;  /* 0x0000880000047ab9 */ /* 0x000fc60000000800 */
[----:B------:R-:W-:-:S09]  /*1140*/  LEA.HI.X R25, R12, UR5, R25, 0x1, P0 ;  /* 0x000000050c197c11 */ /* 0x000fd200080f0c19 */
.L_x_1399:
[----:B------:R-:W-:Y:S01]  /*1150*/  ISETP.GE.U32.AND P1, PT, R0, UR4, PT ;  /* 0x0000000400007c0c */ /* 0x000fe2000bf26070 */
[----:B------:R-:W-:Y:S01]  /*1160*/  VIADD R20, R20, 0xffffffff ;  /* 0xffffffff14147836 */ /* 0x000fe20000000000 */
[----:B------:R-:W-:Y:S04]  /*1170*/  BSSY B0, `(.L_x_1397) ;  /* 0x0000025000007945 */ /* 0x000fe80003800000 */
[----:B------:R-:W-:-:S07]  /*1180*/  ISETP.NE.AND P0, PT, R20, RZ, PT ;  /* 0x000000ff1400720c */ /* 0x000fce0003f05270 */
[----:B0-----:R-:W-:Y:S06]  /*1190*/  @P1 BRA `(.L_x_1398) ;  /* 0x0000000000881947 */ /* 0x001fec0003800000 */
[----:B------:R-:W-:Y:S02]  /*11a0*/  IMAD R11, R6, R8, RZ ;  /* 0x00000008060b7224 */ /* 0x000fe400078e02ff */
        /* <DEDUP_REMOVED lines=8> */
[----:B------:R-:W-:-:S05]  /*1230*/  IADD3.X R19, R9, UR11, R14, P1, P2 ;  /* 0x0000000b09137c10 */ /* 0x000fca0008fe440e */
[----:B------:R-:W2:Y:S01]  /*1240*/  LDG.E.U8 R18, desc[UR8][R18.64] ;  /* 0x0000000812127981 */ /* 0x000ea2000c1e1100 */
[----:B------:R-:W-:-:S04]  /*1250*/  IADD3 R11, P1, R23, R2, RZ ;  /* 0x00000002170b7210 */ /* 0x000fc80007f3e0ff */
[----:B------:R-:W-:Y:S01]  /*1260*/  LEA.HI.X.SX32 R14, R23, R3, 0x1, P1 ;  /* 0x00000003170e7211 */ /* 0x000fe200008f0eff */
[----:B------:R-:W-:-:S03]  /*1270*/  IMAD.SHL.U32 R16, R11, 0x2, RZ ;  /* 0x000000020b107824 */ /* 0x000fc600078e00ff */
[----:B------:R-:W-:Y:S02]  /*1280*/  SHF.L.U64.HI R11, R11, 0x1, R14 ;  /* 0x000000010b0b7819 */ /* 0x000fe4000001020e */
[C---:B------:R-:W-:Y:S02]  /*1290*/  IADD3 R14, P1, R16.reuse, UR12, RZ ;  /* 0x0000000c100e7c10 */ /* 0x040fe4000ff3e0ff */
[----:B------:R-:W-:Y:S02]  /*12a0*/  IADD3 R16, P2, R16, UR14, RZ ;  /* 0x0000000e10107c10 */ /* 0x000fe4000ff5e0ff */
[C---:B------:R-:W-:Y:S02]  /*12b0*/  IADD3.X R15, R11.reuse, UR13, RZ, P1, !PT ;  /* 0x0000000d0b0f7c10 */ /* 0x040fe40008ffe4ff */
[----:B------:R-:W-:-:S03]  /*12c0*/  IADD3.X R17, R11, UR15, RZ, P2, !PT ;  /* 0x0000000f0b117c10 */ /* 0x000fc600097fe4ff */
[----:B------:R-:W3:Y:S04]  /*12d0*/  LDG.E.U16 R14, desc[UR8][R14.64] ;  /* 0x000000080e0e7981 */ /* 0x000ee8000c1e1500 */
[----:B------:R-:W3:Y:S01]  /*12e0*/  LDG.E.U16 R17, desc[UR8][R16.64] ;  /* 0x0000000810117981 */ /* 0x000ee2000c1e1500 */
[----:B------:R-:W-:Y:S01]  /*12f0*/  LOP3.LUT R13, R12, 0x4, RZ, 0xc0, !PT ;  /* 0x000000040c0d7812 */ /* 0x000fe200078ec0ff */
[----:B------:R-:W-:-:S03]  /*1300*/  IMAD.MOV.U32 R12, RZ, RZ, R21 ;  /* 0x000000ffff0c7224 */ /* 0x000fc600078e0015 */
[----:B--2---:R-:W-:-:S04]  /*1310*/  SHF.R.U32.HI R13, RZ, R13, R18 ;  /* 0x0000000dff0d7219 */ /* 0x004fc80000011612 */
[----:B------:R-:W-:-:S04]  /*1320*/  LOP3.LUT R13, R13, 0xf, RZ, 0xc0, !PT ;  /* 0x0000000f0d0d7812 */ /* 0x000fc800078ec0ff */
[----:B------:R-:W-:Y:S01]  /*1330*/  LOP3.LUT R22, R13, 0xfff0, R22, 0xf8, !PT ;  /* 0x0000fff00d167812 */ /* 0x000fe200078ef816 */
[----:B------:R-:W-:-:S03]  /*1340*/  IMAD.MOV.U32 R13, RZ, RZ, R25 ;  /* 0x000000ffff0d7224 */ /* 0x000fc600078e0019 */
[C---:B------:R-:W-:Y:S02]  /*1350*/  LOP3.LUT P1, RZ, R22.reuse, 0x8, RZ, 0xc0, !PT ;  /* 0x0000000816ff7812 */ /* 0x040fe4000782c0ff */
[----:B------:R-:W-:-:S11]  /*1360*/  LOP3.LUT R11, R22, 0xf, RZ, 0xc0, !PT ;  /* 0x0000000f160b7812 */ /* 0x000fd600078ec0ff */
[----:B------:R-:W-:-:S04]  /*1370*/  @P1 LOP3.LUT R11, R22, 0xfffffff0, RZ, 0xfc, !PT ;  /* 0xfffffff0160b1812 */ /* 0x000fc800078efcff */
[----:B------:R-:W-:-:S04]  /*1380*/  I2FP.F32.S32 R11, R11 ;  /* 0x0000000b000b7245 */ /* 0x000fc80000201400 */
[----:B------:R-:W-:-:S05]  /*1390*/  SHF.R.U32.HI R11, RZ, 0x10, R11 ;  /* 0x00000010ff0b7819 */ /* 0x000fca000001160b */
[----:B---3--:R-:W-:-:S05]  /*13a0*/  HFMA2.BF16_V2 R11, R11.H0_H0, R14.H0_H0, R17.H0_H0 ;  /* 0x2000000e0b0b7231 */ /* 0x008fca0000240811 */
[----:B------:R0:W-:Y:S02]  /*13b0*/  STG.E.U16 desc[UR8][R12.64], R11 ;  /* 0x0000000b0c007986 */ /* 0x0001e4000c101508 */
.L_x_1398:
[----:B------:R-:W-:Y:S05]  /*13c0*/  BSYNC B0 ;  /* 0x0000000000007941 */ /* 0x000fea0003800000 */
.L_x_1397:
[----:B------:R-:W-:Y:S01]  /*13d0*/  LEA R21, P1, R10, R21, 0x8 ;  /* 0x000000150a157211 */ /* 0x000fe200078240ff */
[----:B------:R-:W-:Y:S01]  /*13e0*/  VIADD R0, R0, 0x80 ;  /* 0x0000008000007836 */ /* 0x000fe20000000000 */
[----:B------:R-:W-:Y:S01]  /*13f0*/  IADD3 R8, P2, R8, 0x1, RZ ;  /* 0x0000000108087810 */ /* 0x000fe20007f5e0ff */
[----:B------:R-:W-:Y:S02]  /*1400*/  VIADD R23, R23, 0x80 ;  /* 0x0000008017177836 */ /* 0x000fe40000000000 */
[----:B------:R-:W-:Y:S02]  /*1410*/  IMAD.X R25, R25, 0x1, R26, P1 ;  /* 0x0000000119197824 */ /* 0x000fe400008e061a */
[----:B------:R-:W-:Y:S01]  /*1420*/  IMAD.X R24, RZ, RZ, R24, P2 ;  /* 0x000000ffff187224 */ /* 0x000fe200010e0618 */
[----:B------:R-:W-:Y:S07]  /*1430*/  @P0 BRA `(.L_x_1399) ;  /* 0xfffffffc00440947 */ /* 0x000fee000383ffff */
[----:B------:R-:W-:Y:S05]  /*1440*/  EXIT ;  /* 0x000000000000794d */ /* 0x000fea0003800000 */
.L_x_1400:
        /* <DEDUP_REMOVED lines=11> */
.L_x_1415:


//--------------------- .nv.global.init           --------------------------
	.section	.nv.global.init,"aw",@progbits
	.align	4
.nv.global.init:
	.type		mrg32k3aM1SubSeq,@object
	.size		mrg32k3aM1SubSeq,(mrg32k3aM2SubSeq - mrg32k3aM1SubSeq)
mrg32k3aM1SubSeq:
        /*0000*/ 	.byte	0x0b, 0xcc, 0xee, 0x04, 0x73, 0x29, 0x8b, 0x6f, 0xf6, 0x53, 0x03, 0xf6, 0x23, 0xf6, 0xea, 0xda
        /* <DEDUP_REMOVED lines=125> */
	.type		mrg32k3aM2SubSeq,@object
	.size		mrg32k3aM2SubSeq,(mrg32k3aM1 - mrg32k3aM2SubSeq)
mrg32k3aM2SubSeq:
        /* <DEDUP_REMOVED lines=126> */
	.type		mrg32k3aM1,@object
	.size		mrg32k3aM1,(mrg32k3aM1Seq - mrg32k3aM1)
mrg32k3aM1:
        /* <DEDUP_REMOVED lines=144> */
	.type		mrg32k3aM1Seq,@object
	.size		mrg32k3aM1Seq,(mrg32k3aM2 - mrg32k3aM1Seq)
mrg32k3aM1Seq:
        /* <DEDUP_REMOVED lines=144> */
	.type		mrg32k3aM2,@object
	.size		mrg32k3aM2,(mrg32k3aM2Seq - mrg32k3aM2)
mrg32k3aM2:
        /* <DEDUP_REMOVED lines=144> */
	.type		mrg32k3aM2Seq,@object
	.size		mrg32k3aM2Seq,(precalc_xorwow_matrix - mrg32k3aM2Seq)
mrg32k3aM2Seq:
        /* <DEDUP_REMOVED lines=144> */
	.type		precalc_xorwow_matrix,@object
	.size		precalc_xorwow_matrix,(precalc_xorwow_offset_matrix - precalc_xorwow_matrix)
precalc_xorwow_matrix:
        /* <DEDUP_REMOVED lines=6400> */
	.type		precalc_xorwow_offset_matrix,@object
	.size		precalc_xorwow_offset_matrix,($str$44 - precalc_xorwow_offset_matrix)
precalc_xorwow_offset_matrix:
        /* <DEDUP_REMOVED lines=6400> */
	.type		$str$44,@object
	.size		$str$44,($str$27 - $str$44)
$str$44:
        /*353c0*/ 	.byte	0x78, 0x2e, 0x69, 0x64, 0x78, 0x5f, 0x20, 0x3d, 0x3d, 0x20, 0x30, 0x00
	.type		$str$27,@object
	.size		$str$27,($str$16 - $str$27)
$str$27:
        /*353cc*/ 	.byte	0x6b, 0x5f, 0x74, 0x69, 0x6c, 0x65, 0x5f, 0x63, 0x6f, 0x75, 0x6e, 0x74, 0x20, 0x3e, 0x3d, 0x20
        /*353dc*/ 	.byte	0x31, 0x00
	.type		$str$16,@object
	.size		$str$16,($str$18 - $str$16)
$str$16:
        /*353de*/ 	.byte	0x76, 0x61, 0x6c, 0x75, 0x65, 0x20, 0x3e, 0x3d, 0x20, 0x6c, 0x6f, 0x77, 0x65, 0x72, 0x5f, 0x62
        /*353ee*/ 	.byte	0x6f, 0x75, 0x6e, 0x64, 0x00
	.type		$str$18,@object
	.size		$str$18,($str$48 - $str$18)
$str$18:
        /*353f3*/ 	.byte	0x76, 0x61, 0x6c, 0x75, 0x65, 0x20, 0x3c, 0x3d, 0x20, 0x75, 0x70, 0x70, 0x65, 0x72, 0x5f, 0x62
        /*35403*/ 	.byte	0x6f, 0x75, 0x6e, 0x64, 0x00
	.type		$str$48,@object
	.size		$str$48,($str$49 - $str$48)
$str$48:
        /*35408*/ 	.byte	0x28, 0x61, 0x64, 0x64, 0x72, 0x65, 0x73, 0x73, 0x20, 0x26, 0x20, 0x6d, 0x61, 0x73, 0x6b, 0x29
        /*35418*/ 	.byte	0x20, 0x3d, 0x3d, 0x20, 0x30, 0x00
	.type		$str$49,@object
	.size		$str$49,($str$17 - $str$49)
$str$49:
        /*3541e*/ 	.byte	0x2f, 0x74, 0x6d, 0x70, 0x2f, 0x63, 0x75, 0x74, 0x6c, 0x61, 0x73, 0x73, 0x5f, 0x73, 0x77, 0x65
        /*3542e*/ 	.byte	0x65, 0x70, 0x5f, 0x73, 0x72, 0x63, 0x2f, 0x69, 0x6e, 0x63, 0x6c, 0x75, 0x64, 0x65, 0x2f, 0x63
        /*3543e*/ 	.byte	0x75, 0x74, 0x65, 0x2f, 0x70, 0x6f, 0x69, 0x6e, 0x74, 0x65, 0x72, 0x5f, 0x66, 0x6c, 0x61, 0x67
        /*3544e*/ 	.byte	0x67, 0x65, 0x64, 0x2e, 0x68, 0x70, 0x70, 0x00
	.type		$str$17,@object
	.size		$str$17,($str$45 - $str$17)
$str$17:
        /*35456*/ 	.byte	0x2f, 0x74, 0x6d, 0x70, 0x2f, 0x63, 0x75, 0x74, 0x6c, 0x61, 0x73, 0x73, 0x5f, 0x73, 0x77, 0x65
        /*35466*/ 	.byte	0x65, 0x70, 0x5f, 0x73, 0x72, 0x63, 0x2f, 0x69, 0x6e, 0x63, 0x6c, 0x75, 0x64, 0x65, 0x2f, 0x63
        /*35476*/ 	.byte	0x75, 0x74, 0x6c, 0x61, 0x73, 0x73, 0x2f, 0x69, 0x6e, 0x74, 0x65, 0x67, 0x65, 0x72, 0x5f, 0x73
        /*35486*/ 	.byte	0x75, 0x62, 0x62, 0x79, 0x74, 0x65, 0x2e, 0x68, 0x00
	.type		$str$45,@object
	.size		$str$45,($str$28 - $str$45)
$str$45:
        /*3548f*/ 	.byte	0x2f, 0x74, 0x6d, 0x70, 0x2f, 0x63, 0x75, 0x74, 0x6c, 0x61, 0x73, 0x73, 0x5f, 0x73, 0x77, 0x65
        /*3549f*/ 	.byte	0x65, 0x70, 0x5f, 0x73, 0x72, 0x63, 0x2f, 0x69, 0x6e, 0x63, 0x6c, 0x75, 0x64, 0x65, 0x2f, 0x63
        /*354af*/ 	.byte	0x75, 0x74, 0x65, 0x2f, 0x63, 0x6f, 0x6e, 0x74, 0x61, 0x69, 0x6e, 0x65, 0x72, 0x2f, 0x61, 0x72
        /*354bf*/ 	.byte	0x72, 0x61, 0x79, 0x5f, 0x73, 0x75, 0x62, 0x62, 0x79, 0x74, 0x65, 0x2e, 0x68, 0x70, 0x70, 0x00
	.type		$str$28,@object
	.size		$str$28,(__unnamed_1 - $str$28)
$str$28:
        /*354cf*/ 	.byte	0x2f, 0x74, 0x6d, 0x70, 0x2f, 0x63, 0x75, 0x74, 0x6c, 0x61, 0x73, 0x73, 0x5f, 0x73, 0x77, 0x65
        /*354df*/ 	.byte	0x65, 0x70, 0x5f, 0x73, 0x72, 0x63, 0x2f, 0x69, 0x6e, 0x63, 0x6c, 0x75, 0x64, 0x65, 0x2f, 0x63
        /*354ef*/ 	.byte	0x75, 0x74, 0x6c, 0x61, 0x73, 0x73, 0x2f, 0x67, 0x65, 0x6d, 0x6d, 0x2f, 0x63, 0x6f, 0x6c, 0x6c
        /*354ff*/ 	.byte	0x65, 0x63, 0x74, 0x69, 0x76, 0x65, 0x2f, 0x73, 0x6d, 0x39, 0x30, 0x5f, 0x6d, 0x6d, 0x61, 0x5f
        /*3550f*/ 	.byte	0x74, 0x6d, 0x61, 0x5f, 0x67, 0x6d, 0x6d, 0x61, 0x5f, 0x73, 0x73, 0x5f, 0x77, 0x61, 0x72, 0x70
        /*3551f*/ 	.byte	0x73, 0x70, 0x65, 0x63, 0x69, 0x61, 0x6c, 0x69, 0x7a, 0x65, 0x64, 0x2e, 0x68, 0x70, 0x70, 0x00
	.type		__unnamed_1,@object
	.size		__unnamed_1,(__unnamed_4 - __unnamed_1)
__unnamed_1:
        /*3552f*/ 	.byte	0x63, 0x75, 0x74, 0x6c, 0x61, 0x73, 0x73, 0x3a, 0x3a, 0x69, 0x6e, 0x74, 0x65, 0x67, 0x65, 0x72
        /*3553f*/ 	.byte	0x5f, 0x73, 0x75, 0x62, 0x62, 0x79, 0x74, 0x65, 0x3c, 0x42, 0x69, 0x74, 0x73, 0x2c, 0x20, 0x53
        /*3554f*/ 	.byte	0x69, 0x67, 0x6e, 0x65, 0x64, 0x3e, 0x3a, 0x3a, 0x69, 0x6e, 0x74, 0x65, 0x67, 0x65, 0x72, 0x5f
        /*3555f*/ 	.byte	0x73, 0x75, 0x62, 0x62, 0x79, 0x74, 0x65, 0x28, 0x69, 0x6e, 0x74, 0x29, 0x20, 0x5b, 0x77, 0x69
        /*3556f*/ 	.byte	0x74, 0x68, 0x20, 0x69, 0x6e, 0x74, 0x20, 0x42, 0x69, 0x74, 0x73, 0x20, 0x3d, 0x20, 0x34, 0x3b
        /*3557f*/ 	.byte	0x20, 0x5f, 0x5f, 0x6e, 0x76, 0x5f, 0x62, 0x6f, 0x6f, 0x6c, 0x20, 0x53, 0x69, 0x67, 0x6e, 0x65
        /*3558f*/ 	.byte	0x64, 0x20, 0x3d, 0x20, 0x74, 0x72, 0x75, 0x65, 0x5d, 0x00
	.type		__unnamed_4,@object
	.size		__unnamed_4,(__unnamed_5 - __unnamed_4)
__unnamed_4:
        /*35599*/ 	.byte	0x63, 0x6f, 0x6e, 0x73, 0x74, 0x65, 0x78, 0x70, 0x72, 0x20, 0x54, 0x20, 0x2a, 0x63, 0x75, 0x74
        /*355a9*/ 	.byte	0x65, 0x3a, 0x3a, 0x72, 0x61, 0x77, 0x5f, 0x70, 0x6f, 0x69, 0x6e, 0x74, 0x65, 0x72, 0x5f, 0x63
        /*355b9*/ 	.byte	0x61, 0x73, 0x74, 0x28, 0x63, 0x6f, 0x6e, 0x73, 0x74, 0x20, 0x63, 0x75, 0x74, 0x65, 0x3a, 0x3a
        /*355c9*/ 	.byte	0x73, 0x75, 0x62, 0x62, 0x79, 0x74, 0x65, 0x5f, 0x69, 0x74, 0x65, 0x72, 0x61, 0x74, 0x6f, 0x72
        /*355d9*/ 	.byte	0x3c, 0x54, 0x3e, 0x20, 0x26, 0x29, 0x20, 0x5b, 0x77, 0x69, 0x74, 0x68, 0x20, 0x54, 0x20, 0x3d
        /*355e9*/ 	.byte	0x20, 0x63, 0x75, 0x74, 0x6c, 0x61, 0x73, 0x73, 0x3a, 0x3a, 0x69, 0x6e, 0x74, 0x65, 0x67, 0x65
        /*355f9*/ 	.byte	0x72, 0x5f, 0x73, 0x75, 0x62, 0x62, 0x79, 0x74, 0x65, 0x3c, 0x34, 0x2c, 0x20, 0x74, 0x72, 0x75
        /*35609*/ 	.byte	0x65, 0x3e, 0x5d, 0x00
	.type		__unnamed_5,@object
	.size		__unnamed_5,(__unnamed_3 - __unnamed_5)
__unnamed_5:
        /* <DEDUP_REMOVED lines=28> */
        /*357cd*/ 	.byte	0x30, 0x34, 0x38, 0x3e, 0x3e, 0x3e, 0x3e, 0x3e, 0x5d, 0x00
	.type		__unnamed_3,@object
	.size		__unnamed_3,(__unnamed_7 - __unnamed_3)
__unnamed_3:
        /* <DEDUP_REMOVED lines=28> */
        /*35997*/ 	.byte	0x3c, 0x31, 0x30, 0x32, 0x34, 0x3e, 0x3e, 0x3e, 0x3e, 0x3e, 0x20, 0x26, 0x5d, 0x00
	.type		__unnamed_7,@object
	.size		__unnamed_7,(__unnamed_8 - __unnamed_7)
__unnamed_7:
        /* <DEDUP_REMOVED lines=29> */
	.type		__unnamed_8,@object
	.size		__unnamed_8,(__unnamed_6 - __unnamed_8)
__unnamed_8:
        /* <DEDUP_REMOVED lines=31> */
        /*35d63*/ 	.byte	0x26, 0x5d, 0x00
	.type		__unnamed_6,@object
	.size		__unnamed_6,(__unnamed_2 - __unnamed_6)
__unnamed_6:
        /* <DEDUP_REMOVED lines=32> */
	.type		__unnamed_2,@object
	.size		__unnamed_2,(.L_10 - __unnamed_2)
__unnamed_2:
        /* <DEDUP_REMOVED lines=181> */
        /*36aa9*/ 	.byte	0x5d, 0x00
.L_10:


//--------------------- .nv.shared._ZN7cutlass9reference6device6kernel27BlockCompareRelativelyEqualINS_6half_tEEEvPiPKT_S8_mS6_S6_ --------------------------
	.section	.nv.shared._ZN7cutlass9reference6device6kernel27BlockCompareRelativelyEqualINS_6half_tEEEvPiPKT_S8_mS6_S6_,"aw",@nobits
	.sectionflags	@""
	.align	16
	.zero		1024


//--------------------- .nv.shared.reserved.0     --------------------------
	.section	.nv.shared.reserved.0,"aw",@nobits
	.weak		__nv_reservedSMEM_offset_0_alias
	.size		__nv_reservedSMEM_offset_0_alias, 0, 0
	.other		__nv_reservedSMEM_offset_0_alias,@"STO_CUDA_RESERVED_SHARED STV_DEFAULT"
__nv_reservedSMEM_offset_0_alias:
	.zero		0


//--------------------- .nv.global                --------------------------
	.section	.nv.global,"aw",@nobits
.nv.global:
	.type		_ZN34_INTERNAL_646df21c_4_k_cu_offset_A4cute1_E,@object
	.size		_ZN34_INTERNAL_646df21c_4_k_cu_offset_A4cute1_E,(_ZN34_INTERNAL_646df21c_4_k_cu_offset_A4cuda3std3__45__cpo6cbeginE - _ZN34_INTERNAL_646df21c_4_k_cu_offset_A4cute1_E)
_ZN34_INTERNAL_646df21c_4_k_cu_offset_A4cute1_E:
	.zero		1
	.type		_ZN34_INTERNAL_646df21c_4_k_cu_offset_A4cuda3std3__45__cpo6cbeginE,@object
	.size		_ZN34_INTERNAL_646df21c_4_k_cu_offset_A4cuda3std3__45__cpo6cbeginE,(_ZN34_INTERNAL_646df21c_4_k_cu_offset_A4cuda3std3__48in_placeE - _ZN34_INTERNAL_646df21c_4_k_cu_offset_A4cuda3std3__45__cpo6cbeginE)
_ZN34_INTERNAL_646df21c_4_k_cu_offset_A4cuda3std3__45__cpo6cbeginE:
	.zero		1
	.type		_ZN34_INTERNAL_646df21c_4_k_cu_offset_A4cuda3std3__48in_placeE,@object
	.size		_ZN34_INTERNAL_646df21c_4_k_cu_offset_A4cuda3std3__48in_placeE,(_ZN34_INTERNAL_646df21c_4_k_cu_offset_A4cuda3std6ranges3__45__cpo9iter_moveE - _ZN34_INTERNAL_646df21c_4_k_cu_offset_A4cuda3std3__48in_placeE)
_ZN34_INTERNAL_646df21c_4_k_cu_offset_A4cuda3std3__48in_placeE:
	.zero		1
	.type		_ZN34_INTERNAL_646df21c_4_k_cu_offset_A4cuda3std6ranges3__45__cpo9iter_moveE,@object
	.size		_ZN34_INTERNAL_646df21c_4_k_cu_offset_A4cuda3std6ranges3__45__cpo9iter_moveE,(_ZN34_INTERNAL_646df21c_4_k_cu_offset_A4cuda3std3__45__cpo5beginE - _ZN34_INTERNAL_646df21c_4_k_cu_offset_A4cuda3std6ranges3__45__cpo9iter_moveE)
_ZN34_INTERNAL_646df21c_4_k_cu_offset_A4cuda3std6ranges3__45__cpo9iter_moveE:
	.zero		1
	.type		_ZN34_INTERNAL_646df21c_4_k_cu_offset_A4cuda3std3__45__cpo5beginE,@object
	.size		_ZN34_INTERNAL_646df21c_4_k_cu_offset_A4cuda3std3__45__cpo5beginE,(_ZN34_INTERNAL_646df21c_4_k_cu_offset_A4cuda3std3__436_GLOBAL__N__646df21c_4_k_cu_offset_A6ignoreE - _ZN34_INTERNAL_646df21c_4_k_cu_offset_A4cuda3std3__45__cpo5beginE)
_ZN34_INTERNAL_646df21c_4_k_cu_offset_A4cuda3std3__45__cpo5beginE:
	.zero		1
	.type		_ZN34_INTERNAL_646df21c_4_k_cu_offset_A4cuda3std3__436_GLOBAL__N__646df21c_4_k_cu_offset_A6ignoreE,@object
	.size		_ZN34_INTERNAL_646df21c_4_k_cu_offset_A4cuda3std3__436_GLOBAL__N__646df21c_4_k_cu_offset_A6ignoreE,(_ZN34_INTERNAL_646df21c_4_k_cu_offset_A4cute7productE - _ZN34_INTERNAL_646df21c_4_k_cu_offset_A4cuda3std3__436_GLOBAL__N__646df21c_4_k_cu_offset_A6ignoreE)
_ZN34_INTERNAL_646df21c_4_k_cu_offset_A4cuda3std3__436_GLOBAL__N__646df21c_4_k_cu_offset_A6ignoreE:
	.zero		1
	.type		_ZN34_INTERNAL_646df21c_4_k_cu_offset_A4cute7productE,@object
	.size		_ZN34_INTERNAL_646df21c_4_k_cu_offset_A4cute7productE,(_ZN34_INTERNAL_646df21c_4_k_cu_offset_A4cuda3std3__45__cpo3endE - _ZN34_INTERNAL_646df21c_4_k_cu_offset_A4cute7productE)
_ZN34_INTERNAL_646df21c_4_k_cu_offset_A4cute7productE:
	.zero		1
	.type		_ZN34_INTERNAL_646df21c_4_k_cu_offset_A4cuda3std3__45__cpo3endE,@object
	.size		_ZN34_INTERNAL_646df21c_4_k_cu_offset_A4cuda3std3__45__cpo3endE,(_ZN34_INTERNAL_646df21c_4_k_cu_offset_A4cuda3std3__419piecewise_constructE - _ZN34_INTERNAL_646df21c_4_k_cu_offset_A4cuda3std3__45__cpo3endE)
_ZN34_INTERNAL_646df21c_4_k_cu_offset_A4cuda3std3__45__cpo3endE:
	.zero		1
	.type		_ZN34_INTERNAL_646df21c_4_k_cu_offset_A4cuda3std3__419piecewise_constructE,@object
	.size		_ZN34_INTERNAL_646df21c_4_k_cu_offset_A4cuda3std3__419piecewise_constructE,(_ZN34_INTERNAL_646df21c_4_k_cu_offset_A4cuda3std3__45__cpo4cendE - _ZN34_INTERNAL_646df21c_4_k_cu_offset_A4cuda3std3__419piecewise_constructE)
_ZN34_INTERNAL_646df21c_4_k_cu_offset_A4cuda3std3__419piecewise_constructE:
	.zero		1
	.type		_ZN34_INTERNAL_646df21c_4_k_cu_offset_A4cuda3std3__45__cpo4cendE,@object
	.size		_ZN34_INTERNAL_646df21c_4_k_cu_offset_A4cuda3std3__45__cpo4cendE,(_ZN34_INTERNAL_646df21c_4_k_cu_offset_A4cuda3std6ranges3__45__cpo4swapE - _ZN34_INTERNAL_646df21c_4_k_cu_offset_A4cuda3std3__45__cpo4cendE)
_ZN34_INTERNAL_646df21c_4_k_cu_offset_A4cuda3std3__45__cpo4cendE:
	.zero		1
	.type		_ZN34_INTERNAL_646df21c_4_k_cu_offset_A4cuda3std6ranges3__45__cpo4swapE,@object
	.size		_ZN34_INTERNAL_646df21c_4_k_cu_offset_A4cuda3std6ranges3__45__cpo4swapE,(.L_24 - _ZN34_INTERNAL_646df21c_4_k_cu_offset_A4cuda3std6ranges3__45__cpo4swapE)
_ZN34_INTERNAL_646df21c_4_k_cu_offset_A4cuda3std6ranges3__45__cpo4swapE:
	.zero		1
.L_24:


//--------------------- .nv.shared._ZN7cutlass9reference6device6kernel12BlockForEachINS_6half_tENS1_6detail17RandomUniformFuncIS4_EEEEvPT_mNT0_6ParamsE --------------------------
	.section	.nv.shared._ZN7cutlass9reference6device6kernel12BlockForEachINS_6half_tENS1_6detail17RandomUniformFuncIS4_EEEEvPT_mNT0_6ParamsE,"aw",@nobits
	.sectionflags	@""
	.align	16
	.zero		1024


//--------------------- .nv.shared._ZN7cutlass9reference6device6kernel12BlockForEachINS_15integer_subbyteILi4ELb1EEENS1_6detail17RandomUniformFuncIS5_EEEEvPT_mNT0_6ParamsE --------------------------
	.section	.nv.shared._ZN7cutlass9reference6device6kernel12BlockForEachINS_15integer_subbyteILi4ELb1EEENS1_6detail17RandomUniformFuncIS5_EEEEvPT_mNT0_6ParamsE,"aw",@nobits
	.sectionflags	@""
	.align	16
	.zero		1024


//--------------------- .nv.shared._ZN7cutlass9reference6device6kernel12BlockForEachINS_10bfloat16_tENS1_6detail17RandomUniformFuncIS4_EEEEvPT_mNT0_6ParamsE --------------------------
	.section	.nv.shared._ZN7cutlass9reference6device6kernel12BlockForEachINS_10bfloat16_tENS1_6detail17RandomUniformFuncIS4_EEEEvPT_mNT0_6ParamsE,"aw",@nobits
	.sectionflags	@""
	.align	16
	.zero		1024


//--------------------- .nv.shared._ZN7cutlass13device_kernelINS_4gemm6kernel13GemmUniversalINS1_17GroupProblemShapeIN4cute5tupleIJiiiEEEEENS1_10collective13CollectiveMmaINS1_49MainloopSm90ArrayTmaGmmaWarpSpecializedMixedInputILi30ENS6_IJNS5_1CILi1EEESD_SD_EEENS1_43KernelPtrArrayTmaWarpSpecializedCooperativeEEENS6_IJNSC_ILi128EEENSC_ILi16EEENSC_ILi64EEEEEENS6_IJNS_15integer_subbyteILi4ELb1EEENS_10bfloat16_tEEEEPNS6_IJlSD_NSC_ILi0EEEEEESN_SR_NS5_8TiledMMAINS5_8MMA_AtomIJNS5_4SM904GMMA27MMA_64x16x16_F32BF16BF16_RSILNSV_5MajorE0ELSX_0ELNSV_7ScaleInE1ELSY_1EEEEEENS5_6LayoutINS6_IJNSC_ILi2EEESD_SD_EEENS6_IJSD_SP_SP_EEEEENS6_IJNS5_10UnderscoreES16_S16_EEEEENS5_13SM90_TMA_LOADENS5_14ComposedLayoutINS5_7SwizzleILi1ELi4ELi3EEENS5_18smem_ptr_flag_bitsILi4EEENS11_INS6_IJNSC_ILi8EEESJ_EEENS6_IJSJ_SD_EEEEEEENS5_9Copy_AtomIJNS5_39AutoVectorizingCopyWithAssumedAlignmentILi128EEESM_EEENS5_8identityES19_NS1A_INS1B_ILi3ELi4ELi3EEENS1D_ILi16EEES1I_EEvS1O_EENS_8epilogue10collective18CollectiveEpilogueINS1T_30Sm90PtrArrayTmaWarpSpecializedILi2ELi1ELi8ELb1ELb0ELi2EEEJSK_NS6_IJSH_SI_EEENS_6half_tEPNS6_IJSD_lSP_EEES1Z_S21_NS1T_6fusion15FusionCallbacksIS1X_NS22_17LinearCombinationIS1Z_fS1Z_fLNS_15FloatRoundStyleE2EEESK_S1Y_JEEES19_NS1A_IS1P_S1Q_NS11_INS6_IJSJ_S1F_EEENS6_IJSD_SJ_EEEEEEENS5_17SM75_U16x8_LDSM_TENS5_14SM90_TMA_STOREES2B_NS5_17SM90_U16x8_STSM_TENS1K_IJNS5_17SM90_U32x4_STSM_NES1Z_EEEvEEEvvEEEEvNT_6ParamsE --------------------------
	.section	.nv.shared._ZN7cutlass13device_kernelINS_4gemm6kernel13GemmUniversalINS1_17GroupProblemShapeIN4cute5tupleIJiiiEEEEENS1_10collective13CollectiveMmaINS1_49MainloopSm90ArrayTmaGmmaWarpSpecializedMixedInputILi30ENS6_IJNS5_1CILi1EEESD_SD_EEENS1_43KernelPtrArrayTmaWarpSpecializedCooperativeEEENS6_IJNSC_ILi128EEENSC_ILi16EEENSC_ILi64EEEEEENS6_IJNS_15integer_subbyteILi4ELb1EEENS_10bfloat16_tEEEEPNS6_IJlSD_NSC_ILi0EEEEEESN_SR_NS5_8TiledMMAINS5_8MMA_AtomIJNS5_4SM904GMMA27MMA_64x16x16_F32BF16BF16_RSILNSV_5MajorE0ELSX_0ELNSV_7ScaleInE1ELSY_1EEEEEENS5_6LayoutINS6_IJNSC_ILi2EEESD_SD_EEENS6_IJSD_SP_SP_EEEEENS6_IJNS5_10UnderscoreES16_S16_EEEEENS5_13SM90_TMA_LOADENS5_14ComposedLayoutINS5_7SwizzleILi1ELi4ELi3EEENS5_18smem_ptr_flag_bitsILi4EEENS11_INS6_IJNSC_ILi8EEESJ_EEENS6_IJSJ_SD_EEEEEEENS5_9Copy_AtomIJNS5_39AutoVectorizingCopyWithAssumedAlignmentILi128EEESM_EEENS5_8identityES19_NS1A_INS1B_ILi3ELi4ELi3EEENS1D_ILi16EEES1I_EEvS1O_EENS_8epilogue10collective18CollectiveEpilogueINS1T_30Sm90PtrArrayTmaWarpSpecializedILi2ELi1ELi8ELb1ELb0ELi2EEEJSK_NS6_IJSH_SI_EEENS_6half_tEPNS6_IJSD_lSP_EEES1Z_S21_NS1T_6fusion15FusionCallbacksIS1X_NS22_17LinearCombinationIS1Z_fS1Z_fLNS_15FloatRoundStyleE2EEESK_S1Y_JEEES19_NS1A_IS1P_S1Q_NS11_INS6_IJSJ_S1F_EEENS6_IJSD_SJ_EEEEEEENS5_17SM75_U16x8_LDSM_TENS5_14SM90_TMA_STOREES2B_NS5_17SM90_U16x8_STSM_TENS1K_IJNS5_17SM90_U32x4_STSM_NES1Z_EEEvEEEvvEEEEvNT_6ParamsE,"aw",@nobits
	.sectionflags	@""
	.align	16
	.zero		1024


//--------------------- .nv.shared._ZN7cutlass13device_kernelINS_4gemm6kernel13GemmUniversalINS1_17GroupProblemShapeIN4cute5tupleIJiiiEEEEENS1_10collective13CollectiveMmaINS1_49MainloopSm90ArrayTmaGmmaWarpSpecializedMixedInputILi30ENS6_IJNS5_1CILi1EEESD_SD_EEENS1_43KernelPtrArrayTmaWarpSpecializedCooperativeEEENS6_IJNSC_ILi128EEENSC_ILi16EEENSC_ILi64EEEEEENS6_IJNS_15integer_subbyteILi4ELb1EEENS_10bfloat16_tEEEEPNS5_6LayoutINS6_IJNS6_IJNS6_IJNS6_IJNSC_ILi8EEENSC_ILi2EEEEEESD_EEEiEEENS6_IJNS6_IJNS6_IJSR_NSC_ILi4EEESR_EEESD_EEEiEEENS6_IJSD_SD_EEEEEENS6_IJNS6_IJNS6_IJNS6_IJNSC_ILi32EEESD_EEENSC_ILi0EEEEEENSC_ILi256EEEEEENS6_IJNS6_IJNS6_IJSV_SQ_SR_EEES13_EEEiEEENS6_IJS13_S13_EEEEEEEESN_PNS6_IJlSD_S13_EEENS5_8TiledMMAINS5_8MMA_AtomIJNS5_4SM904GMMA27MMA_64x16x16_F32BF16BF16_RSILNS1J_5MajorE0ELS1L_0ELNS1J_7ScaleInE1ELS1M_1EEEEEENSP_INS6_IJSR_SD_SD_EEENS6_IJSD_S13_S13_EEEEENS6_IJNS5_10UnderscoreES1S_S1S_EEEEENS5_13SM90_TMA_LOADENS5_14ComposedLayoutINS5_7SwizzleILi1ELi4ELi3EEENS5_18smem_ptr_flag_bitsILi4EEENSP_INS6_IJSQ_SJ_EEENS6_IJSJ_SD_EEEEEEENS5_9Copy_AtomIJNS5_39AutoVectorizingCopyWithAssumedAlignmentILi128EEESM_EEENS5_8identityES1V_NS1W_INS1X_ILi3ELi4ELi3EEENS1Z_ILi16EEES23_EEvS29_EENS_8epilogue10collective18CollectiveEpilogueINS2E_30Sm90PtrArrayTmaWarpSpecializedILi2ELi1ELi8ELb1ELb0ELi2EEEJSK_NS6_IJSH_SI_EEENS_6half_tEPNS6_IJSD_lS13_EEES2K_S2M_NS2E_6fusion15FusionCallbacksIS2I_NS2N_17LinearCombinationIS2K_fS2K_fLNS_15FloatRoundStyleE2EEESK_S2J_JEEES1V_NS1W_IS2A_S2B_NSP_INS6_IJSJ_SQ_EEENS6_IJSD_SJ_EEEEEEENS5_17SM75_U16x8_LDSM_TENS5_14SM90_TMA_STOREES2W_NS5_17SM90_U16x8_STSM_TENS25_IJNS5_17SM90_U32x4_STSM_NES2K_EEEvEEEvvEEEEvNT_6ParamsE --------------------------
	.section	.nv.shared._ZN7cutlass13device_kernelINS_4gemm6kernel13GemmUniversalINS1_17GroupProblemShapeIN4cute5tupleIJiiiEEEEENS1_10collective13CollectiveMmaINS1_49MainloopSm90ArrayTmaGmmaWarpSpecializedMixedInputILi30ENS6_IJNS5_1CILi1EEESD_SD_EEENS1_43KernelPtrArrayTmaWarpSpecializedCooperativeEEENS6_IJNSC_ILi128EEENSC_ILi16EEENSC_ILi64EEEEEENS6_IJNS_15integer_subbyteILi4ELb1EEENS_10bfloat16_tEEEEPNS5_6LayoutINS6_IJNS6_IJNS6_IJNS6_IJNSC_ILi8EEENSC_ILi2EEEEEESD_EEEiEEENS6_IJNS6_IJNS6_IJSR_NSC_ILi4EEESR_EEESD_EEEiEEENS6_IJSD_SD_EEEEEENS6_IJNS6_IJNS6_IJNS6_IJNSC_ILi32EEESD_EEENSC_ILi0EEEEEENSC_ILi256EEEEEENS6_IJNS6_IJNS6_IJSV_SQ_SR_EEES13_EEEiEEENS6_IJS13_S13_EEEEEEEESN_PNS6_IJlSD_S13_EEENS5_8TiledMMAINS5_8MMA_AtomIJNS5_4SM904GMMA27MMA_64x16x16_F32BF16BF16_RSILNS1J_5MajorE0ELS1L_0ELNS1J_7ScaleInE1ELS1M_1EEEEEENSP_INS6_IJSR_SD_SD_EEENS6_IJSD_S13_S13_EEEEENS6_IJNS5_10UnderscoreES1S_S1S_EEEEENS5_13SM90_TMA_LOADENS5_14ComposedLayoutINS5_7SwizzleILi1ELi4ELi3EEENS5_18smem_ptr_flag_bitsILi4EEENSP_INS6_IJSQ_SJ_EEENS6_IJSJ_SD_EEEEEEENS5_9Copy_AtomIJNS5_39AutoVectorizingCopyWithAssumedAlignmentILi128EEESM_EEENS5_8identityES1V_NS1W_INS1X_ILi3ELi4ELi3EEENS1Z_ILi16EEES23_EEvS29_EENS_8epilogue10collective18CollectiveEpilogueINS2E_30Sm90PtrArrayTmaWarpSpecializedILi2ELi1ELi8ELb1ELb0ELi2EEEJSK_NS6_IJSH_SI_EEENS_6half_tEPNS6_IJSD_lS13_EEES2K_S2M_NS2E_6fusion15FusionCallbacksIS2I_NS2N_17LinearCombinationIS2K_fS2K_fLNS_15FloatRoundStyleE2EEESK_S2J_JEEES1V_NS1W_IS2A_S2B_NSP_INS6_IJSJ_SQ_EEENS6_IJSD_SJ_EEEEEEENS5_17SM75_U16x8_LDSM_TENS5_14SM90_TMA_STOREES2W_NS5_17SM90_U16x8_STSM_TENS25_IJNS5_17SM90_U32x4_STSM_NES2K_EEEvEEEvvEEEEvNT_6ParamsE,"aw",@nobits
	.sectionflags	@""
	.align	16
	.zero		1024


//--------------------- .nv.shared._ZN7cutlass13device_kernelINS_4gemm6kernel13GemmUniversalINS1_17GroupProblemShapeIN4cute5tupleIJiiiEEEEENS1_10collective13CollectiveMmaINS1_49MainloopSm90ArrayTmaGmmaWarpSpecializedMixedInputILi35ENS6_IJNS5_1CILi1EEESD_SD_EEENS1_43KernelPtrArrayTmaWarpSpecializedCooperativeEEENS6_IJNSC_ILi128EEENSC_ILi16EEENSC_ILi64EEEEEENS6_IJNS_15integer_subbyteILi4ELb1EEEEEEPNS6_IJlSD_NSC_ILi0EEEEEENS_10bfloat16_tESQ_NS5_8TiledMMAINS5_8MMA_AtomIJNS5_4SM904GMMA27MMA_64x16x16_F32BF16BF16_RSILNSV_5MajorE0ELSX_0ELNSV_7ScaleInE1ELSY_1EEEEEENS5_6LayoutINS6_IJNSC_ILi2EEESD_SD_EEENS6_IJSD_SO_SO_EEEEENS6_IJNS5_10UnderscoreES16_S16_EEEEENS5_13SM90_TMA_LOADENS5_14ComposedLayoutINS5_7SwizzleILi1ELi4ELi3EEENS5_18smem_ptr_flag_bitsILi4EEENS11_INS6_IJNSC_ILi8EEESJ_EEENS6_IJSJ_SD_EEEEEEENS5_9Copy_AtomIJNS5_39AutoVectorizingCopyWithAssumedAlignmentILi128EEESM_EEENS5_8identityES19_NS1A_INS1B_ILi3ELi4ELi3EEENS1D_ILi16EEES1I_EEvS1O_EENS_8epilogue10collective18CollectiveEpilogueINS1T_30Sm90PtrArrayTmaWarpSpecializedILi2ELi1ELi8ELb1ELb0ELi2EEEJSK_NS6_IJSH_SI_EEENS_6half_tEPNS6_IJSD_lSO_EEES1Z_S21_NS1T_6fusion15FusionCallbacksIS1X_NS22_17LinearCombinationIS1Z_fS1Z_fLNS_15FloatRoundStyleE2EEESK_S1Y_JEEES19_NS1A_IS1P_S1Q_NS11_INS6_IJSJ_S1F_EEENS6_IJSD_SJ_EEEEEEENS5_17SM75_U16x8_LDSM_TENS5_14SM90_TMA_STOREES2B_NS5_17SM90_U16x8_STSM_TENS1K_IJNS5_17SM90_U32x4_STSM_NES1Z_EEEvEEEvvEEEEvNT_6ParamsE --------------------------
	.section	.nv.shared._ZN7cutlass13device_kernelINS_4gemm6kernel13GemmUniversalINS1_17GroupProblemShapeIN4cute5tupleIJiiiEEEEENS1_10collective13CollectiveMmaINS1_49MainloopSm90ArrayTmaGmmaWarpSpecializedMixedInputILi35ENS6_IJNS5_1CILi1EEESD_SD_EEENS1_43KernelPtrArrayTmaWarpSpecializedCooperativeEEENS6_IJNSC_ILi128EEENSC_ILi16EEENSC_ILi64EEEEEENS6_IJNS_15integer_subbyteILi4ELb1EEEEEEPNS6_IJlSD_NSC_ILi0EEEEEENS_10bfloat16_tESQ_NS5_8TiledMMAINS5_8MMA_AtomIJNS5_4SM904GMMA27MMA_64x16x16_F32BF16BF16_RSILNSV_5MajorE0ELSX_0ELNSV_7ScaleInE1ELSY_1EEEEEENS5_6LayoutINS6_IJNSC_ILi2EEESD_SD_EEENS6_IJSD_SO_SO_EEEEENS6_IJNS5_10UnderscoreES16_S16_EEEEENS5_13SM90_TMA_LOADENS5_14ComposedLayoutINS5_7SwizzleILi1ELi4ELi3EEENS5_18smem_ptr_flag_bitsILi4EEENS11_INS6_IJNSC_ILi8EEESJ_EEENS6_IJSJ_SD_EEEEEEENS5_9Copy_AtomIJNS5_39AutoVectorizingCopyWithAssumedAlignmentILi128EEESM_EEENS5_8identityES19_NS1A_INS1B_ILi3ELi4ELi3EEENS1D_ILi16EEES1I_EEvS1O_EENS_8epilogue10collective18CollectiveEpilogueINS1T_30Sm90PtrArrayTmaWarpSpecializedILi2ELi1ELi8ELb1ELb0ELi2EEEJSK_NS6_IJSH_SI_EEENS_6half_tEPNS6_IJSD_lSO_EEES1Z_S21_NS1T_6fusion15FusionCallbacksIS1X_NS22_17LinearCombinationIS1Z_fS1Z_fLNS_15FloatRoundStyleE2EEESK_S1Y_JEEES19_NS1A_IS1P_S1Q_NS11_INS6_IJSJ_S1F_EEENS6_IJSD_SJ_EEEEEEENS5_17SM75_U16x8_LDSM_TENS5_14SM90_TMA_STOREES2B_NS5_17SM90_U16x8_STSM_TENS1K_IJNS5_17SM90_U32x4_STSM_NES1Z_EEEvEEEvvEEEEvNT_6ParamsE,"aw",@nobits
	.sectionflags	@""
	.align	16
	.zero		1024


//--------------------- .nv.shared._ZN7cutlass13device_kernelINS_4gemm6kernel13GemmUniversalINS1_17GroupProblemShapeIN4cute5tupleIJiiiEEEEENS1_10collective13CollectiveMmaINS1_49MainloopSm90ArrayTmaGmmaWarpSpecializedMixedInputILi35ENS6_IJNS5_1CILi1EEESD_SD_EEENS1_43KernelPtrArrayTmaWarpSpecializedCooperativeEEENS6_IJNSC_ILi128EEENSC_ILi16EEENSC_ILi64EEEEEENS6_IJNS_15integer_subbyteILi4ELb1EEEEEEPNS5_6LayoutINS6_IJNS6_IJNS6_IJNS6_IJNSC_ILi8EEENSC_ILi2EEEEEESD_EEEiEEENS6_IJNS6_IJNS6_IJSQ_NSC_ILi4EEESQ_EEESD_EEEiEEENS6_IJSD_SD_EEEEEENS6_IJNS6_IJNS6_IJNS6_IJNSC_ILi32EEESD_EEENSC_ILi0EEEEEENSC_ILi256EEEEEENS6_IJNS6_IJNS6_IJSU_SP_SQ_EEES12_EEEiEEENS6_IJS12_S12_EEEEEEEENS_10bfloat16_tEPNS6_IJlSD_S12_EEENS5_8TiledMMAINS5_8MMA_AtomIJNS5_4SM904GMMA27MMA_64x16x16_F32BF16BF16_RSILNS1J_5MajorE0ELS1L_0ELNS1J_7ScaleInE1ELS1M_1EEEEEENSO_INS6_IJSQ_SD_SD_EEENS6_IJSD_S12_S12_EEEEENS6_IJNS5_10UnderscoreES1S_S1S_EEEEENS5_13SM90_TMA_LOADENS5_14ComposedLayoutINS5_7SwizzleILi1ELi4ELi3EEENS5_18smem_ptr_flag_bitsILi4EEENSO_INS6_IJSP_SJ_EEENS6_IJSJ_SD_EEEEEEENS5_9Copy_AtomIJNS5_39AutoVectorizingCopyWithAssumedAlignmentILi128EEESM_EEENS5_8identityES1V_NS1W_INS1X_ILi3ELi4ELi3EEENS1Z_ILi16EEES23_EEvS29_EENS_8epilogue10collective18CollectiveEpilogueINS2E_30Sm90PtrArrayTmaWarpSpecializedILi2ELi1ELi8ELb1ELb0ELi2EEEJSK_NS6_IJSH_SI_EEENS_6half_tEPNS6_IJSD_lS12_EEES2K_S2M_NS2E_6fusion15FusionCallbacksIS2I_NS2N_17LinearCombinationIS2K_fS2K_fLNS_15FloatRoundStyleE2EEESK_S2J_JEEES1V_NS1W_IS2A_S2B_NSO_INS6_IJSJ_SP_EEENS6_IJSD_SJ_EEEEEEENS5_17SM75_U16x8_LDSM_TENS5_14SM90_TMA_STOREES2W_NS5_17SM90_U16x8_STSM_TENS25_IJNS5_17SM90_U32x4_STSM_NES2K_EEEvEEEvvEEEEvNT_6ParamsE --------------------------
	.section	.nv.shared._ZN7cutlass13device_kernelINS_4gemm6kernel13GemmUniversalINS1_17GroupProblemShapeIN4cute5tupleIJiiiEEEEENS1_10collective13CollectiveMmaINS1_49MainloopSm90ArrayTmaGmmaWarpSpecializedMixedInputILi35ENS6_IJNS5_1CILi1EEESD_SD_EEENS1_43KernelPtrArrayTmaWarpSpecializedCooperativeEEENS6_IJNSC_ILi128EEENSC_ILi16EEENSC_ILi64EEEEEENS6_IJNS_15integer_subbyteILi4ELb1EEEEEEPNS5_6LayoutINS6_IJNS6_IJNS6_IJNS6_IJNSC_ILi8EEENSC_ILi2EEEEEESD_EEEiEEENS6_IJNS6_IJNS6_IJSQ_NSC_ILi4EEESQ_EEESD_EEEiEEENS6_IJSD_SD_EEEEEENS6_IJNS6_IJNS6_IJNS6_IJNSC_ILi32EEESD_EEENSC_ILi0EEEEEENSC_ILi256EEEEEENS6_IJNS6_IJNS6_IJSU_SP_SQ_EEES12_EEEiEEENS6_IJS12_S12_EEEEEEEENS_10bfloat16_tEPNS6_IJlSD_S12_EEENS5_8TiledMMAINS5_8MMA_AtomIJNS5_4SM904GMMA27MMA_64x16x16_F32BF16BF16_RSILNS1J_5MajorE0ELS1L_0ELNS1J_7ScaleInE1ELS1M_1EEEEEENSO_INS6_IJSQ_SD_SD_EEENS6_IJSD_S12_S12_EEEEENS6_IJNS5_10UnderscoreES1S_S1S_EEEEENS5_13SM90_TMA_LOADENS5_14ComposedLayoutINS5_7SwizzleILi1ELi4ELi3EEENS5_18smem_ptr_flag_bitsILi4EEENSO_INS6_IJSP_SJ_EEENS6_IJSJ_SD_EEEEEEENS5_9Copy_AtomIJNS5_39AutoVectorizingCopyWithAssumedAlignmentILi128EEESM_EEENS5_8identityES1V_NS1W_INS1X_ILi3ELi4ELi3EEENS1Z_ILi16EEES23_EEvS29_EENS_8epilogue10collective18CollectiveEpilogueINS2E_30Sm90PtrArrayTmaWarpSpecializedILi2ELi1ELi8ELb1ELb0ELi2EEEJSK_NS6_IJSH_SI_EEENS_6half_tEPNS6_IJSD_lS12_EEES2K_S2M_NS2E_6fusion15FusionCallbacksIS2I_NS2N_17LinearCombinationIS2K_fS2K_fLNS_15FloatRoundStyleE2EEESK_S2J_JEEES1V_NS1W_IS2A_S2B_NSO_INS6_IJSJ_SP_EEENS6_IJSD_SJ_EEEEEEENS5_17SM75_U16x8_LDSM_TENS5_14SM90_TMA_STOREES2W_NS5_17SM90_U16x8_STSM_TENS25_IJNS5_17SM90_U32x4_STSM_NES2K_EEEvEEEvvEEEEvNT_6ParamsE,"aw",@nobits
	.sectionflags	@""
	.align	16
	.zero		1024


//--------------------- .nv.shared._ZN7cutlass13device_kernelINS_4gemm6kernel13GemmUniversalIN4cute5tupleIJiiiEEENS1_10collective13CollectiveMmaINS1_34MainloopSm90TmaGmmaWarpSpecializedILi12ENS5_IJNS4_1CILi1EEESB_SB_EEENS1_35KernelTmaWarpSpecializedCooperativeEEENS5_IJNSA_ILi128EEENSA_ILi16EEENSA_ILi64EEEEEENS_10bfloat16_tENS5_IJlSB_lEEESJ_SK_NS4_8TiledMMAINS4_8MMA_AtomIJNS4_4SM904GMMA27MMA_64x16x16_F32BF16BF16_SSILNSO_5MajorE0ELSQ_0ELNSO_7ScaleInE1ELSR_1EEEEEENS4_6LayoutINS5_IJNSA_ILi2EEESB_SB_EEENS5_IJSB_NSA_ILi0EEESX_EEEEENS5_IJNS4_10UnderscoreES10_S10_EEEEENS4_13SM90_TMA_LOADENS4_14ComposedLayoutINS4_7SwizzleILi3ELi4ELi3EEENS4_18smem_ptr_flag_bitsILi16EEENSU_INS5_IJNSA_ILi8EEESH_EEENS5_IJSH_SB_EEEEEEEvNS4_8identityES13_S1D_vS1E_EENS_8epilogue10collective6detail29Sm90TmaWarpSpecializedAdapterINS1H_15DefaultEpilogueINS_6half_tESK_SK_NS1G_6thread17LinearCombinationIS1L_Li1EffLNS1M_9ScaleType4KindE0ELNS_15FloatRoundStyleE2ES1L_EENS1_15EpilogueDefaultEEEEEvvEEEEvNT_6ParamsE --------------------------
	.section	.nv.shared._ZN7cutlass13device_kernelINS_4gemm6kernel13GemmUniversalIN4cute5tupleIJiiiEEENS1_10collective13CollectiveMmaINS1_34MainloopSm90TmaGmmaWarpSpecializedILi12ENS5_IJNS4_1CILi1EEESB_SB_EEENS1_35KernelTmaWarpSpecializedCooperativeEEENS5_IJNSA_ILi128EEENSA_ILi16EEENSA_ILi64EEEEEENS_10bfloat16_tENS5_IJlSB_lEEESJ_SK_NS4_8TiledMMAINS4_8MMA_AtomIJNS4_4SM904GMMA27MMA_64x16x16_F32BF16BF16_SSILNSO_5MajorE0ELSQ_0ELNSO_7ScaleInE1ELSR_1EEEEEENS4_6LayoutINS5_IJNSA_ILi2EEESB_SB_EEENS5_IJSB_NSA_ILi0EEESX_EEEEENS5_IJNS4_10UnderscoreES10_S10_EEEEENS4_13SM90_TMA_LOADENS4_14ComposedLayoutINS4_7SwizzleILi3ELi4ELi3EEENS4_18smem_ptr_flag_bitsILi16EEENSU_INS5_IJNSA_ILi8EEESH_EEENS5_IJSH_SB_EEEEEEEvNS4_8identityES13_S1D_vS1E_EENS_8epilogue10collective6detail29Sm90TmaWarpSpecializedAdapterINS1H_15DefaultEpilogueINS_6half_tESK_SK_NS1G_6thread17LinearCombinationIS1L_Li1EffLNS1M_9ScaleType4KindE0ELNS_15FloatRoundStyleE2ES1L_EENS1_15EpilogueDefaultEEEEEvvEEEEvNT_6ParamsE,"aw",@nobits
	.sectionflags	@""
	.align	16
	.zero		1024


//--------------------- .nv.shared._ZN7cutlass21reorder_tensor_kernelIN4cute5tupleIJNS1_1CILi16EEEEEENS1_10ViewEngineINS1_8gmem_ptrINS1_16subbyte_iteratorIKNS_15integer_subbyteILi4ELb1EEEEEEEEENS1_6LayoutINS2_IJiiNS3_ILi1EEEEEENS2_IJlSG_NS3_ILi0EEEEEEEENS6_INS7_INS8_ISA_EEEEEENSF_INS2_IJNS2_IJNS2_IJNS2_IJNS3_ILi8EEENS3_ILi2EEEEEESG_EEEiEEENS2_IJNS2_IJNS2_IJSP_NS3_ILi4EEESP_EEESG_EEEiEEENS2_IJSG_SG_EEEEEENS2_IJNS2_IJNS2_IJNS2_IJNS3_ILi32EEESG_EEESI_EEENS3_ILi256EEEEEENS2_IJNS2_IJNS2_IJST_SO_SP_EEESI_EEEiEEENS2_IJSI_SI_EEEEEEEENS1_9TiledCopyINS1_9Copy_AtomIJNS1_39AutoVectorizingCopyWithAssumedAlignmentILi8EEESA_EEENSF_INS2_IJNS3_ILi128EEESP_EEENS2_IJSP_SG_EEEEENS2_IJSP_S1F_EEEEEEEvNS1_6TensorIT0_T1_EENS1L_IT2_T3_EET4_ --------------------------
	.section	.nv.shared._ZN7cutlass21reorder_tensor_kernelIN4cute5tupleIJNS1_1CILi16EEEEEENS1_10ViewEngineINS1_8gmem_ptrINS1_16subbyte_iteratorIKNS_15integer_subbyteILi4ELb1EEEEEEEEENS1_6LayoutINS2_IJiiNS3_ILi1EEEEEENS2_IJlSG_NS3_ILi0EEEEEEEENS6_INS7_INS8_ISA_EEEEEENSF_INS2_IJNS2_IJNS2_IJNS2_IJNS3_ILi8EEENS3_ILi2EEEEEESG_EEEiEEENS2_IJNS2_IJNS2_IJSP_NS3_ILi4EEESP_EEESG_EEEiEEENS2_IJSG_SG_EEEEEENS2_IJNS2_IJNS2_IJNS2_IJNS3_ILi32EEESG_EEESI_EEENS3_ILi256EEEEEENS2_IJNS2_IJNS2_IJST_SO_SP_EEESI_EEEiEEENS2_IJSI_SI_EEEEEEEENS1_9TiledCopyINS1_9Copy_AtomIJNS1_39AutoVectorizingCopyWithAssumedAlignmentILi8EEESA_EEENSF_INS2_IJNS3_ILi128EEESP_EEENS2_IJSP_SG_EEEEENS2_IJSP_S1F_EEEEEEEvNS1_6TensorIT0_T1_EENS1L_IT2_T3_EET4_,"aw",@nobits
	.sectionflags	@""
	.align	16
	.zero		1024


//--------------------- .nv.shared._ZN7cutlass17dequantize_kernelINS_15integer_subbyteILi4ELb1EEENS_10bfloat16_tEN4cute6LayoutINS4_5tupleIJiiNS4_1CILi1EEEEEENS6_IJlS8_NS7_ILi0EEEEEEEES3_S3_NS5_INS6_IJiNS6_IJiiEEES8_EEENS6_IJS8_NS6_IJilEEElEEEEENS5_INS6_IJNS7_ILi128EEEEEENS6_IJS8_EEEEEEEvPT0_PKT_T1_PKT2_PKT3_T4_T5_ --------------------------
	.section	.nv.shared._ZN7cutlass17dequantize_kernelINS_15integer_subbyteILi4ELb1EEENS_10bfloat16_tEN4cute6LayoutINS4_5tupleIJiiNS4_1CILi1EEEEEENS6_IJlS8_NS7_ILi0EEEEEEEES3_S3_NS5_INS6_IJiNS6_IJiiEEES8_EEENS6_IJS8_NS6_IJilEEElEEEEENS5_INS6_IJNS7_ILi128EEEEEENS6_IJS8_EEEEEEEvPT0_PKT_T1_PKT2_PKT3_T4_T5_,"aw",@nobits
	.sectionflags	@""
	.align	16
	.zero		1024


//--------------------- .nv.constant0._ZN7cutlass9reference6device6kernel27BlockCompareRelativelyEqualINS_6half_tEEEvPiPKT_S8_mS6_S6_ --------------------------
	.section	.nv.constant0._ZN7cutlass9reference6device6kernel27BlockCompareRelativelyEqualINS_6half_tEEEvPiPKT_S8_mS6_S6_,"a",@progbits
	.sectionflags	@""
	.align	4
.nv.constant0._ZN7cutlass9reference6device6kernel27BlockCompareRelativelyEqualINS_6half_tEEEvPiPKT_S8_mS6_S6_:
	.zero		564


//--------------------- .nv.constant0._ZN7cutlass9reference6device6kernel12BlockForEachINS_6half_tENS1_6detail17RandomUniformFuncIS4_EEEEvPT_mNT0_6ParamsE --------------------------
	.section	.nv.constant0._ZN7cutlass9reference6device6kernel12BlockForEachINS_6half_tENS1_6detail17RandomUniformFuncIS4_EEEEvPT_mNT0_6ParamsE,"a",@progbits
	.sectionflags	@""
	.align	4
.nv.constant0._ZN7cutlass9reference6device6kernel12BlockForEachINS_6half_tENS1_6detail17RandomUniformFuncIS4_EEEEvPT_mNT0_6ParamsE:
	.zero		592


//--------------------- .nv.constant0._ZN7cutlass9reference6device6kernel12BlockForEachINS_15integer_subbyteILi4ELb1EEENS1_6detail17RandomUniformFuncIS5_EEEEvPT_mNT0_6ParamsE --------------------------
	.section	.nv.constant0._ZN7cutlass9reference6device6kernel12BlockForEachINS_15integer_subbyteILi4ELb1EEENS1_6detail17RandomUniformFuncIS5_EEEEvPT_mNT0_6ParamsE,"a",@progbits
	.sectionflags	@""
	.align	4
.nv.constant0._ZN7cutlass9reference6device6kernel12BlockForEachINS_15integer_subbyteILi4ELb1EEENS1_6detail17RandomUniformFuncIS5_EEEEvPT_mNT0_6ParamsE:
	.zero		592


//--------------------- .nv.constant0._ZN7cutlass9reference6device6kernel12BlockForEachINS_10bfloat16_tENS1_6detail17RandomUniformFuncIS4_EEEEvPT_mNT0_6ParamsE --------------------------
	.section	.nv.constant0._ZN7cutlass9reference6device6kernel12BlockForEachINS_10bfloat16_tENS1_6detail17RandomUniformFuncIS4_EEEEvPT_mNT0_6ParamsE,"a",@progbits
	.sectionflags	@""
	.align	4
.nv.constant0._ZN7cutlass9reference6device6kernel12BlockForEachINS_10bfloat16_tENS1_6detail17RandomUniformFuncIS4_EEEEvPT_mNT0_6ParamsE:
	.zero		592


//--------------------- .nv.constant0._ZN7cutlass13device_kernelINS_4gemm6kernel13GemmUniversalINS1_17GroupProblemShapeIN4cute5tupleIJiiiEEEEENS1_10collective13CollectiveMmaINS1_49MainloopSm90ArrayTmaGmmaWarpSpecializedMixedInputILi30ENS6_IJNS5_1CILi1EEESD_SD_EEENS1_43KernelPtrArrayTmaWarpSpecializedCooperativeEEENS6_IJNSC_ILi128EEENSC_ILi16EEENSC_ILi64EEEEEENS6_IJNS_15integer_subbyteILi4ELb1EEENS_10bfloat16_tEEEEPNS6_IJlSD_NSC_ILi0EEEEEESN_SR_NS5_8TiledMMAINS5_8MMA_AtomIJNS5_4SM904GMMA27MMA_64x16x16_F32BF16BF16_RSILNSV_5MajorE0ELSX_0ELNSV_7ScaleInE1ELSY_1EEEEEENS5_6LayoutINS6_IJNSC_ILi2EEESD_SD_EEENS6_IJSD_SP_SP_EEEEENS6_IJNS5_10UnderscoreES16_S16_EEEEENS5_13SM90_TMA_LOADENS5_14ComposedLayoutINS5_7SwizzleILi1ELi4ELi3EEENS5_18smem_ptr_flag_bitsILi4EEENS11_INS6_IJNSC_ILi8EEESJ_EEENS6_IJSJ_SD_EEEEEEENS5_9Copy_AtomIJNS5_39AutoVectorizingCopyWithAssumedAlignmentILi128EEESM_EEENS5_8identityES19_NS1A_INS1B_ILi3ELi4ELi3EEENS1D_ILi16EEES1I_EEvS1O_EENS_8epilogue10collective18CollectiveEpilogueINS1T_30Sm90PtrArrayTmaWarpSpecializedILi2ELi1ELi8ELb1ELb0ELi2EEEJSK_NS6_IJSH_SI_EEENS_6half_tEPNS6_IJSD_lSP_EEES1Z_S21_NS1T_6fusion15FusionCallbacksIS1X_NS22_17LinearCombinationIS1Z_fS1Z_fLNS_15FloatRoundStyleE2EEESK_S1Y_JEEES19_NS1A_IS1P_S1Q_NS11_INS6_IJSJ_S1F_EEENS6_IJSD_SJ_EEEEEEENS5_17SM75_U16x8_LDSM_TENS5_14SM90_TMA_STOREES2B_NS5_17SM90_U16x8_STSM_TENS1K_IJNS5_17SM90_U32x4_STSM_NES1Z_EEEvEEEvvEEEEvNT_6ParamsE --------------------------
	.section	.nv.constant0._ZN7cutlass13device_kernelINS_4gemm6kernel13GemmUniversalINS1_17GroupProblemShapeIN4cute5tupleIJiiiEEEEENS1_10collective13CollectiveMmaINS1_49MainloopSm90ArrayTmaGmmaWarpSpecializedMixedInputILi30ENS6_IJNS5_1CILi1EEESD_SD_EEENS1_43KernelPtrArrayTmaWarpSpecializedCooperativeEEENS6_IJNSC_ILi128EEENSC_ILi16EEENSC_ILi64EEEEEENS6_IJNS_15integer_subbyteILi4ELb1EEENS_10bfloat16_tEEEEPNS6_IJlSD_NSC_ILi0EEEEEESN_SR_NS5_8TiledMMAINS5_8MMA_AtomIJNS5_4SM904GMMA27MMA_64x16x16_F32BF16BF16_RSILNSV_5MajorE0ELSX_0ELNSV_7ScaleInE1ELSY_1EEEEEENS5_6LayoutINS6_IJNSC_ILi2EEESD_SD_EEENS6_IJSD_SP_SP_EEEEENS6_IJNS5_10UnderscoreES16_S16_EEEEENS5_13SM90_TMA_LOADENS5_14ComposedLayoutINS5_7SwizzleILi1ELi4ELi3EEENS5_18smem_ptr_flag_bitsILi4EEENS11_INS6_IJNSC_ILi8EEESJ_EEENS6_IJSJ_SD_EEEEEEENS5_9Copy_AtomIJNS5_39AutoVectorizingCopyWithAssumedAlignmentILi128EEESM_EEENS5_8identityES19_NS1A_INS1B_ILi3ELi4ELi3EEENS1D_ILi16EEES1I_EEvS1O_EENS_8epilogue10collective18CollectiveEpilogueINS1T_30Sm90PtrArrayTmaWarpSpecializedILi2ELi1ELi8ELb1ELb0ELi2EEEJSK_NS6_IJSH_SI_EEENS_6half_tEPNS6_IJSD_lSP_EEES1Z_S21_NS1T_6fusion15FusionCallbacksIS1X_NS22_17LinearCombinationIS1Z_fS1Z_fLNS_15FloatRoundStyleE2EEESK_S1Y_JEEES19_NS1A_IS1P_S1Q_NS11_INS6_IJSJ_S1F_EEENS6_IJSD_SJ_EEEEEEENS5_17SM75_U16x8_LDSM_TENS5_14SM90_TMA_STOREES2B_NS5_17SM90_U16x8_STSM_TENS1K_IJNS5_17SM90_U32x4_STSM_NES1Z_EEEvEEEvvEEEEvNT_6ParamsE,"a",@progbits
	.sectionflags	@""
	.align	4
.nv.constant0._ZN7cutlass13device_kernelINS_4gemm6kernel13GemmUniversalINS1_17GroupProblemShapeIN4cute5tupleIJiiiEEEEENS1_10collective13CollectiveMmaINS1_49MainloopSm90ArrayTmaGmmaWarpSpecializedMixedInputILi30ENS6_IJNS5_1CILi1EEESD_SD_EEENS1_43KernelPtrArrayTmaWarpSpecializedCooperativeEEENS6_IJNSC_ILi128EEENSC_ILi16EEENSC_ILi64EEEEEENS6_IJNS_15integer_subbyteILi4ELb1EEENS_10bfloat16_tEEEEPNS6_IJlSD_NSC_ILi0EEEEEESN_SR_NS5_8TiledMMAINS5_8MMA_AtomIJNS5_4SM904GMMA27MMA_64x16x16_F32BF16BF16_RSILNSV_5MajorE0ELSX_0ELNSV_7ScaleInE1ELSY_1EEEEEENS5_6LayoutINS6_IJNSC_ILi2EEESD_SD_EEENS6_IJSD_SP_SP_EEEEENS6_IJNS5_10UnderscoreES16_S16_EEEEENS5_13SM90_TMA_LOADENS5_14ComposedLayoutINS5_7SwizzleILi1ELi4ELi3EEENS5_18smem_ptr_flag_bitsILi4EEENS11_INS6_IJNSC_ILi8EEESJ_EEENS6_IJSJ_SD_EEEEEEENS5_9Copy_AtomIJNS5_39AutoVectorizingCopyWithAssumedAlignmentILi128EEESM_EEENS5_8identityES19_NS1A_INS1B_ILi3ELi4ELi3EEENS1D_ILi16EEES1I_EEvS1O_EENS_8epilogue10collective18CollectiveEpilogueINS1T_30Sm90PtrArrayTmaWarpSpecializedILi2ELi1ELi8ELb1ELb0ELi2EEEJSK_NS6_IJSH_SI_EEENS_6half_tEPNS6_IJSD_lSP_EEES1Z_S21_NS1T_6fusion15FusionCallbacksIS1X_NS22_17LinearCombinationIS1Z_fS1Z_fLNS_15FloatRoundStyleE2EEESK_S1Y_JEEES19_NS1A_IS1P_S1Q_NS11_INS6_IJSJ_S1F_EEENS6_IJSD_SJ_EEEEEEENS5_17SM75_U16x8_LDSM_TENS5_14SM90_TMA_STOREES2B_NS5_17SM90_U16x8_STSM_TENS1K_IJNS5_17SM90_U32x4_STSM_NES1Z_EEEvEEEvvEEEEvNT_6ParamsE:
	.zero		3072


//--------------------- .nv.constant0._ZN7cutlass13device_kernelINS_4gemm6kernel13GemmUniversalINS1_17GroupProblemShapeIN4cute5tupleIJiiiEEEEENS1_10collective13CollectiveMmaINS1_49MainloopSm90ArrayTmaGmmaWarpSpecializedMixedInputILi30ENS6_IJNS5_1CILi1EEESD_SD_EEENS1_43KernelPtrArrayTmaWarpSpecializedCooperativeEEENS6_IJNSC_ILi128EEENSC_ILi16EEENSC_ILi64EEEEEENS6_IJNS_15integer_subbyteILi4ELb1EEENS_10bfloat16_tEEEEPNS5_6LayoutINS6_IJNS6_IJNS6_IJNS6_IJNSC_ILi8EEENSC_ILi2EEEEEESD_EEEiEEENS6_IJNS6_IJNS6_IJSR_NSC_ILi4EEESR_EEESD_EEEiEEENS6_IJSD_SD_EEEEEENS6_IJNS6_IJNS6_IJNS6_IJNSC_ILi32EEESD_EEENSC_ILi0EEEEEENSC_ILi256EEEEEENS6_IJNS6_IJNS6_IJSV_SQ_SR_EEES13_EEEiEEENS6_IJS13_S13_EEEEEEEESN_PNS6_IJlSD_S13_EEENS5_8TiledMMAINS5_8MMA_AtomIJNS5_4SM904GMMA27MMA_64x16x16_F32BF16BF16_RSILNS1J_5MajorE0ELS1L_0ELNS1J_7ScaleInE1ELS1M_1EEEEEENSP_INS6_IJSR_SD_SD_EEENS6_IJSD_S13_S13_EEEEENS6_IJNS5_10UnderscoreES1S_S1S_EEEEENS5_13SM90_TMA_LOADENS5_14ComposedLayoutINS5_7SwizzleILi1ELi4ELi3EEENS5_18smem_ptr_flag_bitsILi4EEENSP_INS6_IJSQ_SJ_EEENS6_IJSJ_SD_EEEEEEENS5_9Copy_AtomIJNS5_39AutoVectorizingCopyWithAssumedAlignmentILi128EEESM_EEENS5_8identityES1V_NS1W_INS1X_ILi3ELi4ELi3EEENS1Z_ILi16EEES23_EEvS29_EENS_8epilogue10collective18CollectiveEpilogueINS2E_30Sm90PtrArrayTmaWarpSpecializedILi2ELi1ELi8ELb1ELb0ELi2EEEJSK_NS6_IJSH_SI_EEENS_6half_tEPNS6_IJSD_lS13_EEES2K_S2M_NS2E_6fusion15FusionCallbacksIS2I_NS2N_17LinearCombinationIS2K_fS2K_fLNS_15FloatRoundStyleE2EEESK_S2J_JEEES1V_NS1W_IS2A_S2B_NSP_INS6_IJSJ_SQ_EEENS6_IJSD_SJ_EEEEEEENS5_17SM75_U16x8_LDSM_TENS5_14SM90_TMA_STOREES2W_NS5_17SM90_U16x8_STSM_TENS25_IJNS5_17SM90_U32x4_STSM_NES2K_EEEvEEEvvEEEEvNT_6ParamsE --------------------------
	.section	.nv.constant0._ZN7cutlass13device_kernelINS_4gemm6kernel13GemmUniversalINS1_17GroupProblemShapeIN4cute5tupleIJiiiEEEEENS1_10collective13CollectiveMmaINS1_49MainloopSm90ArrayTmaGmmaWarpSpecializedMixedInputILi30ENS6_IJNS5_1CILi1EEESD_SD_EEENS1_43KernelPtrArrayTmaWarpSpecializedCooperativeEEENS6_IJNSC_ILi128EEENSC_ILi16EEENSC_ILi64EEEEEENS6_IJNS_15integer_subbyteILi4ELb1EEENS_10bfloat16_tEEEEPNS5_6LayoutINS6_IJNS6_IJNS6_IJNS6_IJNSC_ILi8EEENSC_ILi2EEEEEESD_EEEiEEENS6_IJNS6_IJNS6_IJSR_NSC_ILi4EEESR_EEESD_EEEiEEENS6_IJSD_SD_EEEEEENS6_IJNS6_IJNS6_IJNS6_IJNSC_ILi32EEESD_EEENSC_ILi0EEEEEENSC_ILi256EEEEEENS6_IJNS6_IJNS6_IJSV_SQ_SR_EEES13_EEEiEEENS6_IJS13_S13_EEEEEEEESN_PNS6_IJlSD_S13_EEENS5_8TiledMMAINS5_8MMA_AtomIJNS5_4SM904GMMA27MMA_64x16x16_F32BF16BF16_RSILNS1J_5MajorE0ELS1L_0ELNS1J_7ScaleInE1ELS1M_1EEEEEENSP_INS6_IJSR_SD_SD_EEENS6_IJSD_S13_S13_EEEEENS6_IJNS5_10UnderscoreES1S_S1S_EEEEENS5_13SM90_TMA_LOADENS5_14ComposedLayoutINS5_7SwizzleILi1ELi4ELi3EEENS5_18smem_ptr_flag_bitsILi4EEENSP_INS6_IJSQ_SJ_EEENS6_IJSJ_SD_EEEEEEENS5_9Copy_AtomIJNS5_39AutoVectorizingCopyWithAssumedAlignmentILi128EEESM_EEENS5_8identityES1V_NS1W_INS1X_ILi3ELi4ELi3EEENS1Z_ILi16EEES23_EEvS29_EENS_8epilogue10collective18CollectiveEpilogueINS2E_30Sm90PtrArrayTmaWarpSpecializedILi2ELi1ELi8ELb1ELb0ELi2EEEJSK_NS6_IJSH_SI_EEENS_6half_tEPNS6_IJSD_lS13_EEES2K_S2M_NS2E_6fusion15FusionCallbacksIS2I_NS2N_17LinearCombinationIS2K_fS2K_fLNS_15FloatRoundStyleE2EEESK_S2J_JEEES1V_NS1W_IS2A_S2B_NSP_INS6_IJSJ_SQ_EEENS6_IJSD_SJ_EEEEEEENS5_17SM75_U16x8_LDSM_TENS5_14SM90_TMA_STOREES2W_NS5_17SM90_U16x8_STSM_TENS25_IJNS5_17SM90_U32x4_STSM_NES2K_EEEvEEEvvEEEEvNT_6ParamsE,"a",@progbits
	.sectionflags	@""
	.align	4
.nv.constant0._ZN7cutlass13device_kernelINS_4gemm6kernel13GemmUniversalINS1_17GroupProblemShapeIN4cute5tupleIJiiiEEEEENS1_10collective13CollectiveMmaINS1_49MainloopSm90ArrayTmaGmmaWarpSpecializedMixedInputILi30ENS6_IJNS5_1CILi1EEESD_SD_EEENS1_43KernelPtrArrayTmaWarpSpecializedCooperativeEEENS6_IJNSC_ILi128EEENSC_ILi16EEENSC_ILi64EEEEEENS6_IJNS_15integer_subbyteILi4ELb1EEENS_10bfloat16_tEEEEPNS5_6LayoutINS6_IJNS6_IJNS6_IJNS6_IJNSC_ILi8EEENSC_ILi2EEEEEESD_EEEiEEENS6_IJNS6_IJNS6_IJSR_NSC_ILi4EEESR_EEESD_EEEiEEENS6_IJSD_SD_EEEEEENS6_IJNS6_IJNS6_IJNS6_IJNSC_ILi32EEESD_EEENSC_ILi0EEEEEENSC_ILi256EEEEEENS6_IJNS6_IJNS6_IJSV_SQ_SR_EEES13_EEEiEEENS6_IJS13_S13_EEEEEEEESN_PNS6_IJlSD_S13_EEENS5_8TiledMMAINS5_8MMA_AtomIJNS5_4SM904GMMA27MMA_64x16x16_F32BF16BF16_RSILNS1J_5MajorE0ELS1L_0ELNS1J_7ScaleInE1ELS1M_1EEEEEENSP_INS6_IJSR_SD_SD_EEENS6_IJSD_S13_S13_EEEEENS6_IJNS5_10UnderscoreES1S_S1S_EEEEENS5_13SM90_TMA_LOADENS5_14ComposedLayoutINS5_7SwizzleILi1ELi4ELi3EEENS5_18smem_ptr_flag_bitsILi4EEENSP_INS6_IJSQ_SJ_EEENS6_IJSJ_SD_EEEEEEENS5_9Copy_AtomIJNS5_39AutoVectorizingCopyWithAssumedAlignmentILi128EEESM_EEENS5_8identityES1V_NS1W_INS1X_ILi3ELi4ELi3EEENS1Z_ILi16EEES23_EEvS29_EENS_8epilogue10collective18CollectiveEpilogueINS2E_30Sm90PtrArrayTmaWarpSpecializedILi2ELi1ELi8ELb1ELb0ELi2EEEJSK_NS6_IJSH_SI_EEENS_6half_tEPNS6_IJSD_lS13_EEES2K_S2M_NS2E_6fusion15FusionCallbacksIS2I_NS2N_17LinearCombinationIS2K_fS2K_fLNS_15FloatRoundStyleE2EEESK_S2J_JEEES1V_NS1W_IS2A_S2B_NSP_INS6_IJSJ_SQ_EEENS6_IJSD_SJ_EEEEEEENS5_17SM75_U16x8_LDSM_TENS5_14SM90_TMA_STOREES2W_NS5_17SM90_U16x8_STSM_TENS25_IJNS5_17SM90_U32x4_STSM_NES2K_EEEvEEEvvEEEEvNT_6ParamsE:
	.zero		3072


//--------------------- .nv.constant0._ZN7cutlass13device_kernelINS_4gemm6kernel13GemmUniversalINS1_17GroupProblemShapeIN4cute5tupleIJiiiEEEEENS1_10collective13CollectiveMmaINS1_49MainloopSm90ArrayTmaGmmaWarpSpecializedMixedInputILi35ENS6_IJNS5_1CILi1EEESD_SD_EEENS1_43KernelPtrArrayTmaWarpSpecializedCooperativeEEENS6_IJNSC_ILi128EEENSC_ILi16EEENSC_ILi64EEEEEENS6_IJNS_15integer_subbyteILi4ELb1EEEEEEPNS6_IJlSD_NSC_ILi0EEEEEENS_10bfloat16_tESQ_NS5_8TiledMMAINS5_8MMA_AtomIJNS5_4SM904GMMA27MMA_64x16x16_F32BF16BF16_RSILNSV_5MajorE0ELSX_0ELNSV_7ScaleInE1ELSY_1EEEEEENS5_6LayoutINS6_IJNSC_ILi2EEESD_SD_EEENS6_IJSD_SO_SO_EEEEENS6_IJNS5_10UnderscoreES16_S16_EEEEENS5_13SM90_TMA_LOADENS5_14ComposedLayoutINS5_7SwizzleILi1ELi4ELi3EEENS5_18smem_ptr_flag_bitsILi4EEENS11_INS6_IJNSC_ILi8EEESJ_EEENS6_IJSJ_SD_EEEEEEENS5_9Copy_AtomIJNS5_39AutoVectorizingCopyWithAssumedAlignmentILi128EEESM_EEENS5_8identityES19_NS1A_INS1B_ILi3ELi4ELi3EEENS1D_ILi16EEES1I_EEvS1O_EENS_8epilogue10collective18CollectiveEpilogueINS1T_30Sm90PtrArrayTmaWarpSpecializedILi2ELi1ELi8ELb1ELb0ELi2EEEJSK_NS6_IJSH_SI_EEENS_6half_tEPNS6_IJSD_lSO_EEES1Z_S21_NS1T_6fusion15FusionCallbacksIS1X_NS22_17LinearCombinationIS1Z_fS1Z_fLNS_15FloatRoundStyleE2EEESK_S1Y_JEEES19_NS1A_IS1P_S1Q_NS11_INS6_IJSJ_S1F_EEENS6_IJSD_SJ_EEEEEEENS5_17SM75_U16x8_LDSM_TENS5_14SM90_TMA_STOREES2B_NS5_17SM90_U16x8_STSM_TENS1K_IJNS5_17SM90_U32x4_STSM_NES1Z_EEEvEEEvvEEEEvNT_6ParamsE --------------------------
	.section	.nv.constant0._ZN7cutlass13device_kernelINS_4gemm6kernel13GemmUniversalINS1_17GroupProblemShapeIN4cute5tupleIJiiiEEEEENS1_10collective13CollectiveMmaINS1_49MainloopSm90ArrayTmaGmmaWarpSpecializedMixedInputILi35ENS6_IJNS5_1CILi1EEESD_SD_EEENS1_43KernelPtrArrayTmaWarpSpecializedCooperativeEEENS6_IJNSC_ILi128EEENSC_ILi16EEENSC_ILi64EEEEEENS6_IJNS_15integer_subbyteILi4ELb1EEEEEEPNS6_IJlSD_NSC_ILi0EEEEEENS_10bfloat16_tESQ_NS5_8TiledMMAINS5_8MMA_AtomIJNS5_4SM904GMMA27MMA_64x16x16_F32BF16BF16_RSILNSV_5MajorE0ELSX_0ELNSV_7ScaleInE1ELSY_1EEEEEENS5_6LayoutINS6_IJNSC_ILi2EEESD_SD_EEENS6_IJSD_SO_SO_EEEEENS6_IJNS5_10UnderscoreES16_S16_EEEEENS5_13SM90_TMA_LOADENS5_14ComposedLayoutINS5_7SwizzleILi1ELi4ELi3EEENS5_18smem_ptr_flag_bitsILi4EEENS11_INS6_IJNSC_ILi8EEESJ_EEENS6_IJSJ_SD_EEEEEEENS5_9Copy_AtomIJNS5_39AutoVectorizingCopyWithAssumedAlignmentILi128EEESM_EEENS5_8identityES19_NS1A_INS1B_ILi3ELi4ELi3EEENS1D_ILi16EEES1I_EEvS1O_EENS_8epilogue10collective18CollectiveEpilogueINS1T_30Sm90PtrArrayTmaWarpSpecializedILi2ELi1ELi8ELb1ELb0ELi2EEEJSK_NS6_IJSH_SI_EEENS_6half_tEPNS6_IJSD_lSO_EEES1Z_S21_NS1T_6fusion15FusionCallbacksIS1X_NS22_17LinearCombinationIS1Z_fS1Z_fLNS_15FloatRoundStyleE2EEESK_S1Y_JEEES19_NS1A_IS1P_S1Q_NS11_INS6_IJSJ_S1F_EEENS6_IJSD_SJ_EEEEEEENS5_17SM75_U16x8_LDSM_TENS5_14SM90_TMA_STOREES2B_NS5_17SM90_U16x8_STSM_TENS1K_IJNS5_17SM90_U32x4_STSM_NES1Z_EEEvEEEvvEEEEvNT_6ParamsE,"a",@progbits
	.sectionflags	@""
	.align	4
.nv.constant0._ZN7cutlass13device_kernelINS_4gemm6kernel13GemmUniversalINS1_17GroupProblemShapeIN4cute5tupleIJiiiEEEEENS1_10collective13CollectiveMmaINS1_49MainloopSm90ArrayTmaGmmaWarpSpecializedMixedInputILi35ENS6_IJNS5_1CILi1EEESD_SD_EEENS1_43KernelPtrArrayTmaWarpSpecializedCooperativeEEENS6_IJNSC_ILi128EEENSC_ILi16EEENSC_ILi64EEEEEENS6_IJNS_15integer_subbyteILi4ELb1EEEEEEPNS6_IJlSD_NSC_ILi0EEEEEENS_10bfloat16_tESQ_NS5_8TiledMMAINS5_8MMA_AtomIJNS5_4SM904GMMA27MMA_64x16x16_F32BF16BF16_RSILNSV_5MajorE0ELSX_0ELNSV_7ScaleInE1ELSY_1EEEEEENS5_6LayoutINS6_IJNSC_ILi2EEESD_SD_EEENS6_IJSD_SO_SO_EEEEENS6_IJNS5_10UnderscoreES16_S16_EEEEENS5_13SM90_TMA_LOADENS5_14ComposedLayoutINS5_7SwizzleILi1ELi4ELi3EEENS5_18smem_ptr_flag_bitsILi4EEENS11_INS6_IJNSC_ILi8EEESJ_EEENS6_IJSJ_SD_EEEEEEENS5_9Copy_AtomIJNS5_39AutoVectorizingCopyWithAssumedAlignmentILi128EEESM_EEENS5_8identityES19_NS1A_INS1B_ILi3ELi4ELi3EEENS1D_ILi16EEES1I_EEvS1O_EENS_8epilogue10collective18CollectiveEpilogueINS1T_30Sm90PtrArrayTmaWarpSpecializedILi2ELi1ELi8ELb1ELb0ELi2EEEJSK_NS6_IJSH_SI_EEENS_6half_tEPNS6_IJSD_lSO_EEES1Z_S21_NS1T_6fusion15FusionCallbacksIS1X_NS22_17LinearCombinationIS1Z_fS1Z_fLNS_15FloatRoundStyleE2EEESK_S1Y_JEEES19_NS1A_IS1P_S1Q_NS11_INS6_IJSJ_S1F_EEENS6_IJSD_SJ_EEEEEEENS5_17SM75_U16x8_LDSM_TENS5_14SM90_TMA_STOREES2B_NS5_17SM90_U16x8_STSM_TENS1K_IJNS5_17SM90_U32x4_STSM_NES1Z_EEEvEEEvvEEEEvNT_6ParamsE:
	.zero		3072


//--------------------- .nv.constant0._ZN7cutlass13device_kernelINS_4gemm6kernel13GemmUniversalINS1_17GroupProblemShapeIN4cute5tupleIJiiiEEEEENS1_10collective13CollectiveMmaINS1_49MainloopSm90ArrayTmaGmmaWarpSpecializedMixedInputILi35ENS6_IJNS5_1CILi1EEESD_SD_EEENS1_43KernelPtrArrayTmaWarpSpecializedCooperativeEEENS6_IJNSC_ILi128EEENSC_ILi16EEENSC_ILi64EEEEEENS6_IJNS_15integer_subbyteILi4ELb1EEEEEEPNS5_6LayoutINS6_IJNS6_IJNS6_IJNS6_IJNSC_ILi8EEENSC_ILi2EEEEEESD_EEEiEEENS6_IJNS6_IJNS6_IJSQ_NSC_ILi4EEESQ_EEESD_EEEiEEENS6_IJSD_SD_EEEEEENS6_IJNS6_IJNS6_IJNS6_IJNSC_ILi32EEESD_EEENSC_ILi0EEEEEENSC_ILi256EEEEEENS6_IJNS6_IJNS6_IJSU_SP_SQ_EEES12_EEEiEEENS6_IJS12_S12_EEEEEEEENS_10bfloat16_tEPNS6_IJlSD_S12_EEENS5_8TiledMMAINS5_8MMA_AtomIJNS5_4SM904GMMA27MMA_64x16x16_F32BF16BF16_RSILNS1J_5MajorE0ELS1L_0ELNS1J_7ScaleInE1ELS1M_1EEEEEENSO_INS6_IJSQ_SD_SD_EEENS6_IJSD_S12_S12_EEEEENS6_IJNS5_10UnderscoreES1S_S1S_EEEEENS5_13SM90_TMA_LOADENS5_14ComposedLayoutINS5_7SwizzleILi1ELi4ELi3EEENS5_18smem_ptr_flag_bitsILi4EEENSO_INS6_IJSP_SJ_EEENS6_IJSJ_SD_EEEEEEENS5_9Copy_AtomIJNS5_39AutoVectorizingCopyWithAssumedAlignmentILi128EEESM_EEENS5_8identityES1V_NS1W_INS1X_ILi3ELi4ELi3EEENS1Z_ILi16EEES23_EEvS29_EENS_8epilogue10collective18CollectiveEpilogueINS2E_30Sm90PtrArrayTmaWarpSpecializedILi2ELi1ELi8ELb1ELb0ELi2EEEJSK_NS6_IJSH_SI_EEENS_6half_tEPNS6_IJSD_lS12_EEES2K_S2M_NS2E_6fusion15FusionCallbacksIS2I_NS2N_17LinearCombinationIS2K_fS2K_fLNS_15FloatRoundStyleE2EEESK_S2J_JEEES1V_NS1W_IS2A_S2B_NSO_INS6_IJSJ_SP_EEENS6_IJSD_SJ_EEEEEEENS5_17SM75_U16x8_LDSM_TENS5_14SM90_TMA_STOREES2W_NS5_17SM90_U16x8_STSM_TENS25_IJNS5_17SM90_U32x4_STSM_NES2K_EEEvEEEvvEEEEvNT_6ParamsE --------------------------
	.section	.nv.constant0._ZN7cutlass13device_kernelINS_4gemm6kernel13GemmUniversalINS1_17GroupProblemShapeIN4cute5tupleIJiiiEEEEENS1_10collective13CollectiveMmaINS1_49MainloopSm90ArrayTmaGmmaWarpSpecializedMixedInputILi35ENS6_IJNS5_1CILi1EEESD_SD_EEENS1_43KernelPtrArrayTmaWarpSpecializedCooperativeEEENS6_IJNSC_ILi128EEENSC_ILi16EEENSC_ILi64EEEEEENS6_IJNS_15integer_subbyteILi4ELb1EEEEEEPNS5_6LayoutINS6_IJNS6_IJNS6_IJNS6_IJNSC_ILi8EEENSC_ILi2EEEEEESD_EEEiEEENS6_IJNS6_IJNS6_IJSQ_NSC_ILi4EEESQ_EEESD_EEEiEEENS6_IJSD_SD_EEEEEENS6_IJNS6_IJNS6_IJNS6_IJNSC_ILi32EEESD_EEENSC_ILi0EEEEEENSC_ILi256EEEEEENS6_IJNS6_IJNS6_IJSU_SP_SQ_EEES12_EEEiEEENS6_IJS12_S12_EEEEEEEENS_10bfloat16_tEPNS6_IJlSD_S12_EEENS5_8TiledMMAINS5_8MMA_AtomIJNS5_4SM904GMMA27MMA_64x16x16_F32BF16BF16_RSILNS1J_5MajorE0ELS1L_0ELNS1J_7ScaleInE1ELS1M_1EEEEEENSO_INS6_IJSQ_SD_SD_EEENS6_IJSD_S12_S12_EEEEENS6_IJNS5_10UnderscoreES1S_S1S_EEEEENS5_13SM90_TMA_LOADENS5_14ComposedLayoutINS5_7SwizzleILi1ELi4ELi3EEENS5_18smem_ptr_flag_bitsILi4EEENSO_INS6_IJSP_SJ_EEENS6_IJSJ_SD_EEEEEEENS5_9Copy_AtomIJNS5_39AutoVectorizingCopyWithAssumedAlignmentILi128EEESM_EEENS5_8identityES1V_NS1W_INS1X_ILi3ELi4ELi3EEENS1Z_ILi16EEES23_EEvS29_EENS_8epilogue10collective18CollectiveEpilogueINS2E_30Sm90PtrArrayTmaWarpSpecializedILi2ELi1ELi8ELb1ELb0ELi2EEEJSK_NS6_IJSH_SI_EEENS_6half_tEPNS6_IJSD_lS12_EEES2K_S2M_NS2E_6fusion15FusionCallbacksIS2I_NS2N_17LinearCombinationIS2K_fS2K_fLNS_15FloatRoundStyleE2EEESK_S2J_JEEES1V_NS1W_IS2A_S2B_NSO_INS6_IJSJ_SP_EEENS6_IJSD_SJ_EEEEEEENS5_17SM75_U16x8_LDSM_TENS5_14SM90_TMA_STOREES2W_NS5_17SM90_U16x8_STSM_TENS25_IJNS5_17SM90_U32x4_STSM_NES2K_EEEvEEEvvEEEEvNT_6ParamsE,"a",@progbits
	.sectionflags	@""
	.align	4
.nv.constant0._ZN7cutlass13device_kernelINS_4gemm6kernel13GemmUniversalINS1_17GroupProblemShapeIN4cute5tupleIJiiiEEEEENS1_10collective13CollectiveMmaINS1_49MainloopSm90ArrayTmaGmmaWarpSpecializedMixedInputILi35ENS6_IJNS5_1CILi1EEESD_SD_EEENS1_43KernelPtrArrayTmaWarpSpecializedCooperativeEEENS6_IJNSC_ILi128EEENSC_ILi16EEENSC_ILi64EEEEEENS6_IJNS_15integer_subbyteILi4ELb1EEEEEEPNS5_6LayoutINS6_IJNS6_IJNS6_IJNS6_IJNSC_ILi8EEENSC_ILi2EEEEEESD_EEEiEEENS6_IJNS6_IJNS6_IJSQ_NSC_ILi4EEESQ_EEESD_EEEiEEENS6_IJSD_SD_EEEEEENS6_IJNS6_IJNS6_IJNS6_IJNSC_ILi32EEESD_EEENSC_ILi0EEEEEENSC_ILi256EEEEEENS6_IJNS6_IJNS6_IJSU_SP_SQ_EEES12_EEEiEEENS6_IJS12_S12_EEEEEEEENS_10bfloat16_tEPNS6_IJlSD_S12_EEENS5_8TiledMMAINS5_8MMA_AtomIJNS5_4SM904GMMA27MMA_64x16x16_F32BF16BF16_RSILNS1J_5MajorE0ELS1L_0ELNS1J_7ScaleInE1ELS1M_1EEEEEENSO_INS6_IJSQ_SD_SD_EEENS6_IJSD_S12_S12_EEEEENS6_IJNS5_10UnderscoreES1S_S1S_EEEEENS5_13SM90_TMA_LOADENS5_14ComposedLayoutINS5_7SwizzleILi1ELi4ELi3EEENS5_18smem_ptr_flag_bitsILi4EEENSO_INS6_IJSP_SJ_EEENS6_IJSJ_SD_EEEEEEENS5_9Copy_AtomIJNS5_39AutoVectorizingCopyWithAssumedAlignmentILi128EEESM_EEENS5_8identityES1V_NS1W_INS1X_ILi3ELi4ELi3EEENS1Z_ILi16EEES23_EEvS29_EENS_8epilogue10collective18CollectiveEpilogueINS2E_30Sm90PtrArrayTmaWarpSpecializedILi2ELi1ELi8ELb1ELb0ELi2EEEJSK_NS6_IJSH_SI_EEENS_6half_tEPNS6_IJSD_lS12_EEES2K_S2M_NS2E_6fusion15FusionCallbacksIS2I_NS2N_17LinearCombinationIS2K_fS2K_fLNS_15FloatRoundStyleE2EEESK_S2J_JEEES1V_NS1W_IS2A_S2B_NSO_INS6_IJSJ_SP_EEENS6_IJSD_SJ_EEEEEEENS5_17SM75_U16x8_LDSM_TENS5_14SM90_TMA_STOREES2W_NS5_17SM90_U16x8_STSM_TENS25_IJNS5_17SM90_U32x4_STSM_NES2K_EEEvEEEvvEEEEvNT_6ParamsE:
	.zero		3072


//--------------------- .nv.constant0._ZN7cutlass13device_kernelINS_4gemm6kernel13GemmUniversalIN4cute5tupleIJiiiEEENS1_10collective13CollectiveMmaINS1_34MainloopSm90TmaGmmaWarpSpecializedILi12ENS5_IJNS4_1CILi1EEESB_SB_EEENS1_35KernelTmaWarpSpecializedCooperativeEEENS5_IJNSA_ILi128EEENSA_ILi16EEENSA_ILi64EEEEEENS_10bfloat16_tENS5_IJlSB_lEEESJ_SK_NS4_8TiledMMAINS4_8MMA_AtomIJNS4_4SM904GMMA27MMA_64x16x16_F32BF16BF16_SSILNSO_5MajorE0ELSQ_0ELNSO_7ScaleInE1ELSR_1EEEEEENS4_6LayoutINS5_IJNSA_ILi2EEESB_SB_EEENS5_IJSB_NSA_ILi0EEESX_EEEEENS5_IJNS4_10UnderscoreES10_S10_EEEEENS4_13SM90_TMA_LOADENS4_14ComposedLayoutINS4_7SwizzleILi3ELi4ELi3EEENS4_18smem_ptr_flag_bitsILi16EEENSU_INS5_IJNSA_ILi8EEESH_EEENS5_IJSH_SB_EEEEEEEvNS4_8identityES13_S1D_vS1E_EENS_8epilogue10collective6detail29Sm90TmaWarpSpecializedAdapterINS1H_15DefaultEpilogueINS_6half_tESK_SK_NS1G_6thread17LinearCombinationIS1L_Li1EffLNS1M_9ScaleType4KindE0ELNS_15FloatRoundStyleE2ES1L_EENS1_15EpilogueDefaultEEEEEvvEEEEvNT_6ParamsE --------------------------
	.section	.nv.constant0._ZN7cutlass13device_kernelINS_4gemm6kernel13GemmUniversalIN4cute5tupleIJiiiEEENS1_10collective13CollectiveMmaINS1_34MainloopSm90TmaGmmaWarpSpecializedILi12ENS5_IJNS4_1CILi1EEESB_SB_EEENS1_35KernelTmaWarpSpecializedCooperativeEEENS5_IJNSA_ILi128EEENSA_ILi16EEENSA_ILi64EEEEEENS_10bfloat16_tENS5_IJlSB_lEEESJ_SK_NS4_8TiledMMAINS4_8MMA_AtomIJNS4_4SM904GMMA27MMA_64x16x16_F32BF16BF16_SSILNSO_5MajorE0ELSQ_0ELNSO_7ScaleInE1ELSR_1EEEEEENS4_6LayoutINS5_IJNSA_ILi2EEESB_SB_EEENS5_IJSB_NSA_ILi0EEESX_EEEEENS5_IJNS4_10UnderscoreES10_S10_EEEEENS4_13SM90_TMA_LOADENS4_14ComposedLayoutINS4_7SwizzleILi3ELi4ELi3EEENS4_18smem_ptr_flag_bitsILi16EEENSU_INS5_IJNSA_ILi8EEESH_EEENS5_IJSH_SB_EEEEEEEvNS4_8identityES13_S1D_vS1E_EENS_8epilogue10collective6detail29Sm90TmaWarpSpecializedAdapterINS1H_15DefaultEpilogueINS_6half_tESK_SK_NS1G_6thread17LinearCombinationIS1L_Li1EffLNS1M_9ScaleType4KindE0ELNS_15FloatRoundStyleE2ES1L_EENS1_15EpilogueDefaultEEEEEvvEEEEvNT_6ParamsE,"a",@progbits
	.sectionflags	@""
	.align	4
.nv.constant0._ZN7cutlass13device_kernelINS_4gemm6kernel13GemmUniversalIN4cute5tupleIJiiiEEENS1_10collective13CollectiveMmaINS1_34MainloopSm90TmaGmmaWarpSpecializedILi12ENS5_IJNS4_1CILi1EEESB_SB_EEENS1_35KernelTmaWarpSpecializedCooperativeEEENS5_IJNSA_ILi128EEENSA_ILi16EEENSA_ILi64EEEEEENS_10bfloat16_tENS5_IJlSB_lEEESJ_SK_NS4_8TiledMMAINS4_8MMA_AtomIJNS4_4SM904GMMA27MMA_64x16x16_F32BF16BF16_SSILNSO_5MajorE0ELSQ_0ELNSO_7ScaleInE1ELSR_1EEEEEENS4_6LayoutINS5_IJNSA_ILi2EEESB_SB_EEENS5_IJSB_NSA_ILi0EEESX_EEEEENS5_IJNS4_10UnderscoreES10_S10_EEEEENS4_13SM90_TMA_LOADENS4_14ComposedLayoutINS4_7SwizzleILi3ELi4ELi3EEENS4_18smem_ptr_flag_bitsILi16EEENSU_INS5_IJNSA_ILi8EEESH_EEENS5_IJSH_SB_EEEEEEEvNS4_8identityES13_S1D_vS1E_EENS_8epilogue10collective6detail29Sm90TmaWarpSpecializedAdapterINS1H_15DefaultEpilogueINS_6half_tESK_SK_NS1G_6thread17LinearCombinationIS1L_Li1EffLNS1M_9ScaleType4KindE0ELNS_15FloatRoundStyleE2ES1L_EENS1_15EpilogueDefaultEEEEEvvEEEEvNT_6ParamsE:
	.zero		1664


//--------------------- .nv.constant0._ZN7cutlass21reorder_tensor_kernelIN4cute5tupleIJNS1_1CILi16EEEEEENS1_10ViewEngineINS1_8gmem_ptrINS1_16subbyte_iteratorIKNS_15integer_subbyteILi4ELb1EEEEEEEEENS1_6LayoutINS2_IJiiNS3_ILi1EEEEEENS2_IJlSG_NS3_ILi0EEEEEEEENS6_INS7_INS8_ISA_EEEEEENSF_INS2_IJNS2_IJNS2_IJNS2_IJNS3_ILi8EEENS3_ILi2EEEEEESG_EEEiEEENS2_IJNS2_IJNS2_IJSP_NS3_ILi4EEESP_EEESG_EEEiEEENS2_IJSG_SG_EEEEEENS2_IJNS2_IJNS2_IJNS2_IJNS3_ILi32EEESG_EEESI_EEENS3_ILi256EEEEEENS2_IJNS2_IJNS2_IJST_SO_SP_EEESI_EEEiEEENS2_IJSI_SI_EEEEEEEENS1_9TiledCopyINS1_9Copy_AtomIJNS1_39AutoVectorizingCopyWithAssumedAlignmentILi8EEESA_EEENSF_INS2_IJNS3_ILi128EEESP_EEENS2_IJSP_SG_EEEEENS2_IJSP_S1F_EEEEEEEvNS1_6TensorIT0_T1_EENS1L_IT2_T3_EET4_ --------------------------
	.section	.nv.constant0._ZN7cutlass21reorder_tensor_kernelIN4cute5tupleIJNS1_1CILi16EEEEEENS1_10ViewEngineINS1_8gmem_ptrINS1_16subbyte_iteratorIKNS_15integer_subbyteILi4ELb1EEEEEEEEENS1_6LayoutINS2_IJiiNS3_ILi1EEEEEENS2_IJlSG_NS3_ILi0EEEEEEEENS6_INS7_INS8_ISA_EEEEEENSF_INS2_IJNS2_IJNS2_IJNS2_IJNS3_ILi8EEENS3_ILi2EEEEEESG_EEEiEEENS2_IJNS2_IJNS2_IJSP_NS3_ILi4EEESP_EEESG_EEEiEEENS2_IJSG_SG_EEEEEENS2_IJNS2_IJNS2_IJNS2_IJNS3_ILi32EEESG_EEESI_EEENS3_ILi256EEEEEENS2_IJNS2_IJNS2_IJST_SO_SP_EEESI_EEEiEEENS2_IJSI_SI_EEEEEEEENS1_9TiledCopyINS1_9Copy_AtomIJNS1_39AutoVectorizingCopyWithAssumedAlignmentILi8EEESA_EEENSF_INS2_IJNS3_ILi128EEESP_EEENS2_IJSP_SG_EEEEENS2_IJSP_S1F_EEEEEEEvNS1_6TensorIT0_T1_EENS1L_IT2_T3_EET4_,"a",@progbits
	.sectionflags	@""
	.align	4
.nv.constant0._ZN7cutlass21reorder_tensor_kernelIN4cute5tupleIJNS1_1CILi16EEEEEENS1_10ViewEngineINS1_8gmem_ptrINS1_16subbyte_iteratorIKNS_15integer_subbyteILi4ELb1EEEEEEEEENS1_6LayoutINS2_IJiiNS3_ILi1EEEEEENS2_IJlSG_NS3_ILi0EEEEEEEENS6_INS7_INS8_ISA_EEEEEENSF_INS2_IJNS2_IJNS2_IJNS2_IJNS3_ILi8EEENS3_ILi2EEEEEESG_EEEiEEENS2_IJNS2_IJNS2_IJSP_NS3_ILi4EEESP_EEESG_EEEiEEENS2_IJSG_SG_EEEEEENS2_IJNS2_IJNS2_IJNS2_IJNS3_ILi32EEESG_EEESI_EEENS3_ILi256EEEEEENS2_IJNS2_IJNS2_IJST_SO_SP_EEESI_EEEiEEENS2_IJSI_SI_EEEEEEEENS1_9TiledCopyINS1_9Copy_AtomIJNS1_39AutoVectorizingCopyWithAssumedAlignmentILi8EEESA_EEENSF_INS2_IJNS3_ILi128EEESP_EEENS2_IJSP_SG_EEEEENS2_IJSP_S1F_EEEEEEEvNS1_6TensorIT0_T1_EENS1L_IT2_T3_EET4_:
	.zero		593


//--------------------- .nv.constant0._ZN7cutlass17dequantize_kernelINS_15integer_subbyteILi4ELb1EEENS_10bfloat16_tEN4cute6LayoutINS4_5tupleIJiiNS4_1CILi1EEEEEENS6_IJlS8_NS7_ILi0EEEEEEEES3_S3_NS5_INS6_IJiNS6_IJiiEEES8_EEENS6_IJS8_NS6_IJilEEElEEEEENS5_INS6_IJNS7_ILi128EEEEEENS6_IJS8_EEEEEEEvPT0_PKT_T1_PKT2_PKT3_T4_T5_ --------------------------
	.section	.nv.constant0._ZN7cutlass17dequantize_kernelINS_15integer_subbyteILi4ELb1EEENS_10bfloat16_tEN4cute6LayoutINS4_5tupleIJiiNS4_1CILi1EEEEEENS6_IJlS8_NS7_ILi0EEEEEEEES3_S3_NS5_INS6_IJiNS6_IJiiEEES8_EEENS6_IJS8_NS6_IJilEEElEEEEENS5_INS6_IJNS7_ILi128EEEEEENS6_IJS8_EEEEEEEvPT0_PKT_T1_PKT2_PKT3_T4_T5_,"a",@progbits
	.sectionflags	@""
	.align	4
.nv.constant0._ZN7cutlass17dequantize_kernelINS_15integer_subbyteILi4ELb1EEENS_10bfloat16_tEN4cute6LayoutINS4_5tupleIJiiNS4_1CILi1EEEEEENS6_IJlS8_NS7_ILi0EEEEEEEES3_S3_NS5_INS6_IJiNS6_IJiiEEES8_EEENS6_IJS8_NS6_IJilEEElEEEEENS5_INS6_IJNS7_ILi128EEEEEENS6_IJS8_EEEEEEEvPT0_PKT_T1_PKT2_PKT3_T4_T5_:
	.zero		617


//--------------------- SYMBOLS --------------------------

	.type		.nv.reservedSmem.offset0,@object
	.size		.nv.reservedSmem.offset0,0x4
	.type		__assertfail,@function
